//
// Generated by NVIDIA NVVM Compiler
//
// Compiler Build ID: CL-36424714
// Cuda compilation tools, release 13.0, V13.0.88
// Based on NVVM 20.0.0
//

.version 9.0
.target sm_100
.address_size 64

	// .globl	_ZN3cub18CUB_300001_SM_10006detail11EmptyKernelIvEEvv
// _ZZN3cub18CUB_300001_SM_10006detail6reduce28DeviceReduceSingleTileKernelINS2_10policy_hubIfjN4cuda3std3__44plusIfEEE10Policy1000EN6thrust24THRUST_300001_SM_1000_NS6detail15normal_iteratorINSD_10device_ptrIfEEEEPfjS9_ffNS7_10__identityEEEvT0_T1_T2_T3_T4_T6_E12temp_storage has been demoted
// _ZZN3cub18CUB_300001_SM_10006detail6reduce18DeviceReduceKernelINS2_10policy_hubIfjN4cuda3std3__44plusIfEEE10Policy1000EN6thrust24THRUST_300001_SM_1000_NS6detail15normal_iteratorINSD_10device_ptrIfEEEEjS9_fNS7_10__identityEEEvT0_PT3_T1_NS0_13GridEvenShareISN_EET2_T4_E12temp_storage has been demoted
// _ZZN3cub18CUB_300001_SM_10006detail6reduce28DeviceReduceSingleTileKernelINS2_10policy_hubIfjN4cuda3std3__44plusIfEEE10Policy1000EPfSC_iS9_ffNS7_10__identityEEEvT0_T1_T2_T3_T4_T6_E12temp_storage has been demoted
// _ZZN3cub18CUB_300001_SM_10006detail6reduce28DeviceReduceSingleTileKernelINS2_10policy_hubIfyN4cuda3std3__44plusIfEEE10Policy1000EN6thrust24THRUST_300001_SM_1000_NS6detail15normal_iteratorINSD_10device_ptrIfEEEEPfyS9_ffNS7_10__identityEEEvT0_T1_T2_T3_T4_T6_E12temp_storage has been demoted
// _ZZN3cub18CUB_300001_SM_10006detail6reduce18DeviceReduceKernelINS2_10policy_hubIfyN4cuda3std3__44plusIfEEE10Policy1000EN6thrust24THRUST_300001_SM_1000_NS6detail15normal_iteratorINSD_10device_ptrIfEEEEyS9_fNS7_10__identityEEEvT0_PT3_T1_NS0_13GridEvenShareISN_EET2_T4_E12temp_storage has been demoted
// _ZZN3cub18CUB_300001_SM_10006detail6reduce28DeviceReduceSingleTileKernelINS2_10policy_hubIfyN4cuda3std3__44plusIfEEE10Policy1000EPfSC_iS9_ffNS7_10__identityEEEvT0_T1_T2_T3_T4_T6_E12temp_storage has been demoted
.global .align 1 .b8 _ZN34_INTERNAL_d9945eff_4_k_cu_596b96574cuda3std3__45__cpo5beginE[1];
.global .align 1 .b8 _ZN34_INTERNAL_d9945eff_4_k_cu_596b96574cuda3std3__45__cpo3endE[1];
.global .align 1 .b8 _ZN34_INTERNAL_d9945eff_4_k_cu_596b96574cuda3std3__45__cpo6cbeginE[1];
.global .align 1 .b8 _ZN34_INTERNAL_d9945eff_4_k_cu_596b96574cuda3std3__45__cpo4cendE[1];
.global .align 1 .b8 _ZN34_INTERNAL_d9945eff_4_k_cu_596b96574cuda3std3__45__cpo6rbeginE[1];
.global .align 1 .b8 _ZN34_INTERNAL_d9945eff_4_k_cu_596b96574cuda3std3__45__cpo4rendE[1];
.global .align 1 .b8 _ZN34_INTERNAL_d9945eff_4_k_cu_596b96574cuda3std3__45__cpo7crbeginE[1];
.global .align 1 .b8 _ZN34_INTERNAL_d9945eff_4_k_cu_596b96574cuda3std3__45__cpo5crendE[1];
.global .align 1 .b8 _ZN34_INTERNAL_d9945eff_4_k_cu_596b96574cuda3std3__436_GLOBAL__N__d9945eff_4_k_cu_596b96576ignoreE[1];
.global .align 1 .b8 _ZN34_INTERNAL_d9945eff_4_k_cu_596b96574cuda3std3__419piecewise_constructE[1];
.global .align 1 .b8 _ZN34_INTERNAL_d9945eff_4_k_cu_596b96574cuda3std3__48in_placeE[1];
.global .align 1 .b8 _ZN34_INTERNAL_d9945eff_4_k_cu_596b96574cuda3std3__420unreachable_sentinelE[1];
.global .align 1 .b8 _ZN34_INTERNAL_d9945eff_4_k_cu_596b96574cuda3std3__47nulloptE[1];
.global .align 1 .b8 _ZN34_INTERNAL_d9945eff_4_k_cu_596b96574cuda3std3__48unexpectE[1];
.global .align 1 .b8 _ZN34_INTERNAL_d9945eff_4_k_cu_596b96574cuda3std6ranges3__45__cpo4swapE[1];
.global .align 1 .b8 _ZN34_INTERNAL_d9945eff_4_k_cu_596b96574cuda3std6ranges3__45__cpo9iter_moveE[1];
.global .align 1 .b8 _ZN34_INTERNAL_d9945eff_4_k_cu_596b96574cuda3std6ranges3__45__cpo5beginE[1];
.global .align 1 .b8 _ZN34_INTERNAL_d9945eff_4_k_cu_596b96574cuda3std6ranges3__45__cpo3endE[1];
.global .align 1 .b8 _ZN34_INTERNAL_d9945eff_4_k_cu_596b96574cuda3std6ranges3__45__cpo6cbeginE[1];
.global .align 1 .b8 _ZN34_INTERNAL_d9945eff_4_k_cu_596b96574cuda3std6ranges3__45__cpo4cendE[1];
.global .align 1 .b8 _ZN34_INTERNAL_d9945eff_4_k_cu_596b96574cuda3std6ranges3__45__cpo7advanceE[1];
.global .align 1 .b8 _ZN34_INTERNAL_d9945eff_4_k_cu_596b96574cuda3std6ranges3__45__cpo9iter_swapE[1];
.global .align 1 .b8 _ZN34_INTERNAL_d9945eff_4_k_cu_596b96574cuda3std6ranges3__45__cpo4nextE[1];
.global .align 1 .b8 _ZN34_INTERNAL_d9945eff_4_k_cu_596b96574cuda3std6ranges3__45__cpo4prevE[1];
.global .align 1 .b8 _ZN34_INTERNAL_d9945eff_4_k_cu_596b96574cuda3std6ranges3__45__cpo4dataE[1];
.global .align 1 .b8 _ZN34_INTERNAL_d9945eff_4_k_cu_596b96574cuda3std6ranges3__45__cpo5cdataE[1];
.global .align 1 .b8 _ZN34_INTERNAL_d9945eff_4_k_cu_596b96574cuda3std6ranges3__45__cpo4sizeE[1];
.global .align 1 .b8 _ZN34_INTERNAL_d9945eff_4_k_cu_596b96574cuda3std6ranges3__45__cpo5ssizeE[1];
.global .align 1 .b8 _ZN34_INTERNAL_d9945eff_4_k_cu_596b96574cuda3std6ranges3__45__cpo8distanceE[1];
.global .align 1 .b8 _ZN34_INTERNAL_d9945eff_4_k_cu_596b96576thrust24THRUST_300001_SM_1000_NS8cuda_cub3parE[1];
.global .align 1 .b8 _ZN34_INTERNAL_d9945eff_4_k_cu_596b96576thrust24THRUST_300001_SM_1000_NS8cuda_cub10par_nosyncE[1];
.global .align 1 .b8 _ZN34_INTERNAL_d9945eff_4_k_cu_596b96576thrust24THRUST_300001_SM_1000_NS6system6detail10sequential3seqE[1];
.global .align 1 .b8 _ZN34_INTERNAL_d9945eff_4_k_cu_596b96576thrust24THRUST_300001_SM_1000_NS12placeholders2_1E[1];
.global .align 1 .b8 _ZN34_INTERNAL_d9945eff_4_k_cu_596b96576thrust24THRUST_300001_SM_1000_NS12placeholders2_2E[1];
.global .align 1 .b8 _ZN34_INTERNAL_d9945eff_4_k_cu_596b96576thrust24THRUST_300001_SM_1000_NS12placeholders2_3E[1];
.global .align 1 .b8 _ZN34_INTERNAL_d9945eff_4_k_cu_596b96576thrust24THRUST_300001_SM_1000_NS12placeholders2_4E[1];
.global .align 1 .b8 _ZN34_INTERNAL_d9945eff_4_k_cu_596b96576thrust24THRUST_300001_SM_1000_NS12placeholders2_5E[1];
.global .align 1 .b8 _ZN34_INTERNAL_d9945eff_4_k_cu_596b96576thrust24THRUST_300001_SM_1000_NS12placeholders2_6E[1];
.global .align 1 .b8 _ZN34_INTERNAL_d9945eff_4_k_cu_596b96576thrust24THRUST_300001_SM_1000_NS12placeholders2_7E[1];
.global .align 1 .b8 _ZN34_INTERNAL_d9945eff_4_k_cu_596b96576thrust24THRUST_300001_SM_1000_NS12placeholders2_8E[1];
.global .align 1 .b8 _ZN34_INTERNAL_d9945eff_4_k_cu_596b96576thrust24THRUST_300001_SM_1000_NS12placeholders2_9E[1];
.global .align 1 .b8 _ZN34_INTERNAL_d9945eff_4_k_cu_596b96576thrust24THRUST_300001_SM_1000_NS12placeholders3_10E[1];
.global .align 1 .b8 _ZN34_INTERNAL_d9945eff_4_k_cu_596b96576thrust24THRUST_300001_SM_1000_NS3seqE[1];

.visible .entry _ZN3cub18CUB_300001_SM_10006detail11EmptyKernelIvEEvv()
{


	ret;

}
	// .globl	_ZN3cub18CUB_300001_SM_10006detail9transform16transform_kernelINS2_10policy_hubILb1EN4cuda3std3__45tupleIJN6thrust24THRUST_300001_SM_1000_NS6detail15normal_iteratorINSA_10device_ptrIfEEEEEEEE10policy1000Ei6squareSF_JPfEEEvT0_iT1_T2_DpNS2_10kernel_argIT3_EE
.visible .entry _ZN3cub18CUB_300001_SM_10006detail9transform16transform_kernelINS2_10policy_hubILb1EN4cuda3std3__45tupleIJN6thrust24THRUST_300001_SM_1000_NS6detail15normal_iteratorINSA_10device_ptrIfEEEEEEEE10policy1000Ei6squareSF_JPfEEEvT0_iT1_T2_DpNS2_10kernel_argIT3_EE(
	.param .u32 _ZN3cub18CUB_300001_SM_10006detail9transform16transform_kernelINS2_10policy_hubILb1EN4cuda3std3__45tupleIJN6thrust24THRUST_300001_SM_1000_NS6detail15normal_iteratorINSA_10device_ptrIfEEEEEEEE10policy1000Ei6squareSF_JPfEEEvT0_iT1_T2_DpNS2_10kernel_argIT3_EE_param_0,
	.param .u32 _ZN3cub18CUB_300001_SM_10006detail9transform16transform_kernelINS2_10policy_hubILb1EN4cuda3std3__45tupleIJN6thrust24THRUST_300001_SM_1000_NS6detail15normal_iteratorINSA_10device_ptrIfEEEEEEEE10policy1000Ei6squareSF_JPfEEEvT0_iT1_T2_DpNS2_10kernel_argIT3_EE_param_1,
	.param .align 1 .b8 _ZN3cub18CUB_300001_SM_10006detail9transform16transform_kernelINS2_10policy_hubILb1EN4cuda3std3__45tupleIJN6thrust24THRUST_300001_SM_1000_NS6detail15normal_iteratorINSA_10device_ptrIfEEEEEEEE10policy1000Ei6squareSF_JPfEEEvT0_iT1_T2_DpNS2_10kernel_argIT3_EE_param_2[1],
	.param .align 8 .b8 _ZN3cub18CUB_300001_SM_10006detail9transform16transform_kernelINS2_10policy_hubILb1EN4cuda3std3__45tupleIJN6thrust24THRUST_300001_SM_1000_NS6detail15normal_iteratorINSA_10device_ptrIfEEEEEEEE10policy1000Ei6squareSF_JPfEEEvT0_iT1_T2_DpNS2_10kernel_argIT3_EE_param_3[8],
	.param .align 8 .b8 _ZN3cub18CUB_300001_SM_10006detail9transform16transform_kernelINS2_10policy_hubILb1EN4cuda3std3__45tupleIJN6thrust24THRUST_300001_SM_1000_NS6detail15normal_iteratorINSA_10device_ptrIfEEEEEEEE10policy1000Ei6squareSF_JPfEEEvT0_iT1_T2_DpNS2_10kernel_argIT3_EE_param_4[16]
)
.maxntid 128
{
	.reg .pred 	%p<37>;
	.reg .b32 	%r<84>;
	.reg .b32 	%f<89>;
	.reg .b64 	%rd<66>;

	ld.param.u32 	%r50, [_ZN3cub18CUB_300001_SM_10006detail9transform16transform_kernelINS2_10policy_hubILb1EN4cuda3std3__45tupleIJN6thrust24THRUST_300001_SM_1000_NS6detail15normal_iteratorINSA_10device_ptrIfEEEEEEEE10policy1000Ei6squareSF_JPfEEEvT0_iT1_T2_DpNS2_10kernel_argIT3_EE_param_0];
	ld.param.u64 	%rd15, [_ZN3cub18CUB_300001_SM_10006detail9transform16transform_kernelINS2_10policy_hubILb1EN4cuda3std3__45tupleIJN6thrust24THRUST_300001_SM_1000_NS6detail15normal_iteratorINSA_10device_ptrIfEEEEEEEE10policy1000Ei6squareSF_JPfEEEvT0_iT1_T2_DpNS2_10kernel_argIT3_EE_param_4];
	ld.param.u64 	%rd16, [_ZN3cub18CUB_300001_SM_10006detail9transform16transform_kernelINS2_10policy_hubILb1EN4cuda3std3__45tupleIJN6thrust24THRUST_300001_SM_1000_NS6detail15normal_iteratorINSA_10device_ptrIfEEEEEEEE10policy1000Ei6squareSF_JPfEEEvT0_iT1_T2_DpNS2_10kernel_argIT3_EE_param_3];
	ld.param.u32 	%r49, [_ZN3cub18CUB_300001_SM_10006detail9transform16transform_kernelINS2_10policy_hubILb1EN4cuda3std3__45tupleIJN6thrust24THRUST_300001_SM_1000_NS6detail15normal_iteratorINSA_10device_ptrIfEEEEEEEE10policy1000Ei6squareSF_JPfEEEvT0_iT1_T2_DpNS2_10kernel_argIT3_EE_param_1];
	cvta.to.global.u64 	%rd1, %rd16;
	cvta.to.global.u64 	%rd2, %rd15;
	shl.b32 	%r1, %r49, 7;
	mov.u32 	%r51, %ctaid.x;
	mul.lo.s32 	%r2, %r1, %r51;
	sub.s32 	%r3, %r50, %r2;
	min.s32 	%r4, %r1, %r3;
	shl.b32 	%r5, %r4, 2;
	mov.u32 	%r6, %tid.x;
	shl.b32 	%r72, %r6, 7;
	setp.ge.s32 	%p1, %r72, %r5;
	@%p1 bra 	$L__BB1_3;
	mul.wide.u32 	%rd17, %r6, 128;
	add.s64 	%rd18, %rd2, %rd17;
	mul.wide.s32 	%rd19, %r2, 4;
	add.s64 	%rd64, %rd18, %rd19;
$L__BB1_2:
	.pragma "nounroll";
	// begin inline asm
	prefetch.global.L2 [%rd64];
	// end inline asm
	add.s32 	%r72, %r72, 16384;
	add.s64 	%rd64, %rd64, 16384;
	setp.lt.s32 	%p2, %r72, %r5;
	@%p2 bra 	$L__BB1_2;
$L__BB1_3:
	mul.wide.s32 	%rd21, %r2, 4;
	add.s64 	%rd6, %rd2, %rd21;
	add.s64 	%rd7, %rd1, %rd21;
	setp.gt.s32 	%p3, %r1, %r3;
	@%p3 bra 	$L__BB1_17;
	setp.lt.s32 	%p4, %r49, 1;
	@%p4 bra 	$L__BB1_58;
	and.b32  	%r10, %r49, 15;
	setp.lt.u32 	%p5, %r49, 16;
	mov.b32 	%r79, 0;
	@%p5 bra 	$L__BB1_8;
	and.b32  	%r79, %r49, 2147483632;
	neg.s32 	%r74, %r79;
	add.s32 	%r73, %r6, 1152;
	mul.wide.u32 	%rd22, %r6, 4;
	or.b64  	%rd65, %rd22, 4096;
$L__BB1_7:
	.pragma "nounroll";
	mul.wide.s32 	%rd23, %r73, 4;
	add.s64 	%rd24, %rd23, 1536;
	add.s64 	%rd25, %rd6, %rd65;
	ld.global.f32 	%f1, [%rd25+-4096];
	mul.f32 	%f2, %f1, %f1;
	add.s64 	%rd26, %rd7, %rd65;
	st.global.f32 	[%rd26+-4096], %f2;
	ld.global.f32 	%f3, [%rd25+-3584];
	mul.f32 	%f4, %f3, %f3;
	st.global.f32 	[%rd26+-3584], %f4;
	ld.global.f32 	%f5, [%rd25+-3072];
	mul.f32 	%f6, %f5, %f5;
	st.global.f32 	[%rd26+-3072], %f6;
	ld.global.f32 	%f7, [%rd25+-2560];
	mul.f32 	%f8, %f7, %f7;
	st.global.f32 	[%rd26+-2560], %f8;
	ld.global.f32 	%f9, [%rd25+-2048];
	mul.f32 	%f10, %f9, %f9;
	st.global.f32 	[%rd26+-2048], %f10;
	ld.global.f32 	%f11, [%rd25+-1536];
	mul.f32 	%f12, %f11, %f11;
	st.global.f32 	[%rd26+-1536], %f12;
	ld.global.f32 	%f13, [%rd25+-1024];
	mul.f32 	%f14, %f13, %f13;
	st.global.f32 	[%rd26+-1024], %f14;
	ld.global.f32 	%f15, [%rd25+-512];
	mul.f32 	%f16, %f15, %f15;
	st.global.f32 	[%rd26+-512], %f16;
	ld.global.f32 	%f17, [%rd25];
	mul.f32 	%f18, %f17, %f17;
	st.global.f32 	[%rd26], %f18;
	add.s64 	%rd27, %rd6, %rd24;
	ld.global.f32 	%f19, [%rd27+-1536];
	mul.f32 	%f20, %f19, %f19;
	add.s64 	%rd28, %rd7, %rd24;
	st.global.f32 	[%rd28+-1536], %f20;
	ld.global.f32 	%f21, [%rd27+-1024];
	mul.f32 	%f22, %f21, %f21;
	st.global.f32 	[%rd28+-1024], %f22;
	ld.global.f32 	%f23, [%rd27+-512];
	mul.f32 	%f24, %f23, %f23;
	st.global.f32 	[%rd28+-512], %f24;
	ld.global.f32 	%f25, [%rd27];
	mul.f32 	%f26, %f25, %f25;
	st.global.f32 	[%rd28], %f26;
	ld.global.f32 	%f27, [%rd27+512];
	mul.f32 	%f28, %f27, %f27;
	st.global.f32 	[%rd28+512], %f28;
	ld.global.f32 	%f29, [%rd27+1024];
	mul.f32 	%f30, %f29, %f29;
	st.global.f32 	[%rd28+1024], %f30;
	ld.global.f32 	%f31, [%rd27+1536];
	mul.f32 	%f32, %f31, %f31;
	st.global.f32 	[%rd28+1536], %f32;
	add.s32 	%r74, %r74, 16;
	add.s32 	%r73, %r73, 2048;
	add.s64 	%rd65, %rd65, 8192;
	setp.eq.s32 	%p6, %r74, 0;
	@%p6 bra 	$L__BB1_8;
	bra.uni 	$L__BB1_7;
$L__BB1_8:
	setp.eq.s32 	%p7, %r10, 0;
	@%p7 bra 	$L__BB1_58;
	and.b32  	%r37, %r49, 7;
	setp.lt.u32 	%p8, %r10, 8;
	@%p8 bra 	$L__BB1_11;
	shl.b32 	%r53, %r79, 7;
	add.s32 	%r54, %r53, %r6;
	mul.wide.s32 	%rd29, %r54, 4;
	add.s64 	%rd30, %rd6, %rd29;
	ld.global.f32 	%f33, [%rd30];
	mul.f32 	%f34, %f33, %f33;
	add.s64 	%rd31, %rd7, %rd29;
	st.global.f32 	[%rd31], %f34;
	ld.global.f32 	%f35, [%rd30+512];
	mul.f32 	%f36, %f35, %f35;
	st.global.f32 	[%rd31+512], %f36;
	ld.global.f32 	%f37, [%rd30+1024];
	mul.f32 	%f38, %f37, %f37;
	st.global.f32 	[%rd31+1024], %f38;
	ld.global.f32 	%f39, [%rd30+1536];
	mul.f32 	%f40, %f39, %f39;
	st.global.f32 	[%rd31+1536], %f40;
	ld.global.f32 	%f41, [%rd30+2048];
	mul.f32 	%f42, %f41, %f41;
	st.global.f32 	[%rd31+2048], %f42;
	ld.global.f32 	%f43, [%rd30+2560];
	mul.f32 	%f44, %f43, %f43;
	st.global.f32 	[%rd31+2560], %f44;
	ld.global.f32 	%f45, [%rd30+3072];
	mul.f32 	%f46, %f45, %f45;
	st.global.f32 	[%rd31+3072], %f46;
	ld.global.f32 	%f47, [%rd30+3584];
	mul.f32 	%f48, %f47, %f47;
	st.global.f32 	[%rd31+3584], %f48;
	add.s32 	%r79, %r79, 8;
$L__BB1_11:
	setp.eq.s32 	%p9, %r37, 0;
	@%p9 bra 	$L__BB1_58;
	and.b32  	%r40, %r49, 3;
	setp.lt.u32 	%p10, %r37, 4;
	@%p10 bra 	$L__BB1_14;
	shl.b32 	%r55, %r79, 7;
	add.s32 	%r56, %r55, %r6;
	mul.wide.s32 	%rd32, %r56, 4;
	add.s64 	%rd33, %rd6, %rd32;
	ld.global.f32 	%f49, [%rd33];
	mul.f32 	%f50, %f49, %f49;
	add.s64 	%rd34, %rd7, %rd32;
	st.global.f32 	[%rd34], %f50;
	ld.global.f32 	%f51, [%rd33+512];
	mul.f32 	%f52, %f51, %f51;
	st.global.f32 	[%rd34+512], %f52;
	ld.global.f32 	%f53, [%rd33+1024];
	mul.f32 	%f54, %f53, %f53;
	st.global.f32 	[%rd34+1024], %f54;
	ld.global.f32 	%f55, [%rd33+1536];
	mul.f32 	%f56, %f55, %f55;
	st.global.f32 	[%rd34+1536], %f56;
	add.s32 	%r79, %r79, 4;
$L__BB1_14:
	setp.eq.s32 	%p11, %r40, 0;
	@%p11 bra 	$L__BB1_58;
	shl.b32 	%r57, %r79, 7;
	add.s32 	%r83, %r6, %r57;
	neg.s32 	%r82, %r40;
$L__BB1_16:
	.pragma "nounroll";
	mul.wide.s32 	%rd36, %r83, 4;
	add.s64 	%rd37, %rd7, %rd36;
	add.s64 	%rd38, %rd6, %rd36;
	ld.global.f32 	%f57, [%rd38];
	mul.f32 	%f58, %f57, %f57;
	st.global.f32 	[%rd37], %f58;
	add.s32 	%r83, %r83, 128;
	add.s32 	%r82, %r82, 1;
	setp.ne.s32 	%p12, %r82, 0;
	@%p12 bra 	$L__BB1_16;
	bra.uni 	$L__BB1_58;
$L__BB1_17:
	setp.lt.s32 	%p13, %r49, 1;
	@%p13 bra 	$L__BB1_58;
	and.b32  	%r14, %r49, 7;
	setp.lt.u32 	%p14, %r49, 8;
	mov.b32 	%r76, 0;
	@%p14 bra 	$L__BB1_37;
	and.b32  	%r76, %r49, 2147483640;
	mov.b32 	%r75, 0;
$L__BB1_20:
	.pragma "nounroll";
	shl.b32 	%r60, %r75, 7;
	add.s32 	%r21, %r60, %r6;
	setp.ge.s32 	%p15, %r21, %r4;
	@%p15 bra 	$L__BB1_22;
	mul.wide.u32 	%rd39, %r21, 4;
	add.s64 	%rd40, %rd6, %rd39;
	ld.global.f32 	%f59, [%rd40];
	mul.f32 	%f60, %f59, %f59;
	add.s64 	%rd41, %rd7, %rd39;
	st.global.f32 	[%rd41], %f60;
$L__BB1_22:
	add.s32 	%r61, %r21, 128;
	setp.ge.s32 	%p16, %r61, %r4;
	mul.wide.s32 	%rd42, %r61, 4;
	add.s64 	%rd11, %rd6, %rd42;
	add.s64 	%rd12, %rd7, %rd42;
	@%p16 bra 	$L__BB1_24;
	ld.global.f32 	%f61, [%rd11];
	mul.f32 	%f62, %f61, %f61;
	st.global.f32 	[%rd12], %f62;
$L__BB1_24:
	add.s32 	%r62, %r21, 256;
	setp.ge.s32 	%p17, %r62, %r4;
	@%p17 bra 	$L__BB1_26;
	ld.global.f32 	%f63, [%rd11+512];
	mul.f32 	%f64, %f63, %f63;
	st.global.f32 	[%rd12+512], %f64;
$L__BB1_26:
	add.s32 	%r63, %r21, 384;
	setp.ge.s32 	%p18, %r63, %r4;
	@%p18 bra 	$L__BB1_28;
	ld.global.f32 	%f65, [%rd11+1024];
	mul.f32 	%f66, %f65, %f65;
	st.global.f32 	[%rd12+1024], %f66;
$L__BB1_28:
	add.s32 	%r64, %r21, 512;
	setp.ge.s32 	%p19, %r64, %r4;
	@%p19 bra 	$L__BB1_30;
	ld.global.f32 	%f67, [%rd11+1536];
	mul.f32 	%f68, %f67, %f67;
	st.global.f32 	[%rd12+1536], %f68;
$L__BB1_30:
	add.s32 	%r65, %r21, 640;
	setp.ge.s32 	%p20, %r65, %r4;
	@%p20 bra 	$L__BB1_32;
	ld.global.f32 	%f69, [%rd11+2048];
	mul.f32 	%f70, %f69, %f69;
	st.global.f32 	[%rd12+2048], %f70;
$L__BB1_32:
	add.s32 	%r66, %r21, 768;
	setp.ge.s32 	%p21, %r66, %r4;
	@%p21 bra 	$L__BB1_34;
	ld.global.f32 	%f71, [%rd11+2560];
	mul.f32 	%f72, %f71, %f71;
	st.global.f32 	[%rd12+2560], %f72;
$L__BB1_34:
	add.s32 	%r67, %r21, 896;
	setp.ge.s32 	%p22, %r67, %r4;
	@%p22 bra 	$L__BB1_36;
	ld.global.f32 	%f73, [%rd11+3072];
	mul.f32 	%f74, %f73, %f73;
	st.global.f32 	[%rd12+3072], %f74;
$L__BB1_36:
	add.s32 	%r75, %r75, 8;
	setp.ne.s32 	%p23, %r75, %r76;
	@%p23 bra 	$L__BB1_20;
$L__BB1_37:
	setp.eq.s32 	%p24, %r14, 0;
	@%p24 bra 	$L__BB1_58;
	and.b32  	%r24, %r49, 3;
	setp.lt.u32 	%p25, %r14, 4;
	@%p25 bra 	$L__BB1_48;
	shl.b32 	%r68, %r76, 7;
	add.s32 	%r25, %r68, %r6;
	setp.ge.s32 	%p26, %r25, %r4;
	@%p26 bra 	$L__BB1_41;
	mul.wide.s32 	%rd43, %r25, 4;
	add.s64 	%rd44, %rd6, %rd43;
	ld.global.f32 	%f75, [%rd44];
	mul.f32 	%f76, %f75, %f75;
	add.s64 	%rd45, %rd7, %rd43;
	st.global.f32 	[%rd45], %f76;
$L__BB1_41:
	add.s32 	%r26, %r25, 128;
	setp.ge.s32 	%p27, %r26, %r4;
	@%p27 bra 	$L__BB1_43;
	mul.wide.s32 	%rd46, %r26, 4;
	add.s64 	%rd47, %rd6, %rd46;
	ld.global.f32 	%f77, [%rd47];
	mul.f32 	%f78, %f77, %f77;
	add.s64 	%rd48, %rd7, %rd46;
	st.global.f32 	[%rd48], %f78;
$L__BB1_43:
	add.s32 	%r27, %r25, 256;
	setp.ge.s32 	%p28, %r27, %r4;
	@%p28 bra 	$L__BB1_45;
	mul.wide.s32 	%rd49, %r27, 4;
	add.s64 	%rd50, %rd6, %rd49;
	ld.global.f32 	%f79, [%rd50];
	mul.f32 	%f80, %f79, %f79;
	add.s64 	%rd51, %rd7, %rd49;
	st.global.f32 	[%rd51], %f80;
$L__BB1_45:
	add.s32 	%r28, %r25, 384;
	setp.ge.s32 	%p29, %r28, %r4;
	@%p29 bra 	$L__BB1_47;
	mul.wide.s32 	%rd52, %r28, 4;
	add.s64 	%rd53, %rd6, %rd52;
	ld.global.f32 	%f81, [%rd53];
	mul.f32 	%f82, %f81, %f81;
	add.s64 	%rd54, %rd7, %rd52;
	st.global.f32 	[%rd54], %f82;
$L__BB1_47:
	add.s32 	%r76, %r76, 4;
$L__BB1_48:
	setp.eq.s32 	%p30, %r24, 0;
	@%p30 bra 	$L__BB1_58;
	setp.eq.s32 	%p31, %r24, 1;
	@%p31 bra 	$L__BB1_55;
	shl.b32 	%r69, %r76, 7;
	add.s32 	%r31, %r69, %r6;
	setp.ge.s32 	%p32, %r31, %r4;
	@%p32 bra 	$L__BB1_52;
	mul.wide.s32 	%rd55, %r31, 4;
	add.s64 	%rd56, %rd6, %rd55;
	ld.global.f32 	%f83, [%rd56];
	mul.f32 	%f84, %f83, %f83;
	add.s64 	%rd57, %rd7, %rd55;
	st.global.f32 	[%rd57], %f84;
$L__BB1_52:
	add.s32 	%r32, %r31, 128;
	setp.ge.s32 	%p33, %r32, %r4;
	@%p33 bra 	$L__BB1_54;
	mul.wide.s32 	%rd58, %r32, 4;
	add.s64 	%rd59, %rd6, %rd58;
	ld.global.f32 	%f85, [%rd59];
	mul.f32 	%f86, %f85, %f85;
	add.s64 	%rd60, %rd7, %rd58;
	st.global.f32 	[%rd60], %f86;
$L__BB1_54:
	add.s32 	%r76, %r76, 2;
$L__BB1_55:
	and.b32  	%r70, %r49, 1;
	setp.eq.b32 	%p34, %r70, 1;
	not.pred 	%p35, %p34;
	@%p35 bra 	$L__BB1_58;
	shl.b32 	%r71, %r76, 7;
	add.s32 	%r35, %r71, %r6;
	setp.ge.s32 	%p36, %r35, %r4;
	@%p36 bra 	$L__BB1_58;
	mul.wide.s32 	%rd61, %r35, 4;
	add.s64 	%rd62, %rd6, %rd61;
	ld.global.f32 	%f87, [%rd62];
	mul.f32 	%f88, %f87, %f87;
	add.s64 	%rd63, %rd7, %rd61;
	st.global.f32 	[%rd63], %f88;
$L__BB1_58:
	ret;

}
	// .globl	_ZN3cub18CUB_300001_SM_10006detail9transform16transform_kernelINS2_10policy_hubILb1EN4cuda3std3__45tupleIJN6thrust24THRUST_300001_SM_1000_NS6detail15normal_iteratorINSA_10device_ptrIfEEEEEEEE10policy1000El6squareSF_JPfEEEvT0_iT1_T2_DpNS2_10kernel_argIT3_EE
.visible .entry _ZN3cub18CUB_300001_SM_10006detail9transform16transform_kernelINS2_10policy_hubILb1EN4cuda3std3__45tupleIJN6thrust24THRUST_300001_SM_1000_NS6detail15normal_iteratorINSA_10device_ptrIfEEEEEEEE10policy1000El6squareSF_JPfEEEvT0_iT1_T2_DpNS2_10kernel_argIT3_EE(
	.param .u64 _ZN3cub18CUB_300001_SM_10006detail9transform16transform_kernelINS2_10policy_hubILb1EN4cuda3std3__45tupleIJN6thrust24THRUST_300001_SM_1000_NS6detail15normal_iteratorINSA_10device_ptrIfEEEEEEEE10policy1000El6squareSF_JPfEEEvT0_iT1_T2_DpNS2_10kernel_argIT3_EE_param_0,
	.param .u32 _ZN3cub18CUB_300001_SM_10006detail9transform16transform_kernelINS2_10policy_hubILb1EN4cuda3std3__45tupleIJN6thrust24THRUST_300001_SM_1000_NS6detail15normal_iteratorINSA_10device_ptrIfEEEEEEEE10policy1000El6squareSF_JPfEEEvT0_iT1_T2_DpNS2_10kernel_argIT3_EE_param_1,
	.param .align 1 .b8 _ZN3cub18CUB_300001_SM_10006detail9transform16transform_kernelINS2_10policy_hubILb1EN4cuda3std3__45tupleIJN6thrust24THRUST_300001_SM_1000_NS6detail15normal_iteratorINSA_10device_ptrIfEEEEEEEE10policy1000El6squareSF_JPfEEEvT0_iT1_T2_DpNS2_10kernel_argIT3_EE_param_2[1],
	.param .align 8 .b8 _ZN3cub18CUB_300001_SM_10006detail9transform16transform_kernelINS2_10policy_hubILb1EN4cuda3std3__45tupleIJN6thrust24THRUST_300001_SM_1000_NS6detail15normal_iteratorINSA_10device_ptrIfEEEEEEEE10policy1000El6squareSF_JPfEEEvT0_iT1_T2_DpNS2_10kernel_argIT3_EE_param_3[8],
	.param .align 8 .b8 _ZN3cub18CUB_300001_SM_10006detail9transform16transform_kernelINS2_10policy_hubILb1EN4cuda3std3__45tupleIJN6thrust24THRUST_300001_SM_1000_NS6detail15normal_iteratorINSA_10device_ptrIfEEEEEEEE10policy1000El6squareSF_JPfEEEvT0_iT1_T2_DpNS2_10kernel_argIT3_EE_param_4[16]
)
.maxntid 128
{
	.reg .pred 	%p<37>;
	.reg .b32 	%r<81>;
	.reg .b32 	%f<89>;
	.reg .b64 	%rd<72>;

	ld.param.u64 	%rd16, [_ZN3cub18CUB_300001_SM_10006detail9transform16transform_kernelINS2_10policy_hubILb1EN4cuda3std3__45tupleIJN6thrust24THRUST_300001_SM_1000_NS6detail15normal_iteratorINSA_10device_ptrIfEEEEEEEE10policy1000El6squareSF_JPfEEEvT0_iT1_T2_DpNS2_10kernel_argIT3_EE_param_0];
	ld.param.u64 	%rd17, [_ZN3cub18CUB_300001_SM_10006detail9transform16transform_kernelINS2_10policy_hubILb1EN4cuda3std3__45tupleIJN6thrust24THRUST_300001_SM_1000_NS6detail15normal_iteratorINSA_10device_ptrIfEEEEEEEE10policy1000El6squareSF_JPfEEEvT0_iT1_T2_DpNS2_10kernel_argIT3_EE_param_4];
	ld.param.u64 	%rd18, [_ZN3cub18CUB_300001_SM_10006detail9transform16transform_kernelINS2_10policy_hubILb1EN4cuda3std3__45tupleIJN6thrust24THRUST_300001_SM_1000_NS6detail15normal_iteratorINSA_10device_ptrIfEEEEEEEE10policy1000El6squareSF_JPfEEEvT0_iT1_T2_DpNS2_10kernel_argIT3_EE_param_3];
	ld.param.u32 	%r47, [_ZN3cub18CUB_300001_SM_10006detail9transform16transform_kernelINS2_10policy_hubILb1EN4cuda3std3__45tupleIJN6thrust24THRUST_300001_SM_1000_NS6detail15normal_iteratorINSA_10device_ptrIfEEEEEEEE10policy1000El6squareSF_JPfEEEvT0_iT1_T2_DpNS2_10kernel_argIT3_EE_param_1];
	cvta.to.global.u64 	%rd1, %rd18;
	cvta.to.global.u64 	%rd2, %rd17;
	shl.b32 	%r1, %r47, 7;
	mov.u32 	%r48, %ctaid.x;
	cvt.u64.u32 	%rd19, %r48;
	cvt.s64.s32 	%rd20, %r1;
	mul.lo.s64 	%rd3, %rd20, %rd19;
	sub.s64 	%rd21, %rd16, %rd3;
	min.s64 	%rd22, %rd21, %rd20;
	cvt.u32.u64 	%r2, %rd22;
	shl.b32 	%r3, %r2, 2;
	mov.u32 	%r4, %tid.x;
	shl.b32 	%r69, %r4, 7;
	setp.ge.s32 	%p1, %r69, %r3;
	@%p1 bra 	$L__BB2_3;
	shl.b64 	%rd23, %rd3, 2;
	add.s64 	%rd24, %rd2, %rd23;
	mul.wide.u32 	%rd25, %r4, 128;
	add.s64 	%rd70, %rd24, %rd25;
$L__BB2_2:
	.pragma "nounroll";
	// begin inline asm
	prefetch.global.L2 [%rd70];
	// end inline asm
	add.s32 	%r69, %r69, 16384;
	add.s64 	%rd70, %rd70, 16384;
	setp.lt.s32 	%p2, %r69, %r3;
	@%p2 bra 	$L__BB2_2;
$L__BB2_3:
	shl.b64 	%rd27, %rd3, 2;
	add.s64 	%rd7, %rd2, %rd27;
	add.s64 	%rd8, %rd1, %rd27;
	setp.eq.s32 	%p3, %r1, %r2;
	@%p3 bra 	$L__BB2_45;
	setp.lt.s32 	%p4, %r47, 1;
	@%p4 bra 	$L__BB2_58;
	and.b32  	%r8, %r47, 7;
	setp.lt.u32 	%p5, %r47, 8;
	mov.b32 	%r78, 0;
	@%p5 bra 	$L__BB2_24;
	and.b32  	%r78, %r47, 2147483640;
	mov.b32 	%r72, 0;
$L__BB2_7:
	.pragma "nounroll";
	shl.b32 	%r51, %r72, 7;
	add.s32 	%r19, %r51, %r4;
	setp.ge.s32 	%p6, %r19, %r2;
	@%p6 bra 	$L__BB2_9;
	mul.wide.u32 	%rd28, %r19, 4;
	add.s64 	%rd29, %rd7, %rd28;
	ld.global.f32 	%f1, [%rd29];
	mul.f32 	%f2, %f1, %f1;
	add.s64 	%rd30, %rd8, %rd28;
	st.global.f32 	[%rd30], %f2;
$L__BB2_9:
	add.s32 	%r52, %r19, 128;
	setp.ge.s32 	%p7, %r52, %r2;
	mul.wide.s32 	%rd31, %r52, 4;
	add.s64 	%rd12, %rd7, %rd31;
	add.s64 	%rd13, %rd8, %rd31;
	@%p7 bra 	$L__BB2_11;
	ld.global.f32 	%f3, [%rd12];
	mul.f32 	%f4, %f3, %f3;
	st.global.f32 	[%rd13], %f4;
$L__BB2_11:
	add.s32 	%r53, %r19, 256;
	setp.ge.s32 	%p8, %r53, %r2;
	@%p8 bra 	$L__BB2_13;
	ld.global.f32 	%f5, [%rd12+512];
	mul.f32 	%f6, %f5, %f5;
	st.global.f32 	[%rd13+512], %f6;
$L__BB2_13:
	add.s32 	%r54, %r19, 384;
	setp.ge.s32 	%p9, %r54, %r2;
	@%p9 bra 	$L__BB2_15;
	ld.global.f32 	%f7, [%rd12+1024];
	mul.f32 	%f8, %f7, %f7;
	st.global.f32 	[%rd13+1024], %f8;
$L__BB2_15:
	add.s32 	%r55, %r19, 512;
	setp.ge.s32 	%p10, %r55, %r2;
	@%p10 bra 	$L__BB2_17;
	ld.global.f32 	%f9, [%rd12+1536];
	mul.f32 	%f10, %f9, %f9;
	st.global.f32 	[%rd13+1536], %f10;
$L__BB2_17:
	add.s32 	%r56, %r19, 640;
	setp.ge.s32 	%p11, %r56, %r2;
	@%p11 bra 	$L__BB2_19;
	ld.global.f32 	%f11, [%rd12+2048];
	mul.f32 	%f12, %f11, %f11;
	st.global.f32 	[%rd13+2048], %f12;
$L__BB2_19:
	add.s32 	%r57, %r19, 768;
	setp.ge.s32 	%p12, %r57, %r2;
	@%p12 bra 	$L__BB2_21;
	ld.global.f32 	%f13, [%rd12+2560];
	mul.f32 	%f14, %f13, %f13;
	st.global.f32 	[%rd13+2560], %f14;
$L__BB2_21:
	add.s32 	%r58, %r19, 896;
	setp.ge.s32 	%p13, %r58, %r2;
	@%p13 bra 	$L__BB2_23;
	ld.global.f32 	%f15, [%rd12+3072];
	mul.f32 	%f16, %f15, %f15;
	st.global.f32 	[%rd13+3072], %f16;
$L__BB2_23:
	add.s32 	%r72, %r72, 8;
	setp.eq.s32 	%p14, %r72, %r78;
	@%p14 bra 	$L__BB2_24;
	bra.uni 	$L__BB2_7;
$L__BB2_24:
	setp.eq.s32 	%p15, %r8, 0;
	@%p15 bra 	$L__BB2_58;
	and.b32  	%r35, %r47, 3;
	setp.lt.u32 	%p16, %r8, 4;
	@%p16 bra 	$L__BB2_35;
	shl.b32 	%r59, %r78, 7;
	add.s32 	%r36, %r59, %r4;
	setp.ge.s32 	%p17, %r36, %r2;
	@%p17 bra 	$L__BB2_28;
	mul.wide.s32 	%rd32, %r36, 4;
	add.s64 	%rd33, %rd7, %rd32;
	ld.global.f32 	%f17, [%rd33];
	mul.f32 	%f18, %f17, %f17;
	add.s64 	%rd34, %rd8, %rd32;
	st.global.f32 	[%rd34], %f18;
$L__BB2_28:
	add.s32 	%r37, %r36, 128;
	setp.ge.s32 	%p18, %r37, %r2;
	@%p18 bra 	$L__BB2_30;
	mul.wide.s32 	%rd35, %r37, 4;
	add.s64 	%rd36, %rd7, %rd35;
	ld.global.f32 	%f19, [%rd36];
	mul.f32 	%f20, %f19, %f19;
	add.s64 	%rd37, %rd8, %rd35;
	st.global.f32 	[%rd37], %f20;
$L__BB2_30:
	add.s32 	%r38, %r36, 256;
	setp.ge.s32 	%p19, %r38, %r2;
	@%p19 bra 	$L__BB2_32;
	mul.wide.s32 	%rd38, %r38, 4;
	add.s64 	%rd39, %rd7, %rd38;
	ld.global.f32 	%f21, [%rd39];
	mul.f32 	%f22, %f21, %f21;
	add.s64 	%rd40, %rd8, %rd38;
	st.global.f32 	[%rd40], %f22;
$L__BB2_32:
	add.s32 	%r39, %r36, 384;
	setp.ge.s32 	%p20, %r39, %r2;
	@%p20 bra 	$L__BB2_34;
	mul.wide.s32 	%rd41, %r39, 4;
	add.s64 	%rd42, %rd7, %rd41;
	ld.global.f32 	%f23, [%rd42];
	mul.f32 	%f24, %f23, %f23;
	add.s64 	%rd43, %rd8, %rd41;
	st.global.f32 	[%rd43], %f24;
$L__BB2_34:
	add.s32 	%r78, %r78, 4;
$L__BB2_35:
	setp.eq.s32 	%p21, %r35, 0;
	@%p21 bra 	$L__BB2_58;
	setp.eq.s32 	%p22, %r35, 1;
	@%p22 bra 	$L__BB2_42;
	shl.b32 	%r60, %r78, 7;
	add.s32 	%r42, %r60, %r4;
	setp.ge.s32 	%p23, %r42, %r2;
	@%p23 bra 	$L__BB2_39;
	mul.wide.s32 	%rd44, %r42, 4;
	add.s64 	%rd45, %rd7, %rd44;
	ld.global.f32 	%f25, [%rd45];
	mul.f32 	%f26, %f25, %f25;
	add.s64 	%rd46, %rd8, %rd44;
	st.global.f32 	[%rd46], %f26;
$L__BB2_39:
	add.s32 	%r43, %r42, 128;
	setp.ge.s32 	%p24, %r43, %r2;
	@%p24 bra 	$L__BB2_41;
	mul.wide.s32 	%rd47, %r43, 4;
	add.s64 	%rd48, %rd7, %rd47;
	ld.global.f32 	%f27, [%rd48];
	mul.f32 	%f28, %f27, %f27;
	add.s64 	%rd49, %rd8, %rd47;
	st.global.f32 	[%rd49], %f28;
$L__BB2_41:
	add.s32 	%r78, %r78, 2;
$L__BB2_42:
	and.b32  	%r61, %r47, 1;
	setp.eq.b32 	%p25, %r61, 1;
	not.pred 	%p26, %p25;
	@%p26 bra 	$L__BB2_58;
	shl.b32 	%r62, %r78, 7;
	add.s32 	%r46, %r62, %r4;
	setp.ge.s32 	%p27, %r46, %r2;
	@%p27 bra 	$L__BB2_58;
	mul.wide.s32 	%rd50, %r46, 4;
	add.s64 	%rd51, %rd7, %rd50;
	ld.global.f32 	%f29, [%rd51];
	mul.f32 	%f30, %f29, %f29;
	add.s64 	%rd52, %rd8, %rd50;
	st.global.f32 	[%rd52], %f30;
	bra.uni 	$L__BB2_58;
$L__BB2_45:
	setp.lt.s32 	%p28, %r47, 1;
	@%p28 bra 	$L__BB2_58;
	and.b32  	%r10, %r47, 15;
	setp.lt.u32 	%p29, %r47, 16;
	mov.b32 	%r74, 0;
	@%p29 bra 	$L__BB2_49;
	and.b32  	%r74, %r47, 2147483632;
	neg.s32 	%r71, %r74;
	add.s32 	%r70, %r4, 1152;
	mul.wide.u32 	%rd53, %r4, 4;
	or.b64  	%rd71, %rd53, 4096;
$L__BB2_48:
	.pragma "nounroll";
	mul.wide.s32 	%rd54, %r70, 4;
	add.s64 	%rd55, %rd54, 1536;
	add.s64 	%rd56, %rd7, %rd71;
	ld.global.f32 	%f31, [%rd56+-4096];
	mul.f32 	%f32, %f31, %f31;
	add.s64 	%rd57, %rd8, %rd71;
	st.global.f32 	[%rd57+-4096], %f32;
	ld.global.f32 	%f33, [%rd56+-3584];
	mul.f32 	%f34, %f33, %f33;
	st.global.f32 	[%rd57+-3584], %f34;
	ld.global.f32 	%f35, [%rd56+-3072];
	mul.f32 	%f36, %f35, %f35;
	st.global.f32 	[%rd57+-3072], %f36;
	ld.global.f32 	%f37, [%rd56+-2560];
	mul.f32 	%f38, %f37, %f37;
	st.global.f32 	[%rd57+-2560], %f38;
	ld.global.f32 	%f39, [%rd56+-2048];
	mul.f32 	%f40, %f39, %f39;
	st.global.f32 	[%rd57+-2048], %f40;
	ld.global.f32 	%f41, [%rd56+-1536];
	mul.f32 	%f42, %f41, %f41;
	st.global.f32 	[%rd57+-1536], %f42;
	ld.global.f32 	%f43, [%rd56+-1024];
	mul.f32 	%f44, %f43, %f43;
	st.global.f32 	[%rd57+-1024], %f44;
	ld.global.f32 	%f45, [%rd56+-512];
	mul.f32 	%f46, %f45, %f45;
	st.global.f32 	[%rd57+-512], %f46;
	ld.global.f32 	%f47, [%rd56];
	mul.f32 	%f48, %f47, %f47;
	st.global.f32 	[%rd57], %f48;
	add.s64 	%rd58, %rd7, %rd55;
	ld.global.f32 	%f49, [%rd58+-1536];
	mul.f32 	%f50, %f49, %f49;
	add.s64 	%rd59, %rd8, %rd55;
	st.global.f32 	[%rd59+-1536], %f50;
	ld.global.f32 	%f51, [%rd58+-1024];
	mul.f32 	%f52, %f51, %f51;
	st.global.f32 	[%rd59+-1024], %f52;
	ld.global.f32 	%f53, [%rd58+-512];
	mul.f32 	%f54, %f53, %f53;
	st.global.f32 	[%rd59+-512], %f54;
	ld.global.f32 	%f55, [%rd58];
	mul.f32 	%f56, %f55, %f55;
	st.global.f32 	[%rd59], %f56;
	ld.global.f32 	%f57, [%rd58+512];
	mul.f32 	%f58, %f57, %f57;
	st.global.f32 	[%rd59+512], %f58;
	ld.global.f32 	%f59, [%rd58+1024];
	mul.f32 	%f60, %f59, %f59;
	st.global.f32 	[%rd59+1024], %f60;
	ld.global.f32 	%f61, [%rd58+1536];
	mul.f32 	%f62, %f61, %f61;
	st.global.f32 	[%rd59+1536], %f62;
	add.s32 	%r71, %r71, 16;
	add.s32 	%r70, %r70, 2048;
	add.s64 	%rd71, %rd71, 8192;
	setp.eq.s32 	%p30, %r71, 0;
	@%p30 bra 	$L__BB2_49;
	bra.uni 	$L__BB2_48;
$L__BB2_49:
	setp.eq.s32 	%p31, %r10, 0;
	@%p31 bra 	$L__BB2_58;
	and.b32  	%r22, %r47, 7;
	setp.lt.u32 	%p32, %r10, 8;
	@%p32 bra 	$L__BB2_52;
	shl.b32 	%r64, %r74, 7;
	add.s32 	%r65, %r64, %r4;
	mul.wide.s32 	%rd60, %r65, 4;
	add.s64 	%rd61, %rd7, %rd60;
	ld.global.f32 	%f63, [%rd61];
	mul.f32 	%f64, %f63, %f63;
	add.s64 	%rd62, %rd8, %rd60;
	st.global.f32 	[%rd62], %f64;
	ld.global.f32 	%f65, [%rd61+512];
	mul.f32 	%f66, %f65, %f65;
	st.global.f32 	[%rd62+512], %f66;
	ld.global.f32 	%f67, [%rd61+1024];
	mul.f32 	%f68, %f67, %f67;
	st.global.f32 	[%rd62+1024], %f68;
	ld.global.f32 	%f69, [%rd61+1536];
	mul.f32 	%f70, %f69, %f69;
	st.global.f32 	[%rd62+1536], %f70;
	ld.global.f32 	%f71, [%rd61+2048];
	mul.f32 	%f72, %f71, %f71;
	st.global.f32 	[%rd62+2048], %f72;
	ld.global.f32 	%f73, [%rd61+2560];
	mul.f32 	%f74, %f73, %f73;
	st.global.f32 	[%rd62+2560], %f74;
	ld.global.f32 	%f75, [%rd61+3072];
	mul.f32 	%f76, %f75, %f75;
	st.global.f32 	[%rd62+3072], %f76;
	ld.global.f32 	%f77, [%rd61+3584];
	mul.f32 	%f78, %f77, %f77;
	st.global.f32 	[%rd62+3584], %f78;
	add.s32 	%r74, %r74, 8;
$L__BB2_52:
	setp.eq.s32 	%p33, %r22, 0;
	@%p33 bra 	$L__BB2_58;
	and.b32  	%r25, %r47, 3;
	setp.lt.u32 	%p34, %r22, 4;
	@%p34 bra 	$L__BB2_55;
	shl.b32 	%r66, %r74, 7;
	add.s32 	%r67, %r66, %r4;
	mul.wide.s32 	%rd63, %r67, 4;
	add.s64 	%rd64, %rd7, %rd63;
	ld.global.f32 	%f79, [%rd64];
	mul.f32 	%f80, %f79, %f79;
	add.s64 	%rd65, %rd8, %rd63;
	st.global.f32 	[%rd65], %f80;
	ld.global.f32 	%f81, [%rd64+512];
	mul.f32 	%f82, %f81, %f81;
	st.global.f32 	[%rd65+512], %f82;
	ld.global.f32 	%f83, [%rd64+1024];
	mul.f32 	%f84, %f83, %f83;
	st.global.f32 	[%rd65+1024], %f84;
	ld.global.f32 	%f85, [%rd64+1536];
	mul.f32 	%f86, %f85, %f85;
	st.global.f32 	[%rd65+1536], %f86;
	add.s32 	%r74, %r74, 4;
$L__BB2_55:
	setp.eq.s32 	%p35, %r25, 0;
	@%p35 bra 	$L__BB2_58;
	shl.b32 	%r68, %r74, 7;
	add.s32 	%r77, %r4, %r68;
	neg.s32 	%r76, %r25;
$L__BB2_57:
	.pragma "nounroll";
	mul.wide.s32 	%rd67, %r77, 4;
	add.s64 	%rd68, %rd8, %rd67;
	add.s64 	%rd69, %rd7, %rd67;
	ld.global.f32 	%f87, [%rd69];
	mul.f32 	%f88, %f87, %f87;
	st.global.f32 	[%rd68], %f88;
	add.s32 	%r77, %r77, 128;
	add.s32 	%r76, %r76, 1;
	setp.eq.s32 	%p36, %r76, 0;
	@%p36 bra 	$L__BB2_58;
	bra.uni 	$L__BB2_57;
$L__BB2_58:
	ret;

}
	// .globl	_ZN3cub18CUB_300001_SM_10006detail6reduce28DeviceReduceSingleTileKernelINS2_10policy_hubIfjN4cuda3std3__44plusIfEEE10Policy1000EN6thrust24THRUST_300001_SM_1000_NS6detail15normal_iteratorINSD_10device_ptrIfEEEEPfjS9_ffNS7_10__identityEEEvT0_T1_T2_T3_T4_T6_
.visible .entry _ZN3cub18CUB_300001_SM_10006detail6reduce28DeviceReduceSingleTileKernelINS2_10policy_hubIfjN4cuda3std3__44plusIfEEE10Policy1000EN6thrust24THRUST_300001_SM_1000_NS6detail15normal_iteratorINSD_10device_ptrIfEEEEPfjS9_ffNS7_10__identityEEEvT0_T1_T2_T3_T4_T6_(
	.param .align 8 .b8 _ZN3cub18CUB_300001_SM_10006detail6reduce28DeviceReduceSingleTileKernelINS2_10policy_hubIfjN4cuda3std3__44plusIfEEE10Policy1000EN6thrust24THRUST_300001_SM_1000_NS6detail15normal_iteratorINSD_10device_ptrIfEEEEPfjS9_ffNS7_10__identityEEEvT0_T1_T2_T3_T4_T6__param_0[8],
	.param .u64 .ptr .align 1 _ZN3cub18CUB_300001_SM_10006detail6reduce28DeviceReduceSingleTileKernelINS2_10policy_hubIfjN4cuda3std3__44plusIfEEE10Policy1000EN6thrust24THRUST_300001_SM_1000_NS6detail15normal_iteratorINSD_10device_ptrIfEEEEPfjS9_ffNS7_10__identityEEEvT0_T1_T2_T3_T4_T6__param_1,
	.param .u32 _ZN3cub18CUB_300001_SM_10006detail6reduce28DeviceReduceSingleTileKernelINS2_10policy_hubIfjN4cuda3std3__44plusIfEEE10Policy1000EN6thrust24THRUST_300001_SM_1000_NS6detail15normal_iteratorINSD_10device_ptrIfEEEEPfjS9_ffNS7_10__identityEEEvT0_T1_T2_T3_T4_T6__param_2,
	.param .align 1 .b8 _ZN3cub18CUB_300001_SM_10006detail6reduce28DeviceReduceSingleTileKernelINS2_10policy_hubIfjN4cuda3std3__44plusIfEEE10Policy1000EN6thrust24THRUST_300001_SM_1000_NS6detail15normal_iteratorINSD_10device_ptrIfEEEEPfjS9_ffNS7_10__identityEEEvT0_T1_T2_T3_T4_T6__param_3[1],
	.param .f32 _ZN3cub18CUB_300001_SM_10006detail6reduce28DeviceReduceSingleTileKernelINS2_10policy_hubIfjN4cuda3std3__44plusIfEEE10Policy1000EN6thrust24THRUST_300001_SM_1000_NS6detail15normal_iteratorINSD_10device_ptrIfEEEEPfjS9_ffNS7_10__identityEEEvT0_T1_T2_T3_T4_T6__param_4,
	.param .align 1 .b8 _ZN3cub18CUB_300001_SM_10006detail6reduce28DeviceReduceSingleTileKernelINS2_10policy_hubIfjN4cuda3std3__44plusIfEEE10Policy1000EN6thrust24THRUST_300001_SM_1000_NS6detail15normal_iteratorINSD_10device_ptrIfEEEEPfjS9_ffNS7_10__identityEEEvT0_T1_T2_T3_T4_T6__param_5[1]
)
.maxntid 512
.minnctapersm 1
{
	.reg .pred 	%p<67>;
	.reg .b32 	%r<211>;
	.reg .b32 	%f<384>;
	.reg .b64 	%rd<84>;
	// demoted variable
	.shared .align 4 .b8 _ZZN3cub18CUB_300001_SM_10006detail6reduce28DeviceReduceSingleTileKernelINS2_10policy_hubIfjN4cuda3std3__44plusIfEEE10Policy1000EN6thrust24THRUST_300001_SM_1000_NS6detail15normal_iteratorINSD_10device_ptrIfEEEEPfjS9_ffNS7_10__identityEEEvT0_T1_T2_T3_T4_T6_E12temp_storage[84];
	ld.param.u64 	%rd9, [_ZN3cub18CUB_300001_SM_10006detail6reduce28DeviceReduceSingleTileKernelINS2_10policy_hubIfjN4cuda3std3__44plusIfEEE10Policy1000EN6thrust24THRUST_300001_SM_1000_NS6detail15normal_iteratorINSD_10device_ptrIfEEEEPfjS9_ffNS7_10__identityEEEvT0_T1_T2_T3_T4_T6__param_0];
	ld.param.u64 	%rd10, [_ZN3cub18CUB_300001_SM_10006detail6reduce28DeviceReduceSingleTileKernelINS2_10policy_hubIfjN4cuda3std3__44plusIfEEE10Policy1000EN6thrust24THRUST_300001_SM_1000_NS6detail15normal_iteratorINSD_10device_ptrIfEEEEPfjS9_ffNS7_10__identityEEEvT0_T1_T2_T3_T4_T6__param_1];
	ld.param.u32 	%r51, [_ZN3cub18CUB_300001_SM_10006detail6reduce28DeviceReduceSingleTileKernelINS2_10policy_hubIfjN4cuda3std3__44plusIfEEE10Policy1000EN6thrust24THRUST_300001_SM_1000_NS6detail15normal_iteratorINSD_10device_ptrIfEEEEPfjS9_ffNS7_10__identityEEEvT0_T1_T2_T3_T4_T6__param_2];
	ld.param.f32 	%f42, [_ZN3cub18CUB_300001_SM_10006detail6reduce28DeviceReduceSingleTileKernelINS2_10policy_hubIfjN4cuda3std3__44plusIfEEE10Policy1000EN6thrust24THRUST_300001_SM_1000_NS6detail15normal_iteratorINSD_10device_ptrIfEEEEPfjS9_ffNS7_10__identityEEEvT0_T1_T2_T3_T4_T6__param_4];
	cvta.to.global.u64 	%rd1, %rd10;
	setp.ne.s32 	%p1, %r51, 0;
	@%p1 bra 	$L__BB3_3;
	mov.u32 	%r193, %tid.x;
	setp.ne.s32 	%p66, %r193, 0;
	@%p66 bra 	$L__BB3_52;
	st.global.f32 	[%rd1], %f42;
	bra.uni 	$L__BB3_52;
$L__BB3_3:
	cvta.to.global.u64 	%rd2, %rd9;
	setp.gt.u32 	%p2, %r51, 8191;
	@%p2 bra 	$L__BB3_28;
	mov.u32 	%r1, %tid.x;
	setp.ge.u32 	%p24, %r1, %r51;
	mov.f32 	%f371, 0f00000000;
	mov.u32 	%r197, %r1;
	@%p24 bra 	$L__BB3_6;
	mul.wide.u32 	%rd73, %r1, 4;
	add.s64 	%rd74, %rd2, %rd73;
	ld.global.f32 	%f371, [%rd74];
	add.s32 	%r197, %r1, 512;
$L__BB3_6:
	setp.ge.u32 	%p25, %r197, %r51;
	@%p25 bra 	$L__BB3_19;
	not.b32 	%r120, %r197;
	add.s32 	%r121, %r51, %r120;
	shr.u32 	%r122, %r121, 9;
	add.s32 	%r4, %r122, 1;
	and.b32  	%r5, %r4, 15;
	setp.lt.u32 	%p26, %r121, 7680;
	@%p26 bra 	$L__BB3_10;
	and.b32  	%r123, %r4, 16777200;
	neg.s32 	%r195, %r123;
	mul.wide.u32 	%rd75, %r197, 4;
	add.s64 	%rd76, %rd75, %rd2;
	add.s64 	%rd82, %rd76, 16384;
$L__BB3_9:
	.pragma "nounroll";
	ld.global.f32 	%f205, [%rd82+-16384];
	add.f32 	%f206, %f371, %f205;
	ld.global.f32 	%f207, [%rd82+-14336];
	add.f32 	%f208, %f206, %f207;
	ld.global.f32 	%f209, [%rd82+-12288];
	add.f32 	%f210, %f208, %f209;
	ld.global.f32 	%f211, [%rd82+-10240];
	add.f32 	%f212, %f210, %f211;
	ld.global.f32 	%f213, [%rd82+-8192];
	add.f32 	%f214, %f212, %f213;
	ld.global.f32 	%f215, [%rd82+-6144];
	add.f32 	%f216, %f214, %f215;
	ld.global.f32 	%f217, [%rd82+-4096];
	add.f32 	%f218, %f216, %f217;
	ld.global.f32 	%f219, [%rd82+-2048];
	add.f32 	%f220, %f218, %f219;
	ld.global.f32 	%f221, [%rd82];
	add.f32 	%f222, %f220, %f221;
	ld.global.f32 	%f223, [%rd82+2048];
	add.f32 	%f224, %f222, %f223;
	ld.global.f32 	%f225, [%rd82+4096];
	add.f32 	%f226, %f224, %f225;
	ld.global.f32 	%f227, [%rd82+6144];
	add.f32 	%f228, %f226, %f227;
	ld.global.f32 	%f229, [%rd82+8192];
	add.f32 	%f230, %f228, %f229;
	ld.global.f32 	%f231, [%rd82+10240];
	add.f32 	%f232, %f230, %f231;
	ld.global.f32 	%f233, [%rd82+12288];
	add.f32 	%f234, %f232, %f233;
	ld.global.f32 	%f235, [%rd82+14336];
	add.f32 	%f371, %f234, %f235;
	add.s32 	%r197, %r197, 8192;
	add.s32 	%r195, %r195, 16;
	add.s64 	%rd82, %rd82, 32768;
	setp.ne.s32 	%p27, %r195, 0;
	@%p27 bra 	$L__BB3_9;
$L__BB3_10:
	setp.eq.s32 	%p28, %r5, 0;
	@%p28 bra 	$L__BB3_19;
	and.b32  	%r12, %r4, 7;
	setp.lt.u32 	%p29, %r5, 8;
	@%p29 bra 	$L__BB3_13;
	mul.wide.u32 	%rd77, %r197, 4;
	add.s64 	%rd78, %rd2, %rd77;
	ld.global.f32 	%f237, [%rd78];
	add.f32 	%f238, %f371, %f237;
	ld.global.f32 	%f239, [%rd78+2048];
	add.f32 	%f240, %f238, %f239;
	ld.global.f32 	%f241, [%rd78+4096];
	add.f32 	%f242, %f240, %f241;
	ld.global.f32 	%f243, [%rd78+6144];
	add.f32 	%f244, %f242, %f243;
	ld.global.f32 	%f245, [%rd78+8192];
	add.f32 	%f246, %f244, %f245;
	ld.global.f32 	%f247, [%rd78+10240];
	add.f32 	%f248, %f246, %f247;
	ld.global.f32 	%f249, [%rd78+12288];
	add.f32 	%f250, %f248, %f249;
	ld.global.f32 	%f251, [%rd78+14336];
	add.f32 	%f371, %f250, %f251;
	add.s32 	%r197, %r197, 4096;
$L__BB3_13:
	setp.eq.s32 	%p30, %r12, 0;
	@%p30 bra 	$L__BB3_19;
	and.b32  	%r15, %r4, 3;
	setp.lt.u32 	%p31, %r12, 4;
	@%p31 bra 	$L__BB3_16;
	mul.wide.u32 	%rd79, %r197, 4;
	add.s64 	%rd80, %rd2, %rd79;
	ld.global.f32 	%f253, [%rd80];
	add.f32 	%f254, %f371, %f253;
	ld.global.f32 	%f255, [%rd80+2048];
	add.f32 	%f256, %f254, %f255;
	ld.global.f32 	%f257, [%rd80+4096];
	add.f32 	%f258, %f256, %f257;
	ld.global.f32 	%f259, [%rd80+6144];
	add.f32 	%f371, %f258, %f259;
	add.s32 	%r197, %r197, 2048;
$L__BB3_16:
	setp.eq.s32 	%p32, %r15, 0;
	@%p32 bra 	$L__BB3_19;
	mul.wide.u32 	%rd81, %r197, 4;
	add.s64 	%rd83, %rd2, %rd81;
	neg.s32 	%r200, %r15;
$L__BB3_18:
	.pragma "nounroll";
	ld.global.f32 	%f260, [%rd83];
	add.f32 	%f371, %f371, %f260;
	add.s64 	%rd83, %rd83, 2048;
	add.s32 	%r200, %r200, 1;
	setp.ne.s32 	%p33, %r200, 0;
	@%p33 bra 	$L__BB3_18;
$L__BB3_19:
	setp.lt.u32 	%p34, %r51, 512;
	@%p34 bra 	$L__BB3_24;
	// begin inline asm
	mov.u32 %r162, %laneid;
	// end inline asm
	mov.b32 	%r164, %f371;
	mov.b32 	%r165, 1;
	mov.b32 	%r186, 31;
	mov.b32 	%r187, -1;
	// begin inline asm
	shfl.sync.down.b32 %r163, %r164, %r165, %r186, %r187;
	// end inline asm
	setp.gt.s32 	%p58, %r162, 30;
	mov.b32 	%f319, %r163;
	add.f32 	%f320, %f371, %f319;
	selp.f32 	%f321, %f371, %f320, %p58;
	mov.b32 	%r169, %f321;
	mov.b32 	%r170, 2;
	// begin inline asm
	shfl.sync.down.b32 %r168, %r169, %r170, %r186, %r187;
	// end inline asm
	setp.gt.s32 	%p59, %r162, 29;
	mov.b32 	%f322, %r168;
	add.f32 	%f323, %f321, %f322;
	selp.f32 	%f324, %f321, %f323, %p59;
	mov.b32 	%r174, %f324;
	mov.b32 	%r175, 4;
	// begin inline asm
	shfl.sync.down.b32 %r173, %r174, %r175, %r186, %r187;
	// end inline asm
	setp.gt.s32 	%p60, %r162, 27;
	mov.b32 	%f325, %r173;
	add.f32 	%f326, %f324, %f325;
	selp.f32 	%f327, %f324, %f326, %p60;
	mov.b32 	%r179, %f327;
	mov.b32 	%r180, 8;
	// begin inline asm
	shfl.sync.down.b32 %r178, %r179, %r180, %r186, %r187;
	// end inline asm
	setp.gt.s32 	%p61, %r162, 23;
	mov.b32 	%f328, %r178;
	add.f32 	%f329, %f327, %f328;
	selp.f32 	%f330, %f327, %f329, %p61;
	mov.b32 	%r184, %f330;
	mov.b32 	%r185, 16;
	// begin inline asm
	shfl.sync.down.b32 %r183, %r184, %r185, %r186, %r187;
	// end inline asm
	setp.gt.s32 	%p62, %r162, 15;
	mov.b32 	%f331, %r183;
	add.f32 	%f16, %f330, %f331;
	selp.f32 	%f383, %f330, %f16, %p62;
	setp.ne.s32 	%p63, %r162, 0;
	@%p63 bra 	$L__BB3_22;
	shr.u32 	%r188, %r1, 3;
	and.b32  	%r189, %r188, 124;
	mov.u32 	%r190, _ZZN3cub18CUB_300001_SM_10006detail6reduce28DeviceReduceSingleTileKernelINS2_10policy_hubIfjN4cuda3std3__44plusIfEEE10Policy1000EN6thrust24THRUST_300001_SM_1000_NS6detail15normal_iteratorINSD_10device_ptrIfEEEEPfjS9_ffNS7_10__identityEEEvT0_T1_T2_T3_T4_T6_E12temp_storage;
	add.s32 	%r191, %r190, %r189;
	st.shared.f32 	[%r191+16], %f16;
$L__BB3_22:
	bar.sync 	0;
	setp.ne.s32 	%p64, %r1, 0;
	@%p64 bra 	$L__BB3_50;
	ld.shared.f32 	%f332, [_ZZN3cub18CUB_300001_SM_10006detail6reduce28DeviceReduceSingleTileKernelINS2_10policy_hubIfjN4cuda3std3__44plusIfEEE10Policy1000EN6thrust24THRUST_300001_SM_1000_NS6detail15normal_iteratorINSD_10device_ptrIfEEEEPfjS9_ffNS7_10__identityEEEvT0_T1_T2_T3_T4_T6_E12temp_storage+20];
	add.f32 	%f333, %f383, %f332;
	ld.shared.f32 	%f334, [_ZZN3cub18CUB_300001_SM_10006detail6reduce28DeviceReduceSingleTileKernelINS2_10policy_hubIfjN4cuda3std3__44plusIfEEE10Policy1000EN6thrust24THRUST_300001_SM_1000_NS6detail15normal_iteratorINSD_10device_ptrIfEEEEPfjS9_ffNS7_10__identityEEEvT0_T1_T2_T3_T4_T6_E12temp_storage+24];
	add.f32 	%f335, %f333, %f334;
	ld.shared.f32 	%f336, [_ZZN3cub18CUB_300001_SM_10006detail6reduce28DeviceReduceSingleTileKernelINS2_10policy_hubIfjN4cuda3std3__44plusIfEEE10Policy1000EN6thrust24THRUST_300001_SM_1000_NS6detail15normal_iteratorINSD_10device_ptrIfEEEEPfjS9_ffNS7_10__identityEEEvT0_T1_T2_T3_T4_T6_E12temp_storage+28];
	add.f32 	%f337, %f335, %f336;
	ld.shared.f32 	%f338, [_ZZN3cub18CUB_300001_SM_10006detail6reduce28DeviceReduceSingleTileKernelINS2_10policy_hubIfjN4cuda3std3__44plusIfEEE10Policy1000EN6thrust24THRUST_300001_SM_1000_NS6detail15normal_iteratorINSD_10device_ptrIfEEEEPfjS9_ffNS7_10__identityEEEvT0_T1_T2_T3_T4_T6_E12temp_storage+32];
	add.f32 	%f339, %f337, %f338;
	ld.shared.f32 	%f340, [_ZZN3cub18CUB_300001_SM_10006detail6reduce28DeviceReduceSingleTileKernelINS2_10policy_hubIfjN4cuda3std3__44plusIfEEE10Policy1000EN6thrust24THRUST_300001_SM_1000_NS6detail15normal_iteratorINSD_10device_ptrIfEEEEPfjS9_ffNS7_10__identityEEEvT0_T1_T2_T3_T4_T6_E12temp_storage+36];
	add.f32 	%f341, %f339, %f340;
	ld.shared.f32 	%f342, [_ZZN3cub18CUB_300001_SM_10006detail6reduce28DeviceReduceSingleTileKernelINS2_10policy_hubIfjN4cuda3std3__44plusIfEEE10Policy1000EN6thrust24THRUST_300001_SM_1000_NS6detail15normal_iteratorINSD_10device_ptrIfEEEEPfjS9_ffNS7_10__identityEEEvT0_T1_T2_T3_T4_T6_E12temp_storage+40];
	add.f32 	%f343, %f341, %f342;
	ld.shared.f32 	%f344, [_ZZN3cub18CUB_300001_SM_10006detail6reduce28DeviceReduceSingleTileKernelINS2_10policy_hubIfjN4cuda3std3__44plusIfEEE10Policy1000EN6thrust24THRUST_300001_SM_1000_NS6detail15normal_iteratorINSD_10device_ptrIfEEEEPfjS9_ffNS7_10__identityEEEvT0_T1_T2_T3_T4_T6_E12temp_storage+44];
	add.f32 	%f345, %f343, %f344;
	ld.shared.f32 	%f346, [_ZZN3cub18CUB_300001_SM_10006detail6reduce28DeviceReduceSingleTileKernelINS2_10policy_hubIfjN4cuda3std3__44plusIfEEE10Policy1000EN6thrust24THRUST_300001_SM_1000_NS6detail15normal_iteratorINSD_10device_ptrIfEEEEPfjS9_ffNS7_10__identityEEEvT0_T1_T2_T3_T4_T6_E12temp_storage+48];
	add.f32 	%f347, %f345, %f346;
	ld.shared.f32 	%f348, [_ZZN3cub18CUB_300001_SM_10006detail6reduce28DeviceReduceSingleTileKernelINS2_10policy_hubIfjN4cuda3std3__44plusIfEEE10Policy1000EN6thrust24THRUST_300001_SM_1000_NS6detail15normal_iteratorINSD_10device_ptrIfEEEEPfjS9_ffNS7_10__identityEEEvT0_T1_T2_T3_T4_T6_E12temp_storage+52];
	add.f32 	%f349, %f347, %f348;
	ld.shared.f32 	%f350, [_ZZN3cub18CUB_300001_SM_10006detail6reduce28DeviceReduceSingleTileKernelINS2_10policy_hubIfjN4cuda3std3__44plusIfEEE10Policy1000EN6thrust24THRUST_300001_SM_1000_NS6detail15normal_iteratorINSD_10device_ptrIfEEEEPfjS9_ffNS7_10__identityEEEvT0_T1_T2_T3_T4_T6_E12temp_storage+56];
	add.f32 	%f351, %f349, %f350;
	ld.shared.f32 	%f352, [_ZZN3cub18CUB_300001_SM_10006detail6reduce28DeviceReduceSingleTileKernelINS2_10policy_hubIfjN4cuda3std3__44plusIfEEE10Policy1000EN6thrust24THRUST_300001_SM_1000_NS6detail15normal_iteratorINSD_10device_ptrIfEEEEPfjS9_ffNS7_10__identityEEEvT0_T1_T2_T3_T4_T6_E12temp_storage+60];
	add.f32 	%f353, %f351, %f352;
	ld.shared.f32 	%f354, [_ZZN3cub18CUB_300001_SM_10006detail6reduce28DeviceReduceSingleTileKernelINS2_10policy_hubIfjN4cuda3std3__44plusIfEEE10Policy1000EN6thrust24THRUST_300001_SM_1000_NS6detail15normal_iteratorINSD_10device_ptrIfEEEEPfjS9_ffNS7_10__identityEEEvT0_T1_T2_T3_T4_T6_E12temp_storage+64];
	add.f32 	%f355, %f353, %f354;
	ld.shared.f32 	%f356, [_ZZN3cub18CUB_300001_SM_10006detail6reduce28DeviceReduceSingleTileKernelINS2_10policy_hubIfjN4cuda3std3__44plusIfEEE10Policy1000EN6thrust24THRUST_300001_SM_1000_NS6detail15normal_iteratorINSD_10device_ptrIfEEEEPfjS9_ffNS7_10__identityEEEvT0_T1_T2_T3_T4_T6_E12temp_storage+68];
	add.f32 	%f357, %f355, %f356;
	ld.shared.f32 	%f358, [_ZZN3cub18CUB_300001_SM_10006detail6reduce28DeviceReduceSingleTileKernelINS2_10policy_hubIfjN4cuda3std3__44plusIfEEE10Policy1000EN6thrust24THRUST_300001_SM_1000_NS6detail15normal_iteratorINSD_10device_ptrIfEEEEPfjS9_ffNS7_10__identityEEEvT0_T1_T2_T3_T4_T6_E12temp_storage+72];
	add.f32 	%f359, %f357, %f358;
	ld.shared.f32 	%f360, [_ZZN3cub18CUB_300001_SM_10006detail6reduce28DeviceReduceSingleTileKernelINS2_10policy_hubIfjN4cuda3std3__44plusIfEEE10Policy1000EN6thrust24THRUST_300001_SM_1000_NS6detail15normal_iteratorINSD_10device_ptrIfEEEEPfjS9_ffNS7_10__identityEEEvT0_T1_T2_T3_T4_T6_E12temp_storage+76];
	add.f32 	%f383, %f359, %f360;
	bra.uni 	$L__BB3_50;
$L__BB3_24:
	// begin inline asm
	mov.u32 %r124, %laneid;
	// end inline asm
	and.b32  	%r150, %r1, 992;
	add.s32 	%r151, %r150, 32;
	setp.gt.u32 	%p35, %r151, %r51;
	not.b32 	%r152, %r150;
	add.s32 	%r153, %r51, %r152;
	selp.b32 	%r148, %r153, 31, %p35;
	mov.b32 	%r126, %f371;
	mov.b32 	%r127, 1;
	mov.b32 	%r149, -1;
	// begin inline asm
	shfl.sync.down.b32 %r125, %r126, %r127, %r148, %r149;
	// end inline asm
	setp.lt.s32 	%p36, %r124, %r148;
	mov.b32 	%f261, %r125;
	add.f32 	%f262, %f371, %f261;
	selp.f32 	%f263, %f262, %f371, %p36;
	mov.b32 	%r131, %f263;
	mov.b32 	%r132, 2;
	// begin inline asm
	shfl.sync.down.b32 %r130, %r131, %r132, %r148, %r149;
	// end inline asm
	add.s32 	%r154, %r124, 2;
	setp.gt.s32 	%p37, %r154, %r148;
	mov.b32 	%f264, %r130;
	add.f32 	%f265, %f263, %f264;
	selp.f32 	%f266, %f263, %f265, %p37;
	mov.b32 	%r136, %f266;
	mov.b32 	%r137, 4;
	// begin inline asm
	shfl.sync.down.b32 %r135, %r136, %r137, %r148, %r149;
	// end inline asm
	add.s32 	%r155, %r124, 4;
	setp.gt.s32 	%p38, %r155, %r148;
	mov.b32 	%f267, %r135;
	add.f32 	%f268, %f266, %f267;
	selp.f32 	%f269, %f266, %f268, %p38;
	mov.b32 	%r141, %f269;
	mov.b32 	%r142, 8;
	// begin inline asm
	shfl.sync.down.b32 %r140, %r141, %r142, %r148, %r149;
	// end inline asm
	add.s32 	%r156, %r124, 8;
	setp.gt.s32 	%p39, %r156, %r148;
	mov.b32 	%f270, %r140;
	add.f32 	%f271, %f269, %f270;
	selp.f32 	%f272, %f269, %f271, %p39;
	mov.b32 	%r146, %f272;
	mov.b32 	%r147, 16;
	// begin inline asm
	shfl.sync.down.b32 %r145, %r146, %r147, %r148, %r149;
	// end inline asm
	add.s32 	%r157, %r124, 16;
	setp.gt.s32 	%p40, %r157, %r148;
	mov.b32 	%f273, %r145;
	add.f32 	%f274, %f272, %f273;
	selp.f32 	%f383, %f272, %f274, %p40;
	setp.ne.s32 	%p41, %r124, 0;
	@%p41 bra 	$L__BB3_26;
	shr.u32 	%r158, %r1, 3;
	and.b32  	%r159, %r158, 124;
	mov.u32 	%r160, _ZZN3cub18CUB_300001_SM_10006detail6reduce28DeviceReduceSingleTileKernelINS2_10policy_hubIfjN4cuda3std3__44plusIfEEE10Policy1000EN6thrust24THRUST_300001_SM_1000_NS6detail15normal_iteratorINSD_10device_ptrIfEEEEPfjS9_ffNS7_10__identityEEEvT0_T1_T2_T3_T4_T6_E12temp_storage;
	add.s32 	%r161, %r160, %r159;
	st.shared.f32 	[%r161+16], %f383;
$L__BB3_26:
	bar.sync 	0;
	setp.ne.s32 	%p42, %r1, 0;
	@%p42 bra 	$L__BB3_50;
	setp.gt.u32 	%p43, %r51, 32;
	ld.shared.f32 	%f275, [_ZZN3cub18CUB_300001_SM_10006detail6reduce28DeviceReduceSingleTileKernelINS2_10policy_hubIfjN4cuda3std3__44plusIfEEE10Policy1000EN6thrust24THRUST_300001_SM_1000_NS6detail15normal_iteratorINSD_10device_ptrIfEEEEPfjS9_ffNS7_10__identityEEEvT0_T1_T2_T3_T4_T6_E12temp_storage+20];
	add.f32 	%f276, %f383, %f275;
	selp.f32 	%f277, %f276, %f383, %p43;
	setp.gt.u32 	%p44, %r51, 64;
	ld.shared.f32 	%f278, [_ZZN3cub18CUB_300001_SM_10006detail6reduce28DeviceReduceSingleTileKernelINS2_10policy_hubIfjN4cuda3std3__44plusIfEEE10Policy1000EN6thrust24THRUST_300001_SM_1000_NS6detail15normal_iteratorINSD_10device_ptrIfEEEEPfjS9_ffNS7_10__identityEEEvT0_T1_T2_T3_T4_T6_E12temp_storage+24];
	add.f32 	%f279, %f278, %f277;
	selp.f32 	%f280, %f279, %f277, %p44;
	setp.gt.u32 	%p45, %r51, 96;
	ld.shared.f32 	%f281, [_ZZN3cub18CUB_300001_SM_10006detail6reduce28DeviceReduceSingleTileKernelINS2_10policy_hubIfjN4cuda3std3__44plusIfEEE10Policy1000EN6thrust24THRUST_300001_SM_1000_NS6detail15normal_iteratorINSD_10device_ptrIfEEEEPfjS9_ffNS7_10__identityEEEvT0_T1_T2_T3_T4_T6_E12temp_storage+28];
	add.f32 	%f282, %f281, %f280;
	selp.f32 	%f283, %f282, %f280, %p45;
	setp.gt.u32 	%p46, %r51, 128;
	ld.shared.f32 	%f284, [_ZZN3cub18CUB_300001_SM_10006detail6reduce28DeviceReduceSingleTileKernelINS2_10policy_hubIfjN4cuda3std3__44plusIfEEE10Policy1000EN6thrust24THRUST_300001_SM_1000_NS6detail15normal_iteratorINSD_10device_ptrIfEEEEPfjS9_ffNS7_10__identityEEEvT0_T1_T2_T3_T4_T6_E12temp_storage+32];
	add.f32 	%f285, %f284, %f283;
	selp.f32 	%f286, %f285, %f283, %p46;
	setp.gt.u32 	%p47, %r51, 160;
	ld.shared.f32 	%f287, [_ZZN3cub18CUB_300001_SM_10006detail6reduce28DeviceReduceSingleTileKernelINS2_10policy_hubIfjN4cuda3std3__44plusIfEEE10Policy1000EN6thrust24THRUST_300001_SM_1000_NS6detail15normal_iteratorINSD_10device_ptrIfEEEEPfjS9_ffNS7_10__identityEEEvT0_T1_T2_T3_T4_T6_E12temp_storage+36];
	add.f32 	%f288, %f287, %f286;
	selp.f32 	%f289, %f288, %f286, %p47;
	setp.gt.u32 	%p48, %r51, 192;
	ld.shared.f32 	%f290, [_ZZN3cub18CUB_300001_SM_10006detail6reduce28DeviceReduceSingleTileKernelINS2_10policy_hubIfjN4cuda3std3__44plusIfEEE10Policy1000EN6thrust24THRUST_300001_SM_1000_NS6detail15normal_iteratorINSD_10device_ptrIfEEEEPfjS9_ffNS7_10__identityEEEvT0_T1_T2_T3_T4_T6_E12temp_storage+40];
	add.f32 	%f291, %f290, %f289;
	selp.f32 	%f292, %f291, %f289, %p48;
	setp.gt.u32 	%p49, %r51, 224;
	ld.shared.f32 	%f293, [_ZZN3cub18CUB_300001_SM_10006detail6reduce28DeviceReduceSingleTileKernelINS2_10policy_hubIfjN4cuda3std3__44plusIfEEE10Policy1000EN6thrust24THRUST_300001_SM_1000_NS6detail15normal_iteratorINSD_10device_ptrIfEEEEPfjS9_ffNS7_10__identityEEEvT0_T1_T2_T3_T4_T6_E12temp_storage+44];
	add.f32 	%f294, %f293, %f292;
	selp.f32 	%f295, %f294, %f292, %p49;
	setp.gt.u32 	%p50, %r51, 256;
	ld.shared.f32 	%f296, [_ZZN3cub18CUB_300001_SM_10006detail6reduce28DeviceReduceSingleTileKernelINS2_10policy_hubIfjN4cuda3std3__44plusIfEEE10Policy1000EN6thrust24THRUST_300001_SM_1000_NS6detail15normal_iteratorINSD_10device_ptrIfEEEEPfjS9_ffNS7_10__identityEEEvT0_T1_T2_T3_T4_T6_E12temp_storage+48];
	add.f32 	%f297, %f296, %f295;
	selp.f32 	%f298, %f297, %f295, %p50;
	setp.gt.u32 	%p51, %r51, 288;
	ld.shared.f32 	%f299, [_ZZN3cub18CUB_300001_SM_10006detail6reduce28DeviceReduceSingleTileKernelINS2_10policy_hubIfjN4cuda3std3__44plusIfEEE10Policy1000EN6thrust24THRUST_300001_SM_1000_NS6detail15normal_iteratorINSD_10device_ptrIfEEEEPfjS9_ffNS7_10__identityEEEvT0_T1_T2_T3_T4_T6_E12temp_storage+52];
	add.f32 	%f300, %f299, %f298;
	selp.f32 	%f301, %f300, %f298, %p51;
	setp.gt.u32 	%p52, %r51, 320;
	ld.shared.f32 	%f302, [_ZZN3cub18CUB_300001_SM_10006detail6reduce28DeviceReduceSingleTileKernelINS2_10policy_hubIfjN4cuda3std3__44plusIfEEE10Policy1000EN6thrust24THRUST_300001_SM_1000_NS6detail15normal_iteratorINSD_10device_ptrIfEEEEPfjS9_ffNS7_10__identityEEEvT0_T1_T2_T3_T4_T6_E12temp_storage+56];
	add.f32 	%f303, %f302, %f301;
	selp.f32 	%f304, %f303, %f301, %p52;
	setp.gt.u32 	%p53, %r51, 352;
	ld.shared.f32 	%f305, [_ZZN3cub18CUB_300001_SM_10006detail6reduce28DeviceReduceSingleTileKernelINS2_10policy_hubIfjN4cuda3std3__44plusIfEEE10Policy1000EN6thrust24THRUST_300001_SM_1000_NS6detail15normal_iteratorINSD_10device_ptrIfEEEEPfjS9_ffNS7_10__identityEEEvT0_T1_T2_T3_T4_T6_E12temp_storage+60];
	add.f32 	%f306, %f305, %f304;
	selp.f32 	%f307, %f306, %f304, %p53;
	setp.gt.u32 	%p54, %r51, 384;
	ld.shared.f32 	%f308, [_ZZN3cub18CUB_300001_SM_10006detail6reduce28DeviceReduceSingleTileKernelINS2_10policy_hubIfjN4cuda3std3__44plusIfEEE10Policy1000EN6thrust24THRUST_300001_SM_1000_NS6detail15normal_iteratorINSD_10device_ptrIfEEEEPfjS9_ffNS7_10__identityEEEvT0_T1_T2_T3_T4_T6_E12temp_storage+64];
	add.f32 	%f309, %f308, %f307;
	selp.f32 	%f310, %f309, %f307, %p54;
	setp.gt.u32 	%p55, %r51, 416;
	ld.shared.f32 	%f311, [_ZZN3cub18CUB_300001_SM_10006detail6reduce28DeviceReduceSingleTileKernelINS2_10policy_hubIfjN4cuda3std3__44plusIfEEE10Policy1000EN6thrust24THRUST_300001_SM_1000_NS6detail15normal_iteratorINSD_10device_ptrIfEEEEPfjS9_ffNS7_10__identityEEEvT0_T1_T2_T3_T4_T6_E12temp_storage+68];
	add.f32 	%f312, %f311, %f310;
	selp.f32 	%f313, %f312, %f310, %p55;
	setp.gt.u32 	%p56, %r51, 448;
	ld.shared.f32 	%f314, [_ZZN3cub18CUB_300001_SM_10006detail6reduce28DeviceReduceSingleTileKernelINS2_10policy_hubIfjN4cuda3std3__44plusIfEEE10Policy1000EN6thrust24THRUST_300001_SM_1000_NS6detail15normal_iteratorINSD_10device_ptrIfEEEEPfjS9_ffNS7_10__identityEEEvT0_T1_T2_T3_T4_T6_E12temp_storage+72];
	add.f32 	%f315, %f314, %f313;
	selp.f32 	%f316, %f315, %f313, %p56;
	setp.gt.u32 	%p57, %r51, 480;
	ld.shared.f32 	%f317, [_ZZN3cub18CUB_300001_SM_10006detail6reduce28DeviceReduceSingleTileKernelINS2_10policy_hubIfjN4cuda3std3__44plusIfEEE10Policy1000EN6thrust24THRUST_300001_SM_1000_NS6detail15normal_iteratorINSD_10device_ptrIfEEEEPfjS9_ffNS7_10__identityEEEvT0_T1_T2_T3_T4_T6_E12temp_storage+76];
	add.f32 	%f318, %f317, %f316;
	selp.f32 	%f383, %f318, %f316, %p57;
	bra.uni 	$L__BB3_50;
$L__BB3_28:
	mov.u32 	%r21, %tid.x;
	mul.wide.u32 	%rd11, %r21, 4;
	add.s64 	%rd12, %rd2, %rd11;
	ld.global.f32 	%f43, [%rd12];
	ld.global.f32 	%f44, [%rd12+2048];
	ld.global.f32 	%f45, [%rd12+4096];
	ld.global.f32 	%f46, [%rd12+6144];
	ld.global.f32 	%f47, [%rd12+8192];
	ld.global.f32 	%f48, [%rd12+10240];
	ld.global.f32 	%f49, [%rd12+12288];
	ld.global.f32 	%f50, [%rd12+14336];
	ld.global.f32 	%f51, [%rd12+16384];
	ld.global.f32 	%f52, [%rd12+18432];
	ld.global.f32 	%f53, [%rd12+20480];
	ld.global.f32 	%f54, [%rd12+22528];
	ld.global.f32 	%f55, [%rd12+24576];
	ld.global.f32 	%f56, [%rd12+26624];
	ld.global.f32 	%f57, [%rd12+28672];
	ld.global.f32 	%f58, [%rd12+30720];
	add.f32 	%f59, %f43, %f44;
	add.f32 	%f60, %f45, %f46;
	add.f32 	%f61, %f47, %f48;
	add.f32 	%f62, %f49, %f50;
	add.f32 	%f63, %f51, %f52;
	add.f32 	%f64, %f53, %f54;
	add.f32 	%f65, %f55, %f56;
	add.f32 	%f66, %f57, %f58;
	add.f32 	%f67, %f59, %f60;
	add.f32 	%f68, %f61, %f62;
	add.f32 	%f69, %f63, %f64;
	add.f32 	%f70, %f65, %f66;
	add.f32 	%f71, %f67, %f68;
	add.f32 	%f72, %f69, %f70;
	add.f32 	%f382, %f71, %f72;
	add.s32 	%r22, %r51, -8192;
	setp.lt.u32 	%p3, %r22, 8192;
	mov.b32 	%r202, 8192;
	@%p3 bra 	$L__BB3_32;
	mov.b32 	%r202, 8192;
$L__BB3_30:
	add.s32 	%r54, %r21, %r202;
	mul.wide.u32 	%rd13, %r54, 4;
	add.s64 	%rd14, %rd2, %rd13;
	ld.global.f32 	%f73, [%rd14];
	ld.global.f32 	%f74, [%rd14+2048];
	ld.global.f32 	%f75, [%rd14+4096];
	ld.global.f32 	%f76, [%rd14+6144];
	ld.global.f32 	%f77, [%rd14+8192];
	ld.global.f32 	%f78, [%rd14+10240];
	ld.global.f32 	%f79, [%rd14+12288];
	ld.global.f32 	%f80, [%rd14+14336];
	ld.global.f32 	%f81, [%rd14+16384];
	ld.global.f32 	%f82, [%rd14+18432];
	ld.global.f32 	%f83, [%rd14+20480];
	ld.global.f32 	%f84, [%rd14+22528];
	ld.global.f32 	%f85, [%rd14+24576];
	ld.global.f32 	%f86, [%rd14+26624];
	ld.global.f32 	%f87, [%rd14+28672];
	ld.global.f32 	%f88, [%rd14+30720];
	add.f32 	%f89, %f382, %f73;
	add.f32 	%f90, %f74, %f75;
	add.f32 	%f91, %f76, %f77;
	add.f32 	%f92, %f78, %f79;
	add.f32 	%f93, %f80, %f81;
	add.f32 	%f94, %f82, %f83;
	add.f32 	%f95, %f84, %f85;
	add.f32 	%f96, %f86, %f87;
	add.f32 	%f97, %f89, %f90;
	add.f32 	%f98, %f91, %f92;
	add.f32 	%f99, %f93, %f94;
	add.f32 	%f100, %f95, %f96;
	add.f32 	%f101, %f97, %f98;
	add.f32 	%f102, %f99, %f100;
	add.f32 	%f103, %f101, %f102;
	add.f32 	%f382, %f103, %f88;
	sub.s32 	%r55, %r51, %r202;
	setp.lt.u32 	%p4, %r55, 8192;
	@%p4 bra 	$L__BB3_46;
	add.s32 	%r202, %r202, 8192;
	setp.le.u32 	%p5, %r202, %r22;
	@%p5 bra 	$L__BB3_30;
$L__BB3_32:
	setp.le.u32 	%p6, %r51, %r202;
	sub.s32 	%r56, %r51, %r202;
	setp.ge.s32 	%p7, %r21, %r56;
	or.pred  	%p8, %p6, %p7;
	@%p8 bra 	$L__BB3_46;
	not.b32 	%r58, %r21;
	add.s32 	%r59, %r51, %r58;
	sub.s32 	%r60, %r59, %r202;
	shr.u32 	%r61, %r60, 9;
	add.s32 	%r26, %r61, 1;
	and.b32  	%r27, %r26, 15;
	setp.lt.u32 	%p9, %r60, 7680;
	mov.u32 	%r207, %r21;
	@%p9 bra 	$L__BB3_37;
	or.b32  	%r205, %r21, 4096;
	add.s32 	%r204, %r21, %r202;
	and.b32  	%r62, %r26, 16777200;
	neg.s32 	%r203, %r62;
$L__BB3_35:
	.pragma "nounroll";
	mul.wide.u32 	%rd15, %r204, 4;
	add.s64 	%rd16, %rd2, %rd15;
	ld.global.f32 	%f105, [%rd16];
	add.f32 	%f106, %f382, %f105;
	add.s32 	%r63, %r204, 512;
	mul.wide.u32 	%rd17, %r63, 4;
	add.s64 	%rd18, %rd2, %rd17;
	ld.global.f32 	%f107, [%rd18];
	add.f32 	%f108, %f106, %f107;
	add.s32 	%r64, %r204, 1024;
	mul.wide.u32 	%rd19, %r64, 4;
	add.s64 	%rd20, %rd2, %rd19;
	ld.global.f32 	%f109, [%rd20];
	add.f32 	%f110, %f108, %f109;
	add.s32 	%r65, %r204, 1536;
	mul.wide.u32 	%rd21, %r65, 4;
	add.s64 	%rd22, %rd2, %rd21;
	ld.global.f32 	%f111, [%rd22];
	add.f32 	%f112, %f110, %f111;
	add.s32 	%r66, %r204, 2048;
	mul.wide.u32 	%rd23, %r66, 4;
	add.s64 	%rd24, %rd2, %rd23;
	ld.global.f32 	%f113, [%rd24];
	add.f32 	%f114, %f112, %f113;
	add.s32 	%r67, %r204, 2560;
	mul.wide.u32 	%rd25, %r67, 4;
	add.s64 	%rd26, %rd2, %rd25;
	ld.global.f32 	%f115, [%rd26];
	add.f32 	%f116, %f114, %f115;
	add.s32 	%r68, %r204, 3072;
	mul.wide.u32 	%rd27, %r68, 4;
	add.s64 	%rd28, %rd2, %rd27;
	ld.global.f32 	%f117, [%rd28];
	add.f32 	%f118, %f116, %f117;
	add.s32 	%r69, %r204, 3584;
	mul.wide.u32 	%rd29, %r69, 4;
	add.s64 	%rd30, %rd2, %rd29;
	ld.global.f32 	%f119, [%rd30];
	add.f32 	%f120, %f118, %f119;
	add.s32 	%r70, %r204, 4096;
	mul.wide.u32 	%rd31, %r70, 4;
	add.s64 	%rd32, %rd2, %rd31;
	ld.global.f32 	%f121, [%rd32];
	add.f32 	%f122, %f120, %f121;
	add.s32 	%r71, %r204, 4608;
	mul.wide.u32 	%rd33, %r71, 4;
	add.s64 	%rd34, %rd2, %rd33;
	ld.global.f32 	%f123, [%rd34];
	add.f32 	%f124, %f122, %f123;
	add.s32 	%r72, %r204, 5120;
	mul.wide.u32 	%rd35, %r72, 4;
	add.s64 	%rd36, %rd2, %rd35;
	ld.global.f32 	%f125, [%rd36];
	add.f32 	%f126, %f124, %f125;
	add.s32 	%r73, %r204, 5632;
	mul.wide.u32 	%rd37, %r73, 4;
	add.s64 	%rd38, %rd2, %rd37;
	ld.global.f32 	%f127, [%rd38];
	add.f32 	%f128, %f126, %f127;
	add.s32 	%r74, %r204, 6144;
	mul.wide.u32 	%rd39, %r74, 4;
	add.s64 	%rd40, %rd2, %rd39;
	ld.global.f32 	%f129, [%rd40];
	add.f32 	%f130, %f128, %f129;
	add.s32 	%r75, %r204, 6656;
	mul.wide.u32 	%rd41, %r75, 4;
	add.s64 	%rd42, %rd2, %rd41;
	ld.global.f32 	%f131, [%rd42];
	add.f32 	%f132, %f130, %f131;
	add.s32 	%r76, %r204, 7168;
	mul.wide.u32 	%rd43, %r76, 4;
	add.s64 	%rd44, %rd2, %rd43;
	ld.global.f32 	%f133, [%rd44];
	add.f32 	%f134, %f132, %f133;
	add.s32 	%r77, %r204, 7680;
	mul.wide.u32 	%rd45, %r77, 4;
	add.s64 	%rd46, %rd2, %rd45;
	ld.global.f32 	%f135, [%rd46];
	add.f32 	%f382, %f134, %f135;
	add.s32 	%r205, %r205, 8192;
	add.s32 	%r204, %r204, 8192;
	add.s32 	%r203, %r203, 16;
	setp.ne.s32 	%p10, %r203, 0;
	@%p10 bra 	$L__BB3_35;
	add.s32 	%r207, %r205, -4096;
$L__BB3_37:
	setp.eq.s32 	%p11, %r27, 0;
	@%p11 bra 	$L__BB3_46;
	and.b32  	%r39, %r26, 7;
	setp.lt.u32 	%p12, %r27, 8;
	@%p12 bra 	$L__BB3_40;
	add.s32 	%r78, %r207, %r202;
	mul.wide.u32 	%rd47, %r78, 4;
	add.s64 	%rd48, %rd2, %rd47;
	ld.global.f32 	%f137, [%rd48];
	add.f32 	%f138, %f382, %f137;
	add.s32 	%r79, %r78, 512;
	mul.wide.u32 	%rd49, %r79, 4;
	add.s64 	%rd50, %rd2, %rd49;
	ld.global.f32 	%f139, [%rd50];
	add.f32 	%f140, %f138, %f139;
	add.s32 	%r80, %r78, 1024;
	mul.wide.u32 	%rd51, %r80, 4;
	add.s64 	%rd52, %rd2, %rd51;
	ld.global.f32 	%f141, [%rd52];
	add.f32 	%f142, %f140, %f141;
	add.s32 	%r81, %r78, 1536;
	mul.wide.u32 	%rd53, %r81, 4;
	add.s64 	%rd54, %rd2, %rd53;
	ld.global.f32 	%f143, [%rd54];
	add.f32 	%f144, %f142, %f143;
	add.s32 	%r82, %r78, 2048;
	mul.wide.u32 	%rd55, %r82, 4;
	add.s64 	%rd56, %rd2, %rd55;
	ld.global.f32 	%f145, [%rd56];
	add.f32 	%f146, %f144, %f145;
	add.s32 	%r83, %r78, 2560;
	mul.wide.u32 	%rd57, %r83, 4;
	add.s64 	%rd58, %rd2, %rd57;
	ld.global.f32 	%f147, [%rd58];
	add.f32 	%f148, %f146, %f147;
	add.s32 	%r84, %r78, 3072;
	mul.wide.u32 	%rd59, %r84, 4;
	add.s64 	%rd60, %rd2, %rd59;
	ld.global.f32 	%f149, [%rd60];
	add.f32 	%f150, %f148, %f149;
	add.s32 	%r85, %r78, 3584;
	mul.wide.u32 	%rd61, %r85, 4;
	add.s64 	%rd62, %rd2, %rd61;
	ld.global.f32 	%f151, [%rd62];
	add.f32 	%f382, %f150, %f151;
	add.s32 	%r207, %r207, 4096;
$L__BB3_40:
	setp.eq.s32 	%p13, %r39, 0;
	@%p13 bra 	$L__BB3_46;
	and.b32  	%r42, %r26, 3;
	setp.lt.u32 	%p14, %r39, 4;
	@%p14 bra 	$L__BB3_43;
	add.s32 	%r86, %r207, %r202;
	mul.wide.u32 	%rd63, %r86, 4;
	add.s64 	%rd64, %rd2, %rd63;
	ld.global.f32 	%f153, [%rd64];
	add.f32 	%f154, %f382, %f153;
	add.s32 	%r87, %r86, 512;
	mul.wide.u32 	%rd65, %r87, 4;
	add.s64 	%rd66, %rd2, %rd65;
	ld.global.f32 	%f155, [%rd66];
	add.f32 	%f156, %f154, %f155;
	add.s32 	%r88, %r86, 1024;
	mul.wide.u32 	%rd67, %r88, 4;
	add.s64 	%rd68, %rd2, %rd67;
	ld.global.f32 	%f157, [%rd68];
	add.f32 	%f158, %f156, %f157;
	add.s32 	%r89, %r86, 1536;
	mul.wide.u32 	%rd69, %r89, 4;
	add.s64 	%rd70, %rd2, %rd69;
	ld.global.f32 	%f159, [%rd70];
	add.f32 	%f382, %f158, %f159;
	add.s32 	%r207, %r207, 2048;
$L__BB3_43:
	setp.eq.s32 	%p15, %r42, 0;
	@%p15 bra 	$L__BB3_46;
	add.s32 	%r210, %r207, %r202;
	neg.s32 	%r209, %r42;
$L__BB3_45:
	.pragma "nounroll";
	mul.wide.u32 	%rd71, %r210, 4;
	add.s64 	%rd72, %rd2, %rd71;
	ld.global.f32 	%f160, [%rd72];
	add.f32 	%f382, %f382, %f160;
	add.s32 	%r210, %r210, 512;
	add.s32 	%r209, %r209, 1;
	setp.ne.s32 	%p16, %r209, 0;
	@%p16 bra 	$L__BB3_45;
$L__BB3_46:
	// begin inline asm
	mov.u32 %r90, %laneid;
	// end inline asm
	mov.b32 	%r92, %f382;
	mov.b32 	%r93, 1;
	mov.b32 	%r114, 31;
	mov.b32 	%r115, -1;
	// begin inline asm
	shfl.sync.down.b32 %r91, %r92, %r93, %r114, %r115;
	// end inline asm
	setp.gt.s32 	%p17, %r90, 30;
	mov.b32 	%f161, %r91;
	add.f32 	%f162, %f382, %f161;
	selp.f32 	%f163, %f382, %f162, %p17;
	mov.b32 	%r97, %f163;
	mov.b32 	%r98, 2;
	// begin inline asm
	shfl.sync.down.b32 %r96, %r97, %r98, %r114, %r115;
	// end inline asm
	setp.gt.s32 	%p18, %r90, 29;
	mov.b32 	%f164, %r96;
	add.f32 	%f165, %f163, %f164;
	selp.f32 	%f166, %f163, %f165, %p18;
	mov.b32 	%r102, %f166;
	mov.b32 	%r103, 4;
	// begin inline asm
	shfl.sync.down.b32 %r101, %r102, %r103, %r114, %r115;
	// end inline asm
	setp.gt.s32 	%p19, %r90, 27;
	mov.b32 	%f167, %r101;
	add.f32 	%f168, %f166, %f167;
	selp.f32 	%f169, %f166, %f168, %p19;
	mov.b32 	%r107, %f169;
	mov.b32 	%r108, 8;
	// begin inline asm
	shfl.sync.down.b32 %r106, %r107, %r108, %r114, %r115;
	// end inline asm
	setp.gt.s32 	%p20, %r90, 23;
	mov.b32 	%f170, %r106;
	add.f32 	%f171, %f169, %f170;
	selp.f32 	%f172, %f169, %f171, %p20;
	mov.b32 	%r112, %f172;
	mov.b32 	%r113, 16;
	// begin inline asm
	shfl.sync.down.b32 %r111, %r112, %r113, %r114, %r115;
	// end inline asm
	setp.gt.s32 	%p21, %r90, 15;
	mov.b32 	%f173, %r111;
	add.f32 	%f38, %f172, %f173;
	selp.f32 	%f383, %f172, %f38, %p21;
	setp.ne.s32 	%p22, %r90, 0;
	@%p22 bra 	$L__BB3_48;
	shr.u32 	%r116, %r21, 3;
	and.b32  	%r117, %r116, 124;
	mov.u32 	%r118, _ZZN3cub18CUB_300001_SM_10006detail6reduce28DeviceReduceSingleTileKernelINS2_10policy_hubIfjN4cuda3std3__44plusIfEEE10Policy1000EN6thrust24THRUST_300001_SM_1000_NS6detail15normal_iteratorINSD_10device_ptrIfEEEEPfjS9_ffNS7_10__identityEEEvT0_T1_T2_T3_T4_T6_E12temp_storage;
	add.s32 	%r119, %r118, %r117;
	st.shared.f32 	[%r119+16], %f38;
$L__BB3_48:
	bar.sync 	0;
	setp.ne.s32 	%p23, %r21, 0;
	@%p23 bra 	$L__BB3_50;
	ld.shared.f32 	%f174, [_ZZN3cub18CUB_300001_SM_10006detail6reduce28DeviceReduceSingleTileKernelINS2_10policy_hubIfjN4cuda3std3__44plusIfEEE10Policy1000EN6thrust24THRUST_300001_SM_1000_NS6detail15normal_iteratorINSD_10device_ptrIfEEEEPfjS9_ffNS7_10__identityEEEvT0_T1_T2_T3_T4_T6_E12temp_storage+20];
	add.f32 	%f175, %f383, %f174;
	ld.shared.f32 	%f176, [_ZZN3cub18CUB_300001_SM_10006detail6reduce28DeviceReduceSingleTileKernelINS2_10policy_hubIfjN4cuda3std3__44plusIfEEE10Policy1000EN6thrust24THRUST_300001_SM_1000_NS6detail15normal_iteratorINSD_10device_ptrIfEEEEPfjS9_ffNS7_10__identityEEEvT0_T1_T2_T3_T4_T6_E12temp_storage+24];
	add.f32 	%f177, %f175, %f176;
	ld.shared.f32 	%f178, [_ZZN3cub18CUB_300001_SM_10006detail6reduce28DeviceReduceSingleTileKernelINS2_10policy_hubIfjN4cuda3std3__44plusIfEEE10Policy1000EN6thrust24THRUST_300001_SM_1000_NS6detail15normal_iteratorINSD_10device_ptrIfEEEEPfjS9_ffNS7_10__identityEEEvT0_T1_T2_T3_T4_T6_E12temp_storage+28];
	add.f32 	%f179, %f177, %f178;
	ld.shared.f32 	%f180, [_ZZN3cub18CUB_300001_SM_10006detail6reduce28DeviceReduceSingleTileKernelINS2_10policy_hubIfjN4cuda3std3__44plusIfEEE10Policy1000EN6thrust24THRUST_300001_SM_1000_NS6detail15normal_iteratorINSD_10device_ptrIfEEEEPfjS9_ffNS7_10__identityEEEvT0_T1_T2_T3_T4_T6_E12temp_storage+32];
	add.f32 	%f181, %f179, %f180;
	ld.shared.f32 	%f182, [_ZZN3cub18CUB_300001_SM_10006detail6reduce28DeviceReduceSingleTileKernelINS2_10policy_hubIfjN4cuda3std3__44plusIfEEE10Policy1000EN6thrust24THRUST_300001_SM_1000_NS6detail15normal_iteratorINSD_10device_ptrIfEEEEPfjS9_ffNS7_10__identityEEEvT0_T1_T2_T3_T4_T6_E12temp_storage+36];
	add.f32 	%f183, %f181, %f182;
	ld.shared.f32 	%f184, [_ZZN3cub18CUB_300001_SM_10006detail6reduce28DeviceReduceSingleTileKernelINS2_10policy_hubIfjN4cuda3std3__44plusIfEEE10Policy1000EN6thrust24THRUST_300001_SM_1000_NS6detail15normal_iteratorINSD_10device_ptrIfEEEEPfjS9_ffNS7_10__identityEEEvT0_T1_T2_T3_T4_T6_E12temp_storage+40];
	add.f32 	%f185, %f183, %f184;
	ld.shared.f32 	%f186, [_ZZN3cub18CUB_300001_SM_10006detail6reduce28DeviceReduceSingleTileKernelINS2_10policy_hubIfjN4cuda3std3__44plusIfEEE10Policy1000EN6thrust24THRUST_300001_SM_1000_NS6detail15normal_iteratorINSD_10device_ptrIfEEEEPfjS9_ffNS7_10__identityEEEvT0_T1_T2_T3_T4_T6_E12temp_storage+44];
	add.f32 	%f187, %f185, %f186;
	ld.shared.f32 	%f188, [_ZZN3cub18CUB_300001_SM_10006detail6reduce28DeviceReduceSingleTileKernelINS2_10policy_hubIfjN4cuda3std3__44plusIfEEE10Policy1000EN6thrust24THRUST_300001_SM_1000_NS6detail15normal_iteratorINSD_10device_ptrIfEEEEPfjS9_ffNS7_10__identityEEEvT0_T1_T2_T3_T4_T6_E12temp_storage+48];
	add.f32 	%f189, %f187, %f188;
	ld.shared.f32 	%f190, [_ZZN3cub18CUB_300001_SM_10006detail6reduce28DeviceReduceSingleTileKernelINS2_10policy_hubIfjN4cuda3std3__44plusIfEEE10Policy1000EN6thrust24THRUST_300001_SM_1000_NS6detail15normal_iteratorINSD_10device_ptrIfEEEEPfjS9_ffNS7_10__identityEEEvT0_T1_T2_T3_T4_T6_E12temp_storage+52];
	add.f32 	%f191, %f189, %f190;
	ld.shared.f32 	%f192, [_ZZN3cub18CUB_300001_SM_10006detail6reduce28DeviceReduceSingleTileKernelINS2_10policy_hubIfjN4cuda3std3__44plusIfEEE10Policy1000EN6thrust24THRUST_300001_SM_1000_NS6detail15normal_iteratorINSD_10device_ptrIfEEEEPfjS9_ffNS7_10__identityEEEvT0_T1_T2_T3_T4_T6_E12temp_storage+56];
	add.f32 	%f193, %f191, %f192;
	ld.shared.f32 	%f194, [_ZZN3cub18CUB_300001_SM_10006detail6reduce28DeviceReduceSingleTileKernelINS2_10policy_hubIfjN4cuda3std3__44plusIfEEE10Policy1000EN6thrust24THRUST_300001_SM_1000_NS6detail15normal_iteratorINSD_10device_ptrIfEEEEPfjS9_ffNS7_10__identityEEEvT0_T1_T2_T3_T4_T6_E12temp_storage+60];
	add.f32 	%f195, %f193, %f194;
	ld.shared.f32 	%f196, [_ZZN3cub18CUB_300001_SM_10006detail6reduce28DeviceReduceSingleTileKernelINS2_10policy_hubIfjN4cuda3std3__44plusIfEEE10Policy1000EN6thrust24THRUST_300001_SM_1000_NS6detail15normal_iteratorINSD_10device_ptrIfEEEEPfjS9_ffNS7_10__identityEEEvT0_T1_T2_T3_T4_T6_E12temp_storage+64];
	add.f32 	%f197, %f195, %f196;
	ld.shared.f32 	%f198, [_ZZN3cub18CUB_300001_SM_10006detail6reduce28DeviceReduceSingleTileKernelINS2_10policy_hubIfjN4cuda3std3__44plusIfEEE10Policy1000EN6thrust24THRUST_300001_SM_1000_NS6detail15normal_iteratorINSD_10device_ptrIfEEEEPfjS9_ffNS7_10__identityEEEvT0_T1_T2_T3_T4_T6_E12temp_storage+68];
	add.f32 	%f199, %f197, %f198;
	ld.shared.f32 	%f200, [_ZZN3cub18CUB_300001_SM_10006detail6reduce28DeviceReduceSingleTileKernelINS2_10policy_hubIfjN4cuda3std3__44plusIfEEE10Policy1000EN6thrust24THRUST_300001_SM_1000_NS6detail15normal_iteratorINSD_10device_ptrIfEEEEPfjS9_ffNS7_10__identityEEEvT0_T1_T2_T3_T4_T6_E12temp_storage+72];
	add.f32 	%f201, %f199, %f200;
	ld.shared.f32 	%f202, [_ZZN3cub18CUB_300001_SM_10006detail6reduce28DeviceReduceSingleTileKernelINS2_10policy_hubIfjN4cuda3std3__44plusIfEEE10Policy1000EN6thrust24THRUST_300001_SM_1000_NS6detail15normal_iteratorINSD_10device_ptrIfEEEEPfjS9_ffNS7_10__identityEEEvT0_T1_T2_T3_T4_T6_E12temp_storage+76];
	add.f32 	%f383, %f201, %f202;
$L__BB3_50:
	mov.u32 	%r192, %tid.x;
	setp.ne.s32 	%p65, %r192, 0;
	@%p65 bra 	$L__BB3_52;
	add.f32 	%f361, %f42, %f383;
	st.global.f32 	[%rd1], %f361;
$L__BB3_52:
	ret;

}
	// .globl	_ZN3cub18CUB_300001_SM_10006detail6reduce18DeviceReduceKernelINS2_10policy_hubIfjN4cuda3std3__44plusIfEEE10Policy1000EN6thrust24THRUST_300001_SM_1000_NS6detail15normal_iteratorINSD_10device_ptrIfEEEEjS9_fNS7_10__identityEEEvT0_PT3_T1_NS0_13GridEvenShareISN_EET2_T4_
.visible .entry _ZN3cub18CUB_300001_SM_10006detail6reduce18DeviceReduceKernelINS2_10policy_hubIfjN4cuda3std3__44plusIfEEE10Policy1000EN6thrust24THRUST_300001_SM_1000_NS6detail15normal_iteratorINSD_10device_ptrIfEEEEjS9_fNS7_10__identityEEEvT0_PT3_T1_NS0_13GridEvenShareISN_EET2_T4_(
	.param .align 8 .b8 _ZN3cub18CUB_300001_SM_10006detail6reduce18DeviceReduceKernelINS2_10policy_hubIfjN4cuda3std3__44plusIfEEE10Policy1000EN6thrust24THRUST_300001_SM_1000_NS6detail15normal_iteratorINSD_10device_ptrIfEEEEjS9_fNS7_10__identityEEEvT0_PT3_T1_NS0_13GridEvenShareISN_EET2_T4__param_0[8],
	.param .u64 .ptr .align 1 _ZN3cub18CUB_300001_SM_10006detail6reduce18DeviceReduceKernelINS2_10policy_hubIfjN4cuda3std3__44plusIfEEE10Policy1000EN6thrust24THRUST_300001_SM_1000_NS6detail15normal_iteratorINSD_10device_ptrIfEEEEjS9_fNS7_10__identityEEEvT0_PT3_T1_NS0_13GridEvenShareISN_EET2_T4__param_1,
	.param .u32 _ZN3cub18CUB_300001_SM_10006detail6reduce18DeviceReduceKernelINS2_10policy_hubIfjN4cuda3std3__44plusIfEEE10Policy1000EN6thrust24THRUST_300001_SM_1000_NS6detail15normal_iteratorINSD_10device_ptrIfEEEEjS9_fNS7_10__identityEEEvT0_PT3_T1_NS0_13GridEvenShareISN_EET2_T4__param_2,
	.param .align 4 .b8 _ZN3cub18CUB_300001_SM_10006detail6reduce18DeviceReduceKernelINS2_10policy_hubIfjN4cuda3std3__44plusIfEEE10Policy1000EN6thrust24THRUST_300001_SM_1000_NS6detail15normal_iteratorINSD_10device_ptrIfEEEEjS9_fNS7_10__identityEEEvT0_PT3_T1_NS0_13GridEvenShareISN_EET2_T4__param_3[40],
	.param .align 1 .b8 _ZN3cub18CUB_300001_SM_10006detail6reduce18DeviceReduceKernelINS2_10policy_hubIfjN4cuda3std3__44plusIfEEE10Policy1000EN6thrust24THRUST_300001_SM_1000_NS6detail15normal_iteratorINSD_10device_ptrIfEEEEjS9_fNS7_10__identityEEEvT0_PT3_T1_NS0_13GridEvenShareISN_EET2_T4__param_4[1],
	.param .align 1 .b8 _ZN3cub18CUB_300001_SM_10006detail6reduce18DeviceReduceKernelINS2_10policy_hubIfjN4cuda3std3__44plusIfEEE10Policy1000EN6thrust24THRUST_300001_SM_1000_NS6detail15normal_iteratorINSD_10device_ptrIfEEEEjS9_fNS7_10__identityEEEvT0_PT3_T1_NS0_13GridEvenShareISN_EET2_T4__param_5[1]
)
.maxntid 512
{
	.reg .pred 	%p<65>;
	.reg .b16 	%rs<4>;
	.reg .b32 	%r<279>;
	.reg .b32 	%f<380>;
	.reg .b64 	%rd<130>;
	// demoted variable
	.shared .align 4 .b8 _ZZN3cub18CUB_300001_SM_10006detail6reduce18DeviceReduceKernelINS2_10policy_hubIfjN4cuda3std3__44plusIfEEE10Policy1000EN6thrust24THRUST_300001_SM_1000_NS6detail15normal_iteratorINSD_10device_ptrIfEEEEjS9_fNS7_10__identityEEEvT0_PT3_T1_NS0_13GridEvenShareISN_EET2_T4_E12temp_storage[84];
	ld.param.u32 	%r1, [_ZN3cub18CUB_300001_SM_10006detail6reduce18DeviceReduceKernelINS2_10policy_hubIfjN4cuda3std3__44plusIfEEE10Policy1000EN6thrust24THRUST_300001_SM_1000_NS6detail15normal_iteratorINSD_10device_ptrIfEEEEjS9_fNS7_10__identityEEEvT0_PT3_T1_NS0_13GridEvenShareISN_EET2_T4__param_3+20];
	ld.param.u32 	%r2, [_ZN3cub18CUB_300001_SM_10006detail6reduce18DeviceReduceKernelINS2_10policy_hubIfjN4cuda3std3__44plusIfEEE10Policy1000EN6thrust24THRUST_300001_SM_1000_NS6detail15normal_iteratorINSD_10device_ptrIfEEEEjS9_fNS7_10__identityEEEvT0_PT3_T1_NS0_13GridEvenShareISN_EET2_T4__param_3+24];
	ld.param.u64 	%rd3, [_ZN3cub18CUB_300001_SM_10006detail6reduce18DeviceReduceKernelINS2_10policy_hubIfjN4cuda3std3__44plusIfEEE10Policy1000EN6thrust24THRUST_300001_SM_1000_NS6detail15normal_iteratorINSD_10device_ptrIfEEEEjS9_fNS7_10__identityEEEvT0_PT3_T1_NS0_13GridEvenShareISN_EET2_T4__param_0];
	cvta.to.global.u64 	%rd1, %rd3;
	mov.u32 	%r3, %ctaid.x;
	shl.b32 	%r4, %r2, 13;
	shl.b32 	%r270, %r3, 13;
	sub.s32 	%r6, %r1, %r270;
	setp.gt.u32 	%p1, %r6, 8191;
	@%p1 bra 	$L__BB4_26;
	mov.u32 	%r7, %tid.x;
	setp.ge.u32 	%p23, %r7, %r6;
	mov.f32 	%f368, 0f00000000;
	mov.u32 	%r261, %r7;
	@%p23 bra 	$L__BB4_3;
	add.s32 	%r155, %r270, %r7;
	mul.wide.u32 	%rd66, %r155, 4;
	add.s64 	%rd67, %rd1, %rd66;
	ld.global.f32 	%f368, [%rd67];
	add.s32 	%r261, %r7, 512;
$L__BB4_3:
	setp.ge.u32 	%p24, %r261, %r6;
	@%p24 bra 	$L__BB4_17;
	not.b32 	%r156, %r261;
	add.s32 	%r157, %r1, %r156;
	sub.s32 	%r158, %r157, %r270;
	shr.u32 	%r159, %r158, 9;
	add.s32 	%r10, %r159, 1;
	and.b32  	%r11, %r10, 15;
	setp.lt.u32 	%p25, %r158, 7680;
	@%p25 bra 	$L__BB4_8;
	or.b32  	%r260, %r261, 4096;
	add.s32 	%r259, %r261, %r270;
	and.b32  	%r160, %r10, 16777200;
	neg.s32 	%r258, %r160;
$L__BB4_6:
	.pragma "nounroll";
	mul.wide.u32 	%rd68, %r259, 4;
	add.s64 	%rd69, %rd1, %rd68;
	ld.global.f32 	%f203, [%rd69];
	add.f32 	%f204, %f368, %f203;
	add.s32 	%r161, %r259, 512;
	mul.wide.u32 	%rd70, %r161, 4;
	add.s64 	%rd71, %rd1, %rd70;
	ld.global.f32 	%f205, [%rd71];
	add.f32 	%f206, %f204, %f205;
	add.s32 	%r162, %r259, 1024;
	mul.wide.u32 	%rd72, %r162, 4;
	add.s64 	%rd73, %rd1, %rd72;
	ld.global.f32 	%f207, [%rd73];
	add.f32 	%f208, %f206, %f207;
	add.s32 	%r163, %r259, 1536;
	mul.wide.u32 	%rd74, %r163, 4;
	add.s64 	%rd75, %rd1, %rd74;
	ld.global.f32 	%f209, [%rd75];
	add.f32 	%f210, %f208, %f209;
	add.s32 	%r164, %r259, 2048;
	mul.wide.u32 	%rd76, %r164, 4;
	add.s64 	%rd77, %rd1, %rd76;
	ld.global.f32 	%f211, [%rd77];
	add.f32 	%f212, %f210, %f211;
	add.s32 	%r165, %r259, 2560;
	mul.wide.u32 	%rd78, %r165, 4;
	add.s64 	%rd79, %rd1, %rd78;
	ld.global.f32 	%f213, [%rd79];
	add.f32 	%f214, %f212, %f213;
	add.s32 	%r166, %r259, 3072;
	mul.wide.u32 	%rd80, %r166, 4;
	add.s64 	%rd81, %rd1, %rd80;
	ld.global.f32 	%f215, [%rd81];
	add.f32 	%f216, %f214, %f215;
	add.s32 	%r167, %r259, 3584;
	mul.wide.u32 	%rd82, %r167, 4;
	add.s64 	%rd83, %rd1, %rd82;
	ld.global.f32 	%f217, [%rd83];
	add.f32 	%f218, %f216, %f217;
	add.s32 	%r168, %r259, 4096;
	mul.wide.u32 	%rd84, %r168, 4;
	add.s64 	%rd85, %rd1, %rd84;
	ld.global.f32 	%f219, [%rd85];
	add.f32 	%f220, %f218, %f219;
	add.s32 	%r169, %r259, 4608;
	mul.wide.u32 	%rd86, %r169, 4;
	add.s64 	%rd87, %rd1, %rd86;
	ld.global.f32 	%f221, [%rd87];
	add.f32 	%f222, %f220, %f221;
	add.s32 	%r170, %r259, 5120;
	mul.wide.u32 	%rd88, %r170, 4;
	add.s64 	%rd89, %rd1, %rd88;
	ld.global.f32 	%f223, [%rd89];
	add.f32 	%f224, %f222, %f223;
	add.s32 	%r171, %r259, 5632;
	mul.wide.u32 	%rd90, %r171, 4;
	add.s64 	%rd91, %rd1, %rd90;
	ld.global.f32 	%f225, [%rd91];
	add.f32 	%f226, %f224, %f225;
	add.s32 	%r172, %r259, 6144;
	mul.wide.u32 	%rd92, %r172, 4;
	add.s64 	%rd93, %rd1, %rd92;
	ld.global.f32 	%f227, [%rd93];
	add.f32 	%f228, %f226, %f227;
	add.s32 	%r173, %r259, 6656;
	mul.wide.u32 	%rd94, %r173, 4;
	add.s64 	%rd95, %rd1, %rd94;
	ld.global.f32 	%f229, [%rd95];
	add.f32 	%f230, %f228, %f229;
	add.s32 	%r174, %r259, 7168;
	mul.wide.u32 	%rd96, %r174, 4;
	add.s64 	%rd97, %rd1, %rd96;
	ld.global.f32 	%f231, [%rd97];
	add.f32 	%f232, %f230, %f231;
	add.s32 	%r175, %r259, 7680;
	mul.wide.u32 	%rd98, %r175, 4;
	add.s64 	%rd99, %rd1, %rd98;
	ld.global.f32 	%f233, [%rd99];
	add.f32 	%f368, %f232, %f233;
	add.s32 	%r260, %r260, 8192;
	add.s32 	%r259, %r259, 8192;
	add.s32 	%r258, %r258, 16;
	setp.ne.s32 	%p26, %r258, 0;
	@%p26 bra 	$L__BB4_6;
	add.s32 	%r261, %r260, -4096;
$L__BB4_8:
	setp.eq.s32 	%p27, %r11, 0;
	@%p27 bra 	$L__BB4_17;
	and.b32  	%r23, %r10, 7;
	setp.lt.u32 	%p28, %r11, 8;
	@%p28 bra 	$L__BB4_11;
	add.s32 	%r176, %r270, %r261;
	mul.wide.u32 	%rd100, %r176, 4;
	add.s64 	%rd101, %rd1, %rd100;
	ld.global.f32 	%f235, [%rd101];
	add.f32 	%f236, %f368, %f235;
	add.s32 	%r177, %r176, 512;
	mul.wide.u32 	%rd102, %r177, 4;
	add.s64 	%rd103, %rd1, %rd102;
	ld.global.f32 	%f237, [%rd103];
	add.f32 	%f238, %f236, %f237;
	add.s32 	%r178, %r176, 1024;
	mul.wide.u32 	%rd104, %r178, 4;
	add.s64 	%rd105, %rd1, %rd104;
	ld.global.f32 	%f239, [%rd105];
	add.f32 	%f240, %f238, %f239;
	add.s32 	%r179, %r176, 1536;
	mul.wide.u32 	%rd106, %r179, 4;
	add.s64 	%rd107, %rd1, %rd106;
	ld.global.f32 	%f241, [%rd107];
	add.f32 	%f242, %f240, %f241;
	add.s32 	%r180, %r176, 2048;
	mul.wide.u32 	%rd108, %r180, 4;
	add.s64 	%rd109, %rd1, %rd108;
	ld.global.f32 	%f243, [%rd109];
	add.f32 	%f244, %f242, %f243;
	add.s32 	%r181, %r176, 2560;
	mul.wide.u32 	%rd110, %r181, 4;
	add.s64 	%rd111, %rd1, %rd110;
	ld.global.f32 	%f245, [%rd111];
	add.f32 	%f246, %f244, %f245;
	add.s32 	%r182, %r176, 3072;
	mul.wide.u32 	%rd112, %r182, 4;
	add.s64 	%rd113, %rd1, %rd112;
	ld.global.f32 	%f247, [%rd113];
	add.f32 	%f248, %f246, %f247;
	add.s32 	%r183, %r176, 3584;
	mul.wide.u32 	%rd114, %r183, 4;
	add.s64 	%rd115, %rd1, %rd114;
	ld.global.f32 	%f249, [%rd115];
	add.f32 	%f368, %f248, %f249;
	add.s32 	%r261, %r261, 4096;
$L__BB4_11:
	setp.eq.s32 	%p29, %r23, 0;
	@%p29 bra 	$L__BB4_17;
	and.b32  	%r26, %r10, 3;
	setp.lt.u32 	%p30, %r23, 4;
	@%p30 bra 	$L__BB4_14;
	add.s32 	%r184, %r270, %r261;
	mul.wide.u32 	%rd116, %r184, 4;
	add.s64 	%rd117, %rd1, %rd116;
	ld.global.f32 	%f251, [%rd117];
	add.f32 	%f252, %f368, %f251;
	add.s32 	%r185, %r184, 512;
	mul.wide.u32 	%rd118, %r185, 4;
	add.s64 	%rd119, %rd1, %rd118;
	ld.global.f32 	%f253, [%rd119];
	add.f32 	%f254, %f252, %f253;
	add.s32 	%r186, %r184, 1024;
	mul.wide.u32 	%rd120, %r186, 4;
	add.s64 	%rd121, %rd1, %rd120;
	ld.global.f32 	%f255, [%rd121];
	add.f32 	%f256, %f254, %f255;
	add.s32 	%r187, %r184, 1536;
	mul.wide.u32 	%rd122, %r187, 4;
	add.s64 	%rd123, %rd1, %rd122;
	ld.global.f32 	%f257, [%rd123];
	add.f32 	%f368, %f256, %f257;
	add.s32 	%r261, %r261, 2048;
$L__BB4_14:
	setp.eq.s32 	%p31, %r26, 0;
	@%p31 bra 	$L__BB4_17;
	add.s32 	%r265, %r261, %r270;
	neg.s32 	%r264, %r26;
$L__BB4_16:
	.pragma "nounroll";
	mul.wide.u32 	%rd124, %r265, 4;
	add.s64 	%rd125, %rd1, %rd124;
	ld.global.f32 	%f258, [%rd125];
	add.f32 	%f368, %f368, %f258;
	add.s32 	%r265, %r265, 512;
	add.s32 	%r264, %r264, 1;
	setp.ne.s32 	%p32, %r264, 0;
	@%p32 bra 	$L__BB4_16;
$L__BB4_17:
	setp.lt.u32 	%p33, %r6, 512;
	@%p33 bra 	$L__BB4_22;
	// begin inline asm
	mov.u32 %r226, %laneid;
	// end inline asm
	mov.b32 	%r228, %f368;
	mov.b32 	%r229, 1;
	mov.b32 	%r250, 31;
	mov.b32 	%r251, -1;
	// begin inline asm
	shfl.sync.down.b32 %r227, %r228, %r229, %r250, %r251;
	// end inline asm
	setp.gt.s32 	%p57, %r226, 30;
	mov.b32 	%f317, %r227;
	add.f32 	%f318, %f368, %f317;
	selp.f32 	%f319, %f368, %f318, %p57;
	mov.b32 	%r233, %f319;
	mov.b32 	%r234, 2;
	// begin inline asm
	shfl.sync.down.b32 %r232, %r233, %r234, %r250, %r251;
	// end inline asm
	setp.gt.s32 	%p58, %r226, 29;
	mov.b32 	%f320, %r232;
	add.f32 	%f321, %f319, %f320;
	selp.f32 	%f322, %f319, %f321, %p58;
	mov.b32 	%r238, %f322;
	mov.b32 	%r239, 4;
	// begin inline asm
	shfl.sync.down.b32 %r237, %r238, %r239, %r250, %r251;
	// end inline asm
	setp.gt.s32 	%p59, %r226, 27;
	mov.b32 	%f323, %r237;
	add.f32 	%f324, %f322, %f323;
	selp.f32 	%f325, %f322, %f324, %p59;
	mov.b32 	%r243, %f325;
	mov.b32 	%r244, 8;
	// begin inline asm
	shfl.sync.down.b32 %r242, %r243, %r244, %r250, %r251;
	// end inline asm
	setp.gt.s32 	%p60, %r226, 23;
	mov.b32 	%f326, %r242;
	add.f32 	%f327, %f325, %f326;
	selp.f32 	%f328, %f325, %f327, %p60;
	mov.b32 	%r248, %f328;
	mov.b32 	%r249, 16;
	// begin inline asm
	shfl.sync.down.b32 %r247, %r248, %r249, %r250, %r251;
	// end inline asm
	setp.gt.s32 	%p61, %r226, 15;
	mov.b32 	%f329, %r247;
	add.f32 	%f16, %f328, %f329;
	selp.f32 	%f379, %f328, %f16, %p61;
	setp.ne.s32 	%p62, %r226, 0;
	@%p62 bra 	$L__BB4_20;
	shr.u32 	%r252, %r7, 3;
	and.b32  	%r253, %r252, 124;
	mov.u32 	%r254, _ZZN3cub18CUB_300001_SM_10006detail6reduce18DeviceReduceKernelINS2_10policy_hubIfjN4cuda3std3__44plusIfEEE10Policy1000EN6thrust24THRUST_300001_SM_1000_NS6detail15normal_iteratorINSD_10device_ptrIfEEEEjS9_fNS7_10__identityEEEvT0_PT3_T1_NS0_13GridEvenShareISN_EET2_T4_E12temp_storage;
	add.s32 	%r255, %r254, %r253;
	st.shared.f32 	[%r255+16], %f16;
$L__BB4_20:
	bar.sync 	0;
	setp.ne.s32 	%p63, %r7, 0;
	@%p63 bra 	$L__BB4_48;
	ld.shared.f32 	%f330, [_ZZN3cub18CUB_300001_SM_10006detail6reduce18DeviceReduceKernelINS2_10policy_hubIfjN4cuda3std3__44plusIfEEE10Policy1000EN6thrust24THRUST_300001_SM_1000_NS6detail15normal_iteratorINSD_10device_ptrIfEEEEjS9_fNS7_10__identityEEEvT0_PT3_T1_NS0_13GridEvenShareISN_EET2_T4_E12temp_storage+20];
	add.f32 	%f331, %f379, %f330;
	ld.shared.f32 	%f332, [_ZZN3cub18CUB_300001_SM_10006detail6reduce18DeviceReduceKernelINS2_10policy_hubIfjN4cuda3std3__44plusIfEEE10Policy1000EN6thrust24THRUST_300001_SM_1000_NS6detail15normal_iteratorINSD_10device_ptrIfEEEEjS9_fNS7_10__identityEEEvT0_PT3_T1_NS0_13GridEvenShareISN_EET2_T4_E12temp_storage+24];
	add.f32 	%f333, %f331, %f332;
	ld.shared.f32 	%f334, [_ZZN3cub18CUB_300001_SM_10006detail6reduce18DeviceReduceKernelINS2_10policy_hubIfjN4cuda3std3__44plusIfEEE10Policy1000EN6thrust24THRUST_300001_SM_1000_NS6detail15normal_iteratorINSD_10device_ptrIfEEEEjS9_fNS7_10__identityEEEvT0_PT3_T1_NS0_13GridEvenShareISN_EET2_T4_E12temp_storage+28];
	add.f32 	%f335, %f333, %f334;
	ld.shared.f32 	%f336, [_ZZN3cub18CUB_300001_SM_10006detail6reduce18DeviceReduceKernelINS2_10policy_hubIfjN4cuda3std3__44plusIfEEE10Policy1000EN6thrust24THRUST_300001_SM_1000_NS6detail15normal_iteratorINSD_10device_ptrIfEEEEjS9_fNS7_10__identityEEEvT0_PT3_T1_NS0_13GridEvenShareISN_EET2_T4_E12temp_storage+32];
	add.f32 	%f337, %f335, %f336;
	ld.shared.f32 	%f338, [_ZZN3cub18CUB_300001_SM_10006detail6reduce18DeviceReduceKernelINS2_10policy_hubIfjN4cuda3std3__44plusIfEEE10Policy1000EN6thrust24THRUST_300001_SM_1000_NS6detail15normal_iteratorINSD_10device_ptrIfEEEEjS9_fNS7_10__identityEEEvT0_PT3_T1_NS0_13GridEvenShareISN_EET2_T4_E12temp_storage+36];
	add.f32 	%f339, %f337, %f338;
	ld.shared.f32 	%f340, [_ZZN3cub18CUB_300001_SM_10006detail6reduce18DeviceReduceKernelINS2_10policy_hubIfjN4cuda3std3__44plusIfEEE10Policy1000EN6thrust24THRUST_300001_SM_1000_NS6detail15normal_iteratorINSD_10device_ptrIfEEEEjS9_fNS7_10__identityEEEvT0_PT3_T1_NS0_13GridEvenShareISN_EET2_T4_E12temp_storage+40];
	add.f32 	%f341, %f339, %f340;
	ld.shared.f32 	%f342, [_ZZN3cub18CUB_300001_SM_10006detail6reduce18DeviceReduceKernelINS2_10policy_hubIfjN4cuda3std3__44plusIfEEE10Policy1000EN6thrust24THRUST_300001_SM_1000_NS6detail15normal_iteratorINSD_10device_ptrIfEEEEjS9_fNS7_10__identityEEEvT0_PT3_T1_NS0_13GridEvenShareISN_EET2_T4_E12temp_storage+44];
	add.f32 	%f343, %f341, %f342;
	ld.shared.f32 	%f344, [_ZZN3cub18CUB_300001_SM_10006detail6reduce18DeviceReduceKernelINS2_10policy_hubIfjN4cuda3std3__44plusIfEEE10Policy1000EN6thrust24THRUST_300001_SM_1000_NS6detail15normal_iteratorINSD_10device_ptrIfEEEEjS9_fNS7_10__identityEEEvT0_PT3_T1_NS0_13GridEvenShareISN_EET2_T4_E12temp_storage+48];
	add.f32 	%f345, %f343, %f344;
	ld.shared.f32 	%f346, [_ZZN3cub18CUB_300001_SM_10006detail6reduce18DeviceReduceKernelINS2_10policy_hubIfjN4cuda3std3__44plusIfEEE10Policy1000EN6thrust24THRUST_300001_SM_1000_NS6detail15normal_iteratorINSD_10device_ptrIfEEEEjS9_fNS7_10__identityEEEvT0_PT3_T1_NS0_13GridEvenShareISN_EET2_T4_E12temp_storage+52];
	add.f32 	%f347, %f345, %f346;
	ld.shared.f32 	%f348, [_ZZN3cub18CUB_300001_SM_10006detail6reduce18DeviceReduceKernelINS2_10policy_hubIfjN4cuda3std3__44plusIfEEE10Policy1000EN6thrust24THRUST_300001_SM_1000_NS6detail15normal_iteratorINSD_10device_ptrIfEEEEjS9_fNS7_10__identityEEEvT0_PT3_T1_NS0_13GridEvenShareISN_EET2_T4_E12temp_storage+56];
	add.f32 	%f349, %f347, %f348;
	ld.shared.f32 	%f350, [_ZZN3cub18CUB_300001_SM_10006detail6reduce18DeviceReduceKernelINS2_10policy_hubIfjN4cuda3std3__44plusIfEEE10Policy1000EN6thrust24THRUST_300001_SM_1000_NS6detail15normal_iteratorINSD_10device_ptrIfEEEEjS9_fNS7_10__identityEEEvT0_PT3_T1_NS0_13GridEvenShareISN_EET2_T4_E12temp_storage+60];
	add.f32 	%f351, %f349, %f350;
	ld.shared.f32 	%f352, [_ZZN3cub18CUB_300001_SM_10006detail6reduce18DeviceReduceKernelINS2_10policy_hubIfjN4cuda3std3__44plusIfEEE10Policy1000EN6thrust24THRUST_300001_SM_1000_NS6detail15normal_iteratorINSD_10device_ptrIfEEEEjS9_fNS7_10__identityEEEvT0_PT3_T1_NS0_13GridEvenShareISN_EET2_T4_E12temp_storage+64];
	add.f32 	%f353, %f351, %f352;
	ld.shared.f32 	%f354, [_ZZN3cub18CUB_300001_SM_10006detail6reduce18DeviceReduceKernelINS2_10policy_hubIfjN4cuda3std3__44plusIfEEE10Policy1000EN6thrust24THRUST_300001_SM_1000_NS6detail15normal_iteratorINSD_10device_ptrIfEEEEjS9_fNS7_10__identityEEEvT0_PT3_T1_NS0_13GridEvenShareISN_EET2_T4_E12temp_storage+68];
	add.f32 	%f355, %f353, %f354;
	ld.shared.f32 	%f356, [_ZZN3cub18CUB_300001_SM_10006detail6reduce18DeviceReduceKernelINS2_10policy_hubIfjN4cuda3std3__44plusIfEEE10Policy1000EN6thrust24THRUST_300001_SM_1000_NS6detail15normal_iteratorINSD_10device_ptrIfEEEEjS9_fNS7_10__identityEEEvT0_PT3_T1_NS0_13GridEvenShareISN_EET2_T4_E12temp_storage+72];
	add.f32 	%f357, %f355, %f356;
	ld.shared.f32 	%f358, [_ZZN3cub18CUB_300001_SM_10006detail6reduce18DeviceReduceKernelINS2_10policy_hubIfjN4cuda3std3__44plusIfEEE10Policy1000EN6thrust24THRUST_300001_SM_1000_NS6detail15normal_iteratorINSD_10device_ptrIfEEEEjS9_fNS7_10__identityEEEvT0_PT3_T1_NS0_13GridEvenShareISN_EET2_T4_E12temp_storage+76];
	add.f32 	%f379, %f357, %f358;
	bra.uni 	$L__BB4_48;
$L__BB4_22:
	// begin inline asm
	mov.u32 %r188, %laneid;
	// end inline asm
	and.b32  	%r214, %r7, 992;
	add.s32 	%r215, %r214, 32;
	setp.gt.u32 	%p34, %r215, %r6;
	not.b32 	%r216, %r214;
	add.s32 	%r217, %r6, %r216;
	selp.b32 	%r212, %r217, 31, %p34;
	mov.b32 	%r190, %f368;
	mov.b32 	%r191, 1;
	mov.b32 	%r213, -1;
	// begin inline asm
	shfl.sync.down.b32 %r189, %r190, %r191, %r212, %r213;
	// end inline asm
	setp.lt.s32 	%p35, %r188, %r212;
	mov.b32 	%f259, %r189;
	add.f32 	%f260, %f368, %f259;
	selp.f32 	%f261, %f260, %f368, %p35;
	mov.b32 	%r195, %f261;
	mov.b32 	%r196, 2;
	// begin inline asm
	shfl.sync.down.b32 %r194, %r195, %r196, %r212, %r213;
	// end inline asm
	add.s32 	%r218, %r188, 2;
	setp.gt.s32 	%p36, %r218, %r212;
	mov.b32 	%f262, %r194;
	add.f32 	%f263, %f261, %f262;
	selp.f32 	%f264, %f261, %f263, %p36;
	mov.b32 	%r200, %f264;
	mov.b32 	%r201, 4;
	// begin inline asm
	shfl.sync.down.b32 %r199, %r200, %r201, %r212, %r213;
	// end inline asm
	add.s32 	%r219, %r188, 4;
	setp.gt.s32 	%p37, %r219, %r212;
	mov.b32 	%f265, %r199;
	add.f32 	%f266, %f264, %f265;
	selp.f32 	%f267, %f264, %f266, %p37;
	mov.b32 	%r205, %f267;
	mov.b32 	%r206, 8;
	// begin inline asm
	shfl.sync.down.b32 %r204, %r205, %r206, %r212, %r213;
	// end inline asm
	add.s32 	%r220, %r188, 8;
	setp.gt.s32 	%p38, %r220, %r212;
	mov.b32 	%f268, %r204;
	add.f32 	%f269, %f267, %f268;
	selp.f32 	%f270, %f267, %f269, %p38;
	mov.b32 	%r210, %f270;
	mov.b32 	%r211, 16;
	// begin inline asm
	shfl.sync.down.b32 %r209, %r210, %r211, %r212, %r213;
	// end inline asm
	add.s32 	%r221, %r188, 16;
	setp.gt.s32 	%p39, %r221, %r212;
	mov.b32 	%f271, %r209;
	add.f32 	%f272, %f270, %f271;
	selp.f32 	%f379, %f270, %f272, %p39;
	setp.ne.s32 	%p40, %r188, 0;
	@%p40 bra 	$L__BB4_24;
	shr.u32 	%r222, %r7, 3;
	and.b32  	%r223, %r222, 124;
	mov.u32 	%r224, _ZZN3cub18CUB_300001_SM_10006detail6reduce18DeviceReduceKernelINS2_10policy_hubIfjN4cuda3std3__44plusIfEEE10Policy1000EN6thrust24THRUST_300001_SM_1000_NS6detail15normal_iteratorINSD_10device_ptrIfEEEEjS9_fNS7_10__identityEEEvT0_PT3_T1_NS0_13GridEvenShareISN_EET2_T4_E12temp_storage;
	add.s32 	%r225, %r224, %r223;
	st.shared.f32 	[%r225+16], %f379;
$L__BB4_24:
	bar.sync 	0;
	setp.ne.s32 	%p41, %r7, 0;
	@%p41 bra 	$L__BB4_48;
	setp.gt.u32 	%p42, %r6, 32;
	ld.shared.f32 	%f273, [_ZZN3cub18CUB_300001_SM_10006detail6reduce18DeviceReduceKernelINS2_10policy_hubIfjN4cuda3std3__44plusIfEEE10Policy1000EN6thrust24THRUST_300001_SM_1000_NS6detail15normal_iteratorINSD_10device_ptrIfEEEEjS9_fNS7_10__identityEEEvT0_PT3_T1_NS0_13GridEvenShareISN_EET2_T4_E12temp_storage+20];
	add.f32 	%f274, %f379, %f273;
	selp.f32 	%f275, %f274, %f379, %p42;
	setp.gt.u32 	%p43, %r6, 64;
	ld.shared.f32 	%f276, [_ZZN3cub18CUB_300001_SM_10006detail6reduce18DeviceReduceKernelINS2_10policy_hubIfjN4cuda3std3__44plusIfEEE10Policy1000EN6thrust24THRUST_300001_SM_1000_NS6detail15normal_iteratorINSD_10device_ptrIfEEEEjS9_fNS7_10__identityEEEvT0_PT3_T1_NS0_13GridEvenShareISN_EET2_T4_E12temp_storage+24];
	add.f32 	%f277, %f276, %f275;
	selp.f32 	%f278, %f277, %f275, %p43;
	setp.gt.u32 	%p44, %r6, 96;
	ld.shared.f32 	%f279, [_ZZN3cub18CUB_300001_SM_10006detail6reduce18DeviceReduceKernelINS2_10policy_hubIfjN4cuda3std3__44plusIfEEE10Policy1000EN6thrust24THRUST_300001_SM_1000_NS6detail15normal_iteratorINSD_10device_ptrIfEEEEjS9_fNS7_10__identityEEEvT0_PT3_T1_NS0_13GridEvenShareISN_EET2_T4_E12temp_storage+28];
	add.f32 	%f280, %f279, %f278;
	selp.f32 	%f281, %f280, %f278, %p44;
	setp.gt.u32 	%p45, %r6, 128;
	ld.shared.f32 	%f282, [_ZZN3cub18CUB_300001_SM_10006detail6reduce18DeviceReduceKernelINS2_10policy_hubIfjN4cuda3std3__44plusIfEEE10Policy1000EN6thrust24THRUST_300001_SM_1000_NS6detail15normal_iteratorINSD_10device_ptrIfEEEEjS9_fNS7_10__identityEEEvT0_PT3_T1_NS0_13GridEvenShareISN_EET2_T4_E12temp_storage+32];
	add.f32 	%f283, %f282, %f281;
	selp.f32 	%f284, %f283, %f281, %p45;
	setp.gt.u32 	%p46, %r6, 160;
	ld.shared.f32 	%f285, [_ZZN3cub18CUB_300001_SM_10006detail6reduce18DeviceReduceKernelINS2_10policy_hubIfjN4cuda3std3__44plusIfEEE10Policy1000EN6thrust24THRUST_300001_SM_1000_NS6detail15normal_iteratorINSD_10device_ptrIfEEEEjS9_fNS7_10__identityEEEvT0_PT3_T1_NS0_13GridEvenShareISN_EET2_T4_E12temp_storage+36];
	add.f32 	%f286, %f285, %f284;
	selp.f32 	%f287, %f286, %f284, %p46;
	setp.gt.u32 	%p47, %r6, 192;
	ld.shared.f32 	%f288, [_ZZN3cub18CUB_300001_SM_10006detail6reduce18DeviceReduceKernelINS2_10policy_hubIfjN4cuda3std3__44plusIfEEE10Policy1000EN6thrust24THRUST_300001_SM_1000_NS6detail15normal_iteratorINSD_10device_ptrIfEEEEjS9_fNS7_10__identityEEEvT0_PT3_T1_NS0_13GridEvenShareISN_EET2_T4_E12temp_storage+40];
	add.f32 	%f289, %f288, %f287;
	selp.f32 	%f290, %f289, %f287, %p47;
	setp.gt.u32 	%p48, %r6, 224;
	ld.shared.f32 	%f291, [_ZZN3cub18CUB_300001_SM_10006detail6reduce18DeviceReduceKernelINS2_10policy_hubIfjN4cuda3std3__44plusIfEEE10Policy1000EN6thrust24THRUST_300001_SM_1000_NS6detail15normal_iteratorINSD_10device_ptrIfEEEEjS9_fNS7_10__identityEEEvT0_PT3_T1_NS0_13GridEvenShareISN_EET2_T4_E12temp_storage+44];
	add.f32 	%f292, %f291, %f290;
	selp.f32 	%f293, %f292, %f290, %p48;
	setp.gt.u32 	%p49, %r6, 256;
	ld.shared.f32 	%f294, [_ZZN3cub18CUB_300001_SM_10006detail6reduce18DeviceReduceKernelINS2_10policy_hubIfjN4cuda3std3__44plusIfEEE10Policy1000EN6thrust24THRUST_300001_SM_1000_NS6detail15normal_iteratorINSD_10device_ptrIfEEEEjS9_fNS7_10__identityEEEvT0_PT3_T1_NS0_13GridEvenShareISN_EET2_T4_E12temp_storage+48];
	add.f32 	%f295, %f294, %f293;
	selp.f32 	%f296, %f295, %f293, %p49;
	setp.gt.u32 	%p50, %r6, 288;
	ld.shared.f32 	%f297, [_ZZN3cub18CUB_300001_SM_10006detail6reduce18DeviceReduceKernelINS2_10policy_hubIfjN4cuda3std3__44plusIfEEE10Policy1000EN6thrust24THRUST_300001_SM_1000_NS6detail15normal_iteratorINSD_10device_ptrIfEEEEjS9_fNS7_10__identityEEEvT0_PT3_T1_NS0_13GridEvenShareISN_EET2_T4_E12temp_storage+52];
	add.f32 	%f298, %f297, %f296;
	selp.f32 	%f299, %f298, %f296, %p50;
	setp.gt.u32 	%p51, %r6, 320;
	ld.shared.f32 	%f300, [_ZZN3cub18CUB_300001_SM_10006detail6reduce18DeviceReduceKernelINS2_10policy_hubIfjN4cuda3std3__44plusIfEEE10Policy1000EN6thrust24THRUST_300001_SM_1000_NS6detail15normal_iteratorINSD_10device_ptrIfEEEEjS9_fNS7_10__identityEEEvT0_PT3_T1_NS0_13GridEvenShareISN_EET2_T4_E12temp_storage+56];
	add.f32 	%f301, %f300, %f299;
	selp.f32 	%f302, %f301, %f299, %p51;
	setp.gt.u32 	%p52, %r6, 352;
	ld.shared.f32 	%f303, [_ZZN3cub18CUB_300001_SM_10006detail6reduce18DeviceReduceKernelINS2_10policy_hubIfjN4cuda3std3__44plusIfEEE10Policy1000EN6thrust24THRUST_300001_SM_1000_NS6detail15normal_iteratorINSD_10device_ptrIfEEEEjS9_fNS7_10__identityEEEvT0_PT3_T1_NS0_13GridEvenShareISN_EET2_T4_E12temp_storage+60];
	add.f32 	%f304, %f303, %f302;
	selp.f32 	%f305, %f304, %f302, %p52;
	setp.gt.u32 	%p53, %r6, 384;
	ld.shared.f32 	%f306, [_ZZN3cub18CUB_300001_SM_10006detail6reduce18DeviceReduceKernelINS2_10policy_hubIfjN4cuda3std3__44plusIfEEE10Policy1000EN6thrust24THRUST_300001_SM_1000_NS6detail15normal_iteratorINSD_10device_ptrIfEEEEjS9_fNS7_10__identityEEEvT0_PT3_T1_NS0_13GridEvenShareISN_EET2_T4_E12temp_storage+64];
	add.f32 	%f307, %f306, %f305;
	selp.f32 	%f308, %f307, %f305, %p53;
	setp.gt.u32 	%p54, %r6, 416;
	ld.shared.f32 	%f309, [_ZZN3cub18CUB_300001_SM_10006detail6reduce18DeviceReduceKernelINS2_10policy_hubIfjN4cuda3std3__44plusIfEEE10Policy1000EN6thrust24THRUST_300001_SM_1000_NS6detail15normal_iteratorINSD_10device_ptrIfEEEEjS9_fNS7_10__identityEEEvT0_PT3_T1_NS0_13GridEvenShareISN_EET2_T4_E12temp_storage+68];
	add.f32 	%f310, %f309, %f308;
	selp.f32 	%f311, %f310, %f308, %p54;
	setp.gt.u32 	%p55, %r6, 448;
	ld.shared.f32 	%f312, [_ZZN3cub18CUB_300001_SM_10006detail6reduce18DeviceReduceKernelINS2_10policy_hubIfjN4cuda3std3__44plusIfEEE10Policy1000EN6thrust24THRUST_300001_SM_1000_NS6detail15normal_iteratorINSD_10device_ptrIfEEEEjS9_fNS7_10__identityEEEvT0_PT3_T1_NS0_13GridEvenShareISN_EET2_T4_E12temp_storage+72];
	add.f32 	%f313, %f312, %f311;
	selp.f32 	%f314, %f313, %f311, %p55;
	setp.gt.u32 	%p56, %r6, 480;
	ld.shared.f32 	%f315, [_ZZN3cub18CUB_300001_SM_10006detail6reduce18DeviceReduceKernelINS2_10policy_hubIfjN4cuda3std3__44plusIfEEE10Policy1000EN6thrust24THRUST_300001_SM_1000_NS6detail15normal_iteratorINSD_10device_ptrIfEEEEjS9_fNS7_10__identityEEEvT0_PT3_T1_NS0_13GridEvenShareISN_EET2_T4_E12temp_storage+76];
	add.f32 	%f316, %f315, %f314;
	selp.f32 	%f379, %f316, %f314, %p56;
	bra.uni 	$L__BB4_48;
$L__BB4_26:
	mov.u32 	%r35, %tid.x;
	add.s32 	%r72, %r35, %r270;
	mul.wide.u32 	%rd4, %r72, 4;
	add.s64 	%rd5, %rd1, %rd4;
	ld.global.f32 	%f41, [%rd5];
	ld.global.f32 	%f42, [%rd5+2048];
	ld.global.f32 	%f43, [%rd5+4096];
	ld.global.f32 	%f44, [%rd5+6144];
	ld.global.f32 	%f45, [%rd5+8192];
	ld.global.f32 	%f46, [%rd5+10240];
	ld.global.f32 	%f47, [%rd5+12288];
	ld.global.f32 	%f48, [%rd5+14336];
	ld.global.f32 	%f49, [%rd5+16384];
	ld.global.f32 	%f50, [%rd5+18432];
	ld.global.f32 	%f51, [%rd5+20480];
	ld.global.f32 	%f52, [%rd5+22528];
	ld.global.f32 	%f53, [%rd5+24576];
	ld.global.f32 	%f54, [%rd5+26624];
	ld.global.f32 	%f55, [%rd5+28672];
	ld.global.f32 	%f56, [%rd5+30720];
	add.f32 	%f57, %f41, %f42;
	add.f32 	%f58, %f43, %f44;
	add.f32 	%f59, %f45, %f46;
	add.f32 	%f60, %f47, %f48;
	add.f32 	%f61, %f49, %f50;
	add.f32 	%f62, %f51, %f52;
	add.f32 	%f63, %f53, %f54;
	add.f32 	%f64, %f55, %f56;
	add.f32 	%f65, %f57, %f58;
	add.f32 	%f66, %f59, %f60;
	add.f32 	%f67, %f61, %f62;
	add.f32 	%f68, %f63, %f64;
	add.f32 	%f69, %f65, %f66;
	add.f32 	%f70, %f67, %f68;
	add.f32 	%f378, %f69, %f70;
	setp.lt.u32 	%p2, %r6, %r4;
	@%p2 bra 	$L__BB4_44;
	add.s32 	%r36, %r4, %r270;
	not.b32 	%r74, %r35;
	add.s32 	%r75, %r74, %r1;
	sub.s32 	%r76, %r75, %r4;
	sub.s32 	%r267, %r76, %r270;
	add.s32 	%r77, %r36, %r35;
	add.s32 	%r266, %r77, 4096;
	mov.b32 	%r269, 0;
	mov.u32 	%r268, %r36;
$L__BB4_28:
	add.s32 	%r270, %r270, %r4;
	add.s32 	%r79, %r1, -8192;
	setp.gt.u32 	%p3, %r270, %r79;
	@%p3 bra 	$L__BB4_30;
	add.s32 	%r80, %r35, %r270;
	mul.wide.u32 	%rd6, %r80, 4;
	add.s64 	%rd7, %rd1, %rd6;
	ld.global.f32 	%f71, [%rd7];
	ld.global.f32 	%f72, [%rd7+2048];
	ld.global.f32 	%f73, [%rd7+4096];
	ld.global.f32 	%f74, [%rd7+6144];
	ld.global.f32 	%f75, [%rd7+8192];
	ld.global.f32 	%f76, [%rd7+10240];
	ld.global.f32 	%f77, [%rd7+12288];
	ld.global.f32 	%f78, [%rd7+14336];
	ld.global.f32 	%f79, [%rd7+16384];
	ld.global.f32 	%f80, [%rd7+18432];
	ld.global.f32 	%f81, [%rd7+20480];
	ld.global.f32 	%f82, [%rd7+22528];
	ld.global.f32 	%f83, [%rd7+24576];
	ld.global.f32 	%f84, [%rd7+26624];
	ld.global.f32 	%f85, [%rd7+28672];
	ld.global.f32 	%f86, [%rd7+30720];
	add.f32 	%f87, %f378, %f71;
	add.f32 	%f88, %f72, %f73;
	add.f32 	%f89, %f74, %f75;
	add.f32 	%f90, %f76, %f77;
	add.f32 	%f91, %f78, %f79;
	add.f32 	%f92, %f80, %f81;
	add.f32 	%f93, %f82, %f83;
	add.f32 	%f94, %f84, %f85;
	add.f32 	%f95, %f87, %f88;
	add.f32 	%f96, %f89, %f90;
	add.f32 	%f97, %f91, %f92;
	add.f32 	%f98, %f93, %f94;
	add.f32 	%f99, %f95, %f96;
	add.f32 	%f100, %f97, %f98;
	add.f32 	%f101, %f99, %f100;
	add.f32 	%f378, %f101, %f86;
	sub.s32 	%r81, %r1, %r270;
	setp.lt.u32 	%p4, %r81, %r4;
	add.s32 	%r269, %r269, 1;
	add.s32 	%r268, %r268, %r4;
	sub.s32 	%r267, %r267, %r4;
	add.s32 	%r266, %r266, %r4;
	@%p4 bra 	$L__BB4_44;
	bra.uni 	$L__BB4_28;
$L__BB4_30:
	setp.le.u32 	%p5, %r1, %r270;
	sub.s32 	%r83, %r1, %r270;
	setp.ge.s32 	%p6, %r35, %r83;
	or.pred  	%p7, %p5, %p6;
	@%p7 bra 	$L__BB4_44;
	not.b32 	%r85, %r35;
	add.s32 	%r86, %r1, %r85;
	sub.s32 	%r87, %r86, %r36;
	mul.lo.s32 	%r88, %r2, %r269;
	shl.b32 	%r89, %r88, 13;
	sub.s32 	%r90, %r87, %r89;
	shr.u32 	%r91, %r90, 9;
	add.s32 	%r49, %r91, 1;
	and.b32  	%r50, %r49, 15;
	setp.lt.u32 	%p8, %r90, 7680;
	mov.u32 	%r275, %r35;
	@%p8 bra 	$L__BB4_35;
	or.b32  	%r273, %r35, 4096;
	shr.u32 	%r92, %r267, 9;
	add.s32 	%r93, %r92, 1;
	and.b32  	%r94, %r93, 16777200;
	neg.s32 	%r271, %r94;
$L__BB4_33:
	.pragma "nounroll";
	add.s32 	%r95, %r266, -4096;
	mul.wide.u32 	%rd8, %r95, 4;
	add.s64 	%rd9, %rd1, %rd8;
	ld.global.f32 	%f103, [%rd9];
	add.f32 	%f104, %f378, %f103;
	add.s32 	%r96, %r266, -3584;
	mul.wide.u32 	%rd10, %r96, 4;
	add.s64 	%rd11, %rd1, %rd10;
	ld.global.f32 	%f105, [%rd11];
	add.f32 	%f106, %f104, %f105;
	add.s32 	%r97, %r266, -3072;
	mul.wide.u32 	%rd12, %r97, 4;
	add.s64 	%rd13, %rd1, %rd12;
	ld.global.f32 	%f107, [%rd13];
	add.f32 	%f108, %f106, %f107;
	add.s32 	%r98, %r266, -2560;
	mul.wide.u32 	%rd14, %r98, 4;
	add.s64 	%rd15, %rd1, %rd14;
	ld.global.f32 	%f109, [%rd15];
	add.f32 	%f110, %f108, %f109;
	add.s32 	%r99, %r266, -2048;
	mul.wide.u32 	%rd16, %r99, 4;
	add.s64 	%rd17, %rd1, %rd16;
	ld.global.f32 	%f111, [%rd17];
	add.f32 	%f112, %f110, %f111;
	add.s32 	%r100, %r266, -1536;
	mul.wide.u32 	%rd18, %r100, 4;
	add.s64 	%rd19, %rd1, %rd18;
	ld.global.f32 	%f113, [%rd19];
	add.f32 	%f114, %f112, %f113;
	add.s32 	%r101, %r266, -1024;
	mul.wide.u32 	%rd20, %r101, 4;
	add.s64 	%rd21, %rd1, %rd20;
	ld.global.f32 	%f115, [%rd21];
	add.f32 	%f116, %f114, %f115;
	add.s32 	%r102, %r266, 3584;
	add.s32 	%r103, %r266, -512;
	mul.wide.u32 	%rd22, %r103, 4;
	add.s64 	%rd23, %rd1, %rd22;
	ld.global.f32 	%f117, [%rd23];
	add.f32 	%f118, %f116, %f117;
	mul.wide.u32 	%rd24, %r266, 4;
	add.s64 	%rd25, %rd1, %rd24;
	ld.global.f32 	%f119, [%rd25];
	add.f32 	%f120, %f118, %f119;
	add.s32 	%r104, %r266, 512;
	mul.wide.u32 	%rd26, %r104, 4;
	add.s64 	%rd27, %rd1, %rd26;
	ld.global.f32 	%f121, [%rd27];
	add.f32 	%f122, %f120, %f121;
	add.s32 	%r105, %r266, 1024;
	mul.wide.u32 	%rd28, %r105, 4;
	add.s64 	%rd29, %rd1, %rd28;
	ld.global.f32 	%f123, [%rd29];
	add.f32 	%f124, %f122, %f123;
	add.s32 	%r106, %r266, 1536;
	mul.wide.u32 	%rd30, %r106, 4;
	add.s64 	%rd31, %rd1, %rd30;
	ld.global.f32 	%f125, [%rd31];
	add.f32 	%f126, %f124, %f125;
	add.s32 	%r107, %r266, 2048;
	mul.wide.u32 	%rd32, %r107, 4;
	add.s64 	%rd33, %rd1, %rd32;
	ld.global.f32 	%f127, [%rd33];
	add.f32 	%f128, %f126, %f127;
	add.s32 	%r108, %r266, 2560;
	mul.wide.u32 	%rd34, %r108, 4;
	add.s64 	%rd35, %rd1, %rd34;
	ld.global.f32 	%f129, [%rd35];
	add.f32 	%f130, %f128, %f129;
	add.s32 	%r109, %r266, 3072;
	mul.wide.u32 	%rd36, %r109, 4;
	add.s64 	%rd37, %rd1, %rd36;
	ld.global.f32 	%f131, [%rd37];
	add.f32 	%f132, %f130, %f131;
	mul.wide.u32 	%rd38, %r102, 4;
	add.s64 	%rd39, %rd1, %rd38;
	ld.global.f32 	%f133, [%rd39];
	add.f32 	%f378, %f132, %f133;
	add.s32 	%r273, %r273, 8192;
	add.s32 	%r266, %r266, 8192;
	add.s32 	%r271, %r271, 16;
	setp.ne.s32 	%p9, %r271, 0;
	@%p9 bra 	$L__BB4_33;
	add.s32 	%r275, %r273, -4096;
$L__BB4_35:
	setp.eq.s32 	%p10, %r50, 0;
	@%p10 bra 	$L__BB4_44;
	and.b32  	%r61, %r49, 7;
	setp.lt.u32 	%p11, %r50, 8;
	@%p11 bra 	$L__BB4_38;
	add.s32 	%r110, %r275, %r270;
	mul.wide.u32 	%rd40, %r110, 4;
	add.s64 	%rd41, %rd1, %rd40;
	ld.global.f32 	%f135, [%rd41];
	add.f32 	%f136, %f378, %f135;
	add.s32 	%r111, %r110, 512;
	mul.wide.u32 	%rd42, %r111, 4;
	add.s64 	%rd43, %rd1, %rd42;
	ld.global.f32 	%f137, [%rd43];
	add.f32 	%f138, %f136, %f137;
	add.s32 	%r112, %r110, 1024;
	mul.wide.u32 	%rd44, %r112, 4;
	add.s64 	%rd45, %rd1, %rd44;
	ld.global.f32 	%f139, [%rd45];
	add.f32 	%f140, %f138, %f139;
	add.s32 	%r113, %r110, 1536;
	mul.wide.u32 	%rd46, %r113, 4;
	add.s64 	%rd47, %rd1, %rd46;
	ld.global.f32 	%f141, [%rd47];
	add.f32 	%f142, %f140, %f141;
	add.s32 	%r114, %r110, 2048;
	mul.wide.u32 	%rd48, %r114, 4;
	add.s64 	%rd49, %rd1, %rd48;
	ld.global.f32 	%f143, [%rd49];
	add.f32 	%f144, %f142, %f143;
	add.s32 	%r115, %r110, 2560;
	mul.wide.u32 	%rd50, %r115, 4;
	add.s64 	%rd51, %rd1, %rd50;
	ld.global.f32 	%f145, [%rd51];
	add.f32 	%f146, %f144, %f145;
	add.s32 	%r116, %r110, 3072;
	mul.wide.u32 	%rd52, %r116, 4;
	add.s64 	%rd53, %rd1, %rd52;
	ld.global.f32 	%f147, [%rd53];
	add.f32 	%f148, %f146, %f147;
	add.s32 	%r117, %r110, 3584;
	mul.wide.u32 	%rd54, %r117, 4;
	add.s64 	%rd55, %rd1, %rd54;
	ld.global.f32 	%f149, [%rd55];
	add.f32 	%f378, %f148, %f149;
	add.s32 	%r275, %r275, 4096;
$L__BB4_38:
	setp.eq.s32 	%p12, %r61, 0;
	@%p12 bra 	$L__BB4_44;
	setp.lt.u32 	%p13, %r61, 4;
	@%p13 bra 	$L__BB4_41;
	add.s32 	%r118, %r275, %r270;
	mul.wide.u32 	%rd56, %r118, 4;
	add.s64 	%rd57, %rd1, %rd56;
	ld.global.f32 	%f151, [%rd57];
	add.f32 	%f152, %f378, %f151;
	add.s32 	%r119, %r118, 512;
	mul.wide.u32 	%rd58, %r119, 4;
	add.s64 	%rd59, %rd1, %rd58;
	ld.global.f32 	%f153, [%rd59];
	add.f32 	%f154, %f152, %f153;
	add.s32 	%r120, %r118, 1024;
	mul.wide.u32 	%rd60, %r120, 4;
	add.s64 	%rd61, %rd1, %rd60;
	ld.global.f32 	%f155, [%rd61];
	add.f32 	%f156, %f154, %f155;
	add.s32 	%r121, %r118, 1536;
	mul.wide.u32 	%rd62, %r121, 4;
	add.s64 	%rd63, %rd1, %rd62;
	ld.global.f32 	%f157, [%rd63];
	add.f32 	%f378, %f156, %f157;
	add.s32 	%r275, %r275, 2048;
$L__BB4_41:
	and.b32  	%r122, %r49, 3;
	setp.eq.s32 	%p14, %r122, 0;
	@%p14 bra 	$L__BB4_44;
	add.s32 	%r278, %r275, %r268;
	cvt.u16.u32 	%rs1, %r267;
	shr.u16 	%rs2, %rs1, 9;
	add.s16 	%rs3, %rs2, 1;
	cvt.u32.u16 	%r123, %rs3;
	and.b32  	%r124, %r123, 3;
	neg.s32 	%r277, %r124;
$L__BB4_43:
	.pragma "nounroll";
	mul.wide.u32 	%rd64, %r278, 4;
	add.s64 	%rd65, %rd1, %rd64;
	ld.global.f32 	%f158, [%rd65];
	add.f32 	%f378, %f378, %f158;
	add.s32 	%r278, %r278, 512;
	add.s32 	%r277, %r277, 1;
	setp.ne.s32 	%p15, %r277, 0;
	@%p15 bra 	$L__BB4_43;
$L__BB4_44:
	// begin inline asm
	mov.u32 %r125, %laneid;
	// end inline asm
	mov.b32 	%r127, %f378;
	mov.b32 	%r128, 1;
	mov.b32 	%r149, 31;
	mov.b32 	%r150, -1;
	// begin inline asm
	shfl.sync.down.b32 %r126, %r127, %r128, %r149, %r150;
	// end inline asm
	setp.gt.s32 	%p16, %r125, 30;
	mov.b32 	%f159, %r126;
	add.f32 	%f160, %f378, %f159;
	selp.f32 	%f161, %f378, %f160, %p16;
	mov.b32 	%r132, %f161;
	mov.b32 	%r133, 2;
	// begin inline asm
	shfl.sync.down.b32 %r131, %r132, %r133, %r149, %r150;
	// end inline asm
	setp.gt.s32 	%p17, %r125, 29;
	mov.b32 	%f162, %r131;
	add.f32 	%f163, %f161, %f162;
	selp.f32 	%f164, %f161, %f163, %p17;
	mov.b32 	%r137, %f164;
	mov.b32 	%r138, 4;
	// begin inline asm
	shfl.sync.down.b32 %r136, %r137, %r138, %r149, %r150;
	// end inline asm
	setp.gt.s32 	%p18, %r125, 27;
	mov.b32 	%f165, %r136;
	add.f32 	%f166, %f164, %f165;
	selp.f32 	%f167, %f164, %f166, %p18;
	mov.b32 	%r142, %f167;
	mov.b32 	%r143, 8;
	// begin inline asm
	shfl.sync.down.b32 %r141, %r142, %r143, %r149, %r150;
	// end inline asm
	setp.gt.s32 	%p19, %r125, 23;
	mov.b32 	%f168, %r141;
	add.f32 	%f169, %f167, %f168;
	selp.f32 	%f170, %f167, %f169, %p19;
	mov.b32 	%r147, %f170;
	mov.b32 	%r148, 16;
	// begin inline asm
	shfl.sync.down.b32 %r146, %r147, %r148, %r149, %r150;
	// end inline asm
	setp.gt.s32 	%p20, %r125, 15;
	mov.b32 	%f171, %r146;
	add.f32 	%f37, %f170, %f171;
	selp.f32 	%f379, %f170, %f37, %p20;
	setp.ne.s32 	%p21, %r125, 0;
	@%p21 bra 	$L__BB4_46;
	shr.u32 	%r151, %r35, 3;
	and.b32  	%r152, %r151, 124;
	mov.u32 	%r153, _ZZN3cub18CUB_300001_SM_10006detail6reduce18DeviceReduceKernelINS2_10policy_hubIfjN4cuda3std3__44plusIfEEE10Policy1000EN6thrust24THRUST_300001_SM_1000_NS6detail15normal_iteratorINSD_10device_ptrIfEEEEjS9_fNS7_10__identityEEEvT0_PT3_T1_NS0_13GridEvenShareISN_EET2_T4_E12temp_storage;
	add.s32 	%r154, %r153, %r152;
	st.shared.f32 	[%r154+16], %f37;
$L__BB4_46:
	bar.sync 	0;
	setp.ne.s32 	%p22, %r35, 0;
	@%p22 bra 	$L__BB4_48;
	ld.shared.f32 	%f172, [_ZZN3cub18CUB_300001_SM_10006detail6reduce18DeviceReduceKernelINS2_10policy_hubIfjN4cuda3std3__44plusIfEEE10Policy1000EN6thrust24THRUST_300001_SM_1000_NS6detail15normal_iteratorINSD_10device_ptrIfEEEEjS9_fNS7_10__identityEEEvT0_PT3_T1_NS0_13GridEvenShareISN_EET2_T4_E12temp_storage+20];
	add.f32 	%f173, %f379, %f172;
	ld.shared.f32 	%f174, [_ZZN3cub18CUB_300001_SM_10006detail6reduce18DeviceReduceKernelINS2_10policy_hubIfjN4cuda3std3__44plusIfEEE10Policy1000EN6thrust24THRUST_300001_SM_1000_NS6detail15normal_iteratorINSD_10device_ptrIfEEEEjS9_fNS7_10__identityEEEvT0_PT3_T1_NS0_13GridEvenShareISN_EET2_T4_E12temp_storage+24];
	add.f32 	%f175, %f173, %f174;
	ld.shared.f32 	%f176, [_ZZN3cub18CUB_300001_SM_10006detail6reduce18DeviceReduceKernelINS2_10policy_hubIfjN4cuda3std3__44plusIfEEE10Policy1000EN6thrust24THRUST_300001_SM_1000_NS6detail15normal_iteratorINSD_10device_ptrIfEEEEjS9_fNS7_10__identityEEEvT0_PT3_T1_NS0_13GridEvenShareISN_EET2_T4_E12temp_storage+28];
	add.f32 	%f177, %f175, %f176;
	ld.shared.f32 	%f178, [_ZZN3cub18CUB_300001_SM_10006detail6reduce18DeviceReduceKernelINS2_10policy_hubIfjN4cuda3std3__44plusIfEEE10Policy1000EN6thrust24THRUST_300001_SM_1000_NS6detail15normal_iteratorINSD_10device_ptrIfEEEEjS9_fNS7_10__identityEEEvT0_PT3_T1_NS0_13GridEvenShareISN_EET2_T4_E12temp_storage+32];
	add.f32 	%f179, %f177, %f178;
	ld.shared.f32 	%f180, [_ZZN3cub18CUB_300001_SM_10006detail6reduce18DeviceReduceKernelINS2_10policy_hubIfjN4cuda3std3__44plusIfEEE10Policy1000EN6thrust24THRUST_300001_SM_1000_NS6detail15normal_iteratorINSD_10device_ptrIfEEEEjS9_fNS7_10__identityEEEvT0_PT3_T1_NS0_13GridEvenShareISN_EET2_T4_E12temp_storage+36];
	add.f32 	%f181, %f179, %f180;
	ld.shared.f32 	%f182, [_ZZN3cub18CUB_300001_SM_10006detail6reduce18DeviceReduceKernelINS2_10policy_hubIfjN4cuda3std3__44plusIfEEE10Policy1000EN6thrust24THRUST_300001_SM_1000_NS6detail15normal_iteratorINSD_10device_ptrIfEEEEjS9_fNS7_10__identityEEEvT0_PT3_T1_NS0_13GridEvenShareISN_EET2_T4_E12temp_storage+40];
	add.f32 	%f183, %f181, %f182;
	ld.shared.f32 	%f184, [_ZZN3cub18CUB_300001_SM_10006detail6reduce18DeviceReduceKernelINS2_10policy_hubIfjN4cuda3std3__44plusIfEEE10Policy1000EN6thrust24THRUST_300001_SM_1000_NS6detail15normal_iteratorINSD_10device_ptrIfEEEEjS9_fNS7_10__identityEEEvT0_PT3_T1_NS0_13GridEvenShareISN_EET2_T4_E12temp_storage+44];
	add.f32 	%f185, %f183, %f184;
	ld.shared.f32 	%f186, [_ZZN3cub18CUB_300001_SM_10006detail6reduce18DeviceReduceKernelINS2_10policy_hubIfjN4cuda3std3__44plusIfEEE10Policy1000EN6thrust24THRUST_300001_SM_1000_NS6detail15normal_iteratorINSD_10device_ptrIfEEEEjS9_fNS7_10__identityEEEvT0_PT3_T1_NS0_13GridEvenShareISN_EET2_T4_E12temp_storage+48];
	add.f32 	%f187, %f185, %f186;
	ld.shared.f32 	%f188, [_ZZN3cub18CUB_300001_SM_10006detail6reduce18DeviceReduceKernelINS2_10policy_hubIfjN4cuda3std3__44plusIfEEE10Policy1000EN6thrust24THRUST_300001_SM_1000_NS6detail15normal_iteratorINSD_10device_ptrIfEEEEjS9_fNS7_10__identityEEEvT0_PT3_T1_NS0_13GridEvenShareISN_EET2_T4_E12temp_storage+52];
	add.f32 	%f189, %f187, %f188;
	ld.shared.f32 	%f190, [_ZZN3cub18CUB_300001_SM_10006detail6reduce18DeviceReduceKernelINS2_10policy_hubIfjN4cuda3std3__44plusIfEEE10Policy1000EN6thrust24THRUST_300001_SM_1000_NS6detail15normal_iteratorINSD_10device_ptrIfEEEEjS9_fNS7_10__identityEEEvT0_PT3_T1_NS0_13GridEvenShareISN_EET2_T4_E12temp_storage+56];
	add.f32 	%f191, %f189, %f190;
	ld.shared.f32 	%f192, [_ZZN3cub18CUB_300001_SM_10006detail6reduce18DeviceReduceKernelINS2_10policy_hubIfjN4cuda3std3__44plusIfEEE10Policy1000EN6thrust24THRUST_300001_SM_1000_NS6detail15normal_iteratorINSD_10device_ptrIfEEEEjS9_fNS7_10__identityEEEvT0_PT3_T1_NS0_13GridEvenShareISN_EET2_T4_E12temp_storage+60];
	add.f32 	%f193, %f191, %f192;
	ld.shared.f32 	%f194, [_ZZN3cub18CUB_300001_SM_10006detail6reduce18DeviceReduceKernelINS2_10policy_hubIfjN4cuda3std3__44plusIfEEE10Policy1000EN6thrust24THRUST_300001_SM_1000_NS6detail15normal_iteratorINSD_10device_ptrIfEEEEjS9_fNS7_10__identityEEEvT0_PT3_T1_NS0_13GridEvenShareISN_EET2_T4_E12temp_storage+64];
	add.f32 	%f195, %f193, %f194;
	ld.shared.f32 	%f196, [_ZZN3cub18CUB_300001_SM_10006detail6reduce18DeviceReduceKernelINS2_10policy_hubIfjN4cuda3std3__44plusIfEEE10Policy1000EN6thrust24THRUST_300001_SM_1000_NS6detail15normal_iteratorINSD_10device_ptrIfEEEEjS9_fNS7_10__identityEEEvT0_PT3_T1_NS0_13GridEvenShareISN_EET2_T4_E12temp_storage+68];
	add.f32 	%f197, %f195, %f196;
	ld.shared.f32 	%f198, [_ZZN3cub18CUB_300001_SM_10006detail6reduce18DeviceReduceKernelINS2_10policy_hubIfjN4cuda3std3__44plusIfEEE10Policy1000EN6thrust24THRUST_300001_SM_1000_NS6detail15normal_iteratorINSD_10device_ptrIfEEEEjS9_fNS7_10__identityEEEvT0_PT3_T1_NS0_13GridEvenShareISN_EET2_T4_E12temp_storage+72];
	add.f32 	%f199, %f197, %f198;
	ld.shared.f32 	%f200, [_ZZN3cub18CUB_300001_SM_10006detail6reduce18DeviceReduceKernelINS2_10policy_hubIfjN4cuda3std3__44plusIfEEE10Policy1000EN6thrust24THRUST_300001_SM_1000_NS6detail15normal_iteratorINSD_10device_ptrIfEEEEjS9_fNS7_10__identityEEEvT0_PT3_T1_NS0_13GridEvenShareISN_EET2_T4_E12temp_storage+76];
	add.f32 	%f379, %f199, %f200;
$L__BB4_48:
	mov.u32 	%r256, %tid.x;
	setp.ne.s32 	%p64, %r256, 0;
	@%p64 bra 	$L__BB4_50;
	ld.param.u64 	%rd129, [_ZN3cub18CUB_300001_SM_10006detail6reduce18DeviceReduceKernelINS2_10policy_hubIfjN4cuda3std3__44plusIfEEE10Policy1000EN6thrust24THRUST_300001_SM_1000_NS6detail15normal_iteratorINSD_10device_ptrIfEEEEjS9_fNS7_10__identityEEEvT0_PT3_T1_NS0_13GridEvenShareISN_EET2_T4__param_1];
	cvta.to.global.u64 	%rd126, %rd129;
	mul.wide.u32 	%rd127, %r3, 4;
	add.s64 	%rd128, %rd126, %rd127;
	st.global.f32 	[%rd128], %f379;
$L__BB4_50:
	ret;

}
	// .globl	_ZN3cub18CUB_300001_SM_10006detail6reduce28DeviceReduceSingleTileKernelINS2_10policy_hubIfjN4cuda3std3__44plusIfEEE10Policy1000EPfSC_iS9_ffNS7_10__identityEEEvT0_T1_T2_T3_T4_T6_
.visible .entry _ZN3cub18CUB_300001_SM_10006detail6reduce28DeviceReduceSingleTileKernelINS2_10policy_hubIfjN4cuda3std3__44plusIfEEE10Policy1000EPfSC_iS9_ffNS7_10__identityEEEvT0_T1_T2_T3_T4_T6_(
	.param .u64 .ptr .align 1 _ZN3cub18CUB_300001_SM_10006detail6reduce28DeviceReduceSingleTileKernelINS2_10policy_hubIfjN4cuda3std3__44plusIfEEE10Policy1000EPfSC_iS9_ffNS7_10__identityEEEvT0_T1_T2_T3_T4_T6__param_0,
	.param .u64 .ptr .align 1 _ZN3cub18CUB_300001_SM_10006detail6reduce28DeviceReduceSingleTileKernelINS2_10policy_hubIfjN4cuda3std3__44plusIfEEE10Policy1000EPfSC_iS9_ffNS7_10__identityEEEvT0_T1_T2_T3_T4_T6__param_1,
	.param .u32 _ZN3cub18CUB_300001_SM_10006detail6reduce28DeviceReduceSingleTileKernelINS2_10policy_hubIfjN4cuda3std3__44plusIfEEE10Policy1000EPfSC_iS9_ffNS7_10__identityEEEvT0_T1_T2_T3_T4_T6__param_2,
	.param .align 1 .b8 _ZN3cub18CUB_300001_SM_10006detail6reduce28DeviceReduceSingleTileKernelINS2_10policy_hubIfjN4cuda3std3__44plusIfEEE10Policy1000EPfSC_iS9_ffNS7_10__identityEEEvT0_T1_T2_T3_T4_T6__param_3[1],
	.param .f32 _ZN3cub18CUB_300001_SM_10006detail6reduce28DeviceReduceSingleTileKernelINS2_10policy_hubIfjN4cuda3std3__44plusIfEEE10Policy1000EPfSC_iS9_ffNS7_10__identityEEEvT0_T1_T2_T3_T4_T6__param_4,
	.param .align 1 .b8 _ZN3cub18CUB_300001_SM_10006detail6reduce28DeviceReduceSingleTileKernelINS2_10policy_hubIfjN4cuda3std3__44plusIfEEE10Policy1000EPfSC_iS9_ffNS7_10__identityEEEvT0_T1_T2_T3_T4_T6__param_5[1]
)
.maxntid 512
.minnctapersm 1
{
	.reg .pred 	%p<113>;
	.reg .b32 	%r<407>;
	.reg .b32 	%f<531>;
	.reg .b64 	%rd<133>;
	// demoted variable
	.shared .align 4 .b8 _ZZN3cub18CUB_300001_SM_10006detail6reduce28DeviceReduceSingleTileKernelINS2_10policy_hubIfjN4cuda3std3__44plusIfEEE10Policy1000EPfSC_iS9_ffNS7_10__identityEEEvT0_T1_T2_T3_T4_T6_E12temp_storage[84];
	ld.param.u64 	%rd16, [_ZN3cub18CUB_300001_SM_10006detail6reduce28DeviceReduceSingleTileKernelINS2_10policy_hubIfjN4cuda3std3__44plusIfEEE10Policy1000EPfSC_iS9_ffNS7_10__identityEEEvT0_T1_T2_T3_T4_T6__param_0];
	ld.param.u64 	%rd17, [_ZN3cub18CUB_300001_SM_10006detail6reduce28DeviceReduceSingleTileKernelINS2_10policy_hubIfjN4cuda3std3__44plusIfEEE10Policy1000EPfSC_iS9_ffNS7_10__identityEEEvT0_T1_T2_T3_T4_T6__param_1];
	ld.param.u32 	%r67, [_ZN3cub18CUB_300001_SM_10006detail6reduce28DeviceReduceSingleTileKernelINS2_10policy_hubIfjN4cuda3std3__44plusIfEEE10Policy1000EPfSC_iS9_ffNS7_10__identityEEEvT0_T1_T2_T3_T4_T6__param_2];
	ld.param.f32 	%f58, [_ZN3cub18CUB_300001_SM_10006detail6reduce28DeviceReduceSingleTileKernelINS2_10policy_hubIfjN4cuda3std3__44plusIfEEE10Policy1000EPfSC_iS9_ffNS7_10__identityEEEvT0_T1_T2_T3_T4_T6__param_4];
	cvta.to.global.u64 	%rd1, %rd17;
	setp.ne.s32 	%p1, %r67, 0;
	@%p1 bra 	$L__BB5_3;
	mov.u32 	%r380, %tid.x;
	setp.ne.s32 	%p112, %r380, 0;
	@%p112 bra 	$L__BB5_74;
	st.global.f32 	[%rd1], %f58;
	bra.uni 	$L__BB5_74;
$L__BB5_3:
	and.b64  	%rd18, %rd16, 7;
	setp.ne.s64 	%p2, %rd18, 0;
	@%p2 bra 	$L__BB5_38;
	setp.gt.s32 	%p57, %r67, 8191;
	@%p57 bra 	$L__BB5_22;
	mov.u32 	%r1, %tid.x;
	setp.ge.s32 	%p74, %r1, %r67;
	mov.f32 	%f509, 0f00000000;
	mov.u32 	%r384, %r1;
	@%p74 bra 	$L__BB5_7;
	mul.wide.u32 	%rd121, %r1, 4;
	add.s64 	%rd120, %rd16, %rd121;
	// begin inline asm
	ld.global.nc.u32 %r300, [%rd120];
	// end inline asm
	mov.b32 	%f509, %r300;
	add.s32 	%r384, %r1, 512;
$L__BB5_7:
	setp.ge.s32 	%p75, %r384, %r67;
	@%p75 bra 	$L__BB5_13;
	not.b32 	%r301, %r384;
	add.s32 	%r4, %r67, %r301;
	and.b32  	%r302, %r4, 1536;
	setp.eq.s32 	%p76, %r302, 1536;
	@%p76 bra 	$L__BB5_11;
	mul.wide.u32 	%rd122, %r384, 4;
	add.s64 	%rd129, %rd16, %rd122;
	shr.u32 	%r303, %r4, 9;
	add.s32 	%r304, %r303, 1;
	and.b32  	%r305, %r304, 3;
	neg.s32 	%r382, %r305;
$L__BB5_10:
	.pragma "nounroll";
	// begin inline asm
	ld.global.nc.u32 %r306, [%rd129];
	// end inline asm
	mov.b32 	%f395, %r306;
	add.f32 	%f509, %f509, %f395;
	add.s32 	%r384, %r384, 512;
	add.s64 	%rd129, %rd129, 2048;
	add.s32 	%r382, %r382, 1;
	setp.ne.s32 	%p77, %r382, 0;
	@%p77 bra 	$L__BB5_10;
$L__BB5_11:
	setp.lt.u32 	%p78, %r4, 1536;
	@%p78 bra 	$L__BB5_13;
$L__BB5_12:
	mul.wide.s32 	%rd128, %r384, 4;
	add.s64 	%rd124, %rd16, %rd128;
	// begin inline asm
	ld.global.nc.u32 %r307, [%rd124];
	// end inline asm
	mov.b32 	%f396, %r307;
	add.f32 	%f397, %f509, %f396;
	add.s64 	%rd125, %rd124, 2048;
	// begin inline asm
	ld.global.nc.u32 %r308, [%rd125];
	// end inline asm
	mov.b32 	%f398, %r308;
	add.f32 	%f399, %f397, %f398;
	add.s64 	%rd126, %rd124, 4096;
	// begin inline asm
	ld.global.nc.u32 %r309, [%rd126];
	// end inline asm
	mov.b32 	%f400, %r309;
	add.f32 	%f401, %f399, %f400;
	add.s64 	%rd127, %rd124, 6144;
	// begin inline asm
	ld.global.nc.u32 %r310, [%rd127];
	// end inline asm
	mov.b32 	%f402, %r310;
	add.f32 	%f509, %f401, %f402;
	add.s32 	%r384, %r384, 2048;
	setp.lt.s32 	%p79, %r384, %r67;
	@%p79 bra 	$L__BB5_12;
$L__BB5_13:
	setp.lt.s32 	%p80, %r67, 512;
	@%p80 bra 	$L__BB5_18;
	// begin inline asm
	mov.u32 %r349, %laneid;
	// end inline asm
	mov.b32 	%r351, %f509;
	mov.b32 	%r352, 1;
	mov.b32 	%r373, 31;
	mov.b32 	%r374, -1;
	// begin inline asm
	shfl.sync.down.b32 %r350, %r351, %r352, %r373, %r374;
	// end inline asm
	setp.gt.s32 	%p104, %r349, 30;
	mov.b32 	%f461, %r350;
	add.f32 	%f462, %f509, %f461;
	selp.f32 	%f463, %f509, %f462, %p104;
	mov.b32 	%r356, %f463;
	mov.b32 	%r357, 2;
	// begin inline asm
	shfl.sync.down.b32 %r355, %r356, %r357, %r373, %r374;
	// end inline asm
	setp.gt.s32 	%p105, %r349, 29;
	mov.b32 	%f464, %r355;
	add.f32 	%f465, %f463, %f464;
	selp.f32 	%f466, %f463, %f465, %p105;
	mov.b32 	%r361, %f466;
	mov.b32 	%r362, 4;
	// begin inline asm
	shfl.sync.down.b32 %r360, %r361, %r362, %r373, %r374;
	// end inline asm
	setp.gt.s32 	%p106, %r349, 27;
	mov.b32 	%f467, %r360;
	add.f32 	%f468, %f466, %f467;
	selp.f32 	%f469, %f466, %f468, %p106;
	mov.b32 	%r366, %f469;
	mov.b32 	%r367, 8;
	// begin inline asm
	shfl.sync.down.b32 %r365, %r366, %r367, %r373, %r374;
	// end inline asm
	setp.gt.s32 	%p107, %r349, 23;
	mov.b32 	%f470, %r365;
	add.f32 	%f471, %f469, %f470;
	selp.f32 	%f472, %f469, %f471, %p107;
	mov.b32 	%r371, %f472;
	mov.b32 	%r372, 16;
	// begin inline asm
	shfl.sync.down.b32 %r370, %r371, %r372, %r373, %r374;
	// end inline asm
	setp.gt.s32 	%p108, %r349, 15;
	mov.b32 	%f473, %r370;
	add.f32 	%f10, %f472, %f473;
	selp.f32 	%f530, %f472, %f10, %p108;
	setp.ne.s32 	%p109, %r349, 0;
	@%p109 bra 	$L__BB5_16;
	shr.u32 	%r375, %r1, 3;
	and.b32  	%r376, %r375, 124;
	mov.u32 	%r377, _ZZN3cub18CUB_300001_SM_10006detail6reduce28DeviceReduceSingleTileKernelINS2_10policy_hubIfjN4cuda3std3__44plusIfEEE10Policy1000EPfSC_iS9_ffNS7_10__identityEEEvT0_T1_T2_T3_T4_T6_E12temp_storage;
	add.s32 	%r378, %r377, %r376;
	st.shared.f32 	[%r378+16], %f10;
$L__BB5_16:
	bar.sync 	0;
	setp.ne.s32 	%p110, %r1, 0;
	@%p110 bra 	$L__BB5_72;
	ld.shared.f32 	%f474, [_ZZN3cub18CUB_300001_SM_10006detail6reduce28DeviceReduceSingleTileKernelINS2_10policy_hubIfjN4cuda3std3__44plusIfEEE10Policy1000EPfSC_iS9_ffNS7_10__identityEEEvT0_T1_T2_T3_T4_T6_E12temp_storage+20];
	add.f32 	%f475, %f530, %f474;
	ld.shared.f32 	%f476, [_ZZN3cub18CUB_300001_SM_10006detail6reduce28DeviceReduceSingleTileKernelINS2_10policy_hubIfjN4cuda3std3__44plusIfEEE10Policy1000EPfSC_iS9_ffNS7_10__identityEEEvT0_T1_T2_T3_T4_T6_E12temp_storage+24];
	add.f32 	%f477, %f475, %f476;
	ld.shared.f32 	%f478, [_ZZN3cub18CUB_300001_SM_10006detail6reduce28DeviceReduceSingleTileKernelINS2_10policy_hubIfjN4cuda3std3__44plusIfEEE10Policy1000EPfSC_iS9_ffNS7_10__identityEEEvT0_T1_T2_T3_T4_T6_E12temp_storage+28];
	add.f32 	%f479, %f477, %f478;
	ld.shared.f32 	%f480, [_ZZN3cub18CUB_300001_SM_10006detail6reduce28DeviceReduceSingleTileKernelINS2_10policy_hubIfjN4cuda3std3__44plusIfEEE10Policy1000EPfSC_iS9_ffNS7_10__identityEEEvT0_T1_T2_T3_T4_T6_E12temp_storage+32];
	add.f32 	%f481, %f479, %f480;
	ld.shared.f32 	%f482, [_ZZN3cub18CUB_300001_SM_10006detail6reduce28DeviceReduceSingleTileKernelINS2_10policy_hubIfjN4cuda3std3__44plusIfEEE10Policy1000EPfSC_iS9_ffNS7_10__identityEEEvT0_T1_T2_T3_T4_T6_E12temp_storage+36];
	add.f32 	%f483, %f481, %f482;
	ld.shared.f32 	%f484, [_ZZN3cub18CUB_300001_SM_10006detail6reduce28DeviceReduceSingleTileKernelINS2_10policy_hubIfjN4cuda3std3__44plusIfEEE10Policy1000EPfSC_iS9_ffNS7_10__identityEEEvT0_T1_T2_T3_T4_T6_E12temp_storage+40];
	add.f32 	%f485, %f483, %f484;
	ld.shared.f32 	%f486, [_ZZN3cub18CUB_300001_SM_10006detail6reduce28DeviceReduceSingleTileKernelINS2_10policy_hubIfjN4cuda3std3__44plusIfEEE10Policy1000EPfSC_iS9_ffNS7_10__identityEEEvT0_T1_T2_T3_T4_T6_E12temp_storage+44];
	add.f32 	%f487, %f485, %f486;
	ld.shared.f32 	%f488, [_ZZN3cub18CUB_300001_SM_10006detail6reduce28DeviceReduceSingleTileKernelINS2_10policy_hubIfjN4cuda3std3__44plusIfEEE10Policy1000EPfSC_iS9_ffNS7_10__identityEEEvT0_T1_T2_T3_T4_T6_E12temp_storage+48];
	add.f32 	%f489, %f487, %f488;
	ld.shared.f32 	%f490, [_ZZN3cub18CUB_300001_SM_10006detail6reduce28DeviceReduceSingleTileKernelINS2_10policy_hubIfjN4cuda3std3__44plusIfEEE10Policy1000EPfSC_iS9_ffNS7_10__identityEEEvT0_T1_T2_T3_T4_T6_E12temp_storage+52];
	add.f32 	%f491, %f489, %f490;
	ld.shared.f32 	%f492, [_ZZN3cub18CUB_300001_SM_10006detail6reduce28DeviceReduceSingleTileKernelINS2_10policy_hubIfjN4cuda3std3__44plusIfEEE10Policy1000EPfSC_iS9_ffNS7_10__identityEEEvT0_T1_T2_T3_T4_T6_E12temp_storage+56];
	add.f32 	%f493, %f491, %f492;
	ld.shared.f32 	%f494, [_ZZN3cub18CUB_300001_SM_10006detail6reduce28DeviceReduceSingleTileKernelINS2_10policy_hubIfjN4cuda3std3__44plusIfEEE10Policy1000EPfSC_iS9_ffNS7_10__identityEEEvT0_T1_T2_T3_T4_T6_E12temp_storage+60];
	add.f32 	%f495, %f493, %f494;
	ld.shared.f32 	%f496, [_ZZN3cub18CUB_300001_SM_10006detail6reduce28DeviceReduceSingleTileKernelINS2_10policy_hubIfjN4cuda3std3__44plusIfEEE10Policy1000EPfSC_iS9_ffNS7_10__identityEEEvT0_T1_T2_T3_T4_T6_E12temp_storage+64];
	add.f32 	%f497, %f495, %f496;
	ld.shared.f32 	%f498, [_ZZN3cub18CUB_300001_SM_10006detail6reduce28DeviceReduceSingleTileKernelINS2_10policy_hubIfjN4cuda3std3__44plusIfEEE10Policy1000EPfSC_iS9_ffNS7_10__identityEEEvT0_T1_T2_T3_T4_T6_E12temp_storage+68];
	add.f32 	%f499, %f497, %f498;
	ld.shared.f32 	%f500, [_ZZN3cub18CUB_300001_SM_10006detail6reduce28DeviceReduceSingleTileKernelINS2_10policy_hubIfjN4cuda3std3__44plusIfEEE10Policy1000EPfSC_iS9_ffNS7_10__identityEEEvT0_T1_T2_T3_T4_T6_E12temp_storage+72];
	add.f32 	%f501, %f499, %f500;
	ld.shared.f32 	%f502, [_ZZN3cub18CUB_300001_SM_10006detail6reduce28DeviceReduceSingleTileKernelINS2_10policy_hubIfjN4cuda3std3__44plusIfEEE10Policy1000EPfSC_iS9_ffNS7_10__identityEEEvT0_T1_T2_T3_T4_T6_E12temp_storage+76];
	add.f32 	%f530, %f501, %f502;
	bra.uni 	$L__BB5_72;
$L__BB5_18:
	// begin inline asm
	mov.u32 %r311, %laneid;
	// end inline asm
	and.b32  	%r337, %r1, 992;
	add.s32 	%r338, %r337, 32;
	setp.gt.s32 	%p81, %r338, %r67;
	not.b32 	%r339, %r337;
	add.s32 	%r340, %r67, %r339;
	selp.b32 	%r335, %r340, 31, %p81;
	mov.b32 	%r313, %f509;
	mov.b32 	%r314, 1;
	mov.b32 	%r336, -1;
	// begin inline asm
	shfl.sync.down.b32 %r312, %r313, %r314, %r335, %r336;
	// end inline asm
	setp.lt.s32 	%p82, %r311, %r335;
	mov.b32 	%f403, %r312;
	add.f32 	%f404, %f509, %f403;
	selp.f32 	%f405, %f404, %f509, %p82;
	mov.b32 	%r318, %f405;
	mov.b32 	%r319, 2;
	// begin inline asm
	shfl.sync.down.b32 %r317, %r318, %r319, %r335, %r336;
	// end inline asm
	add.s32 	%r341, %r311, 2;
	setp.gt.s32 	%p83, %r341, %r335;
	mov.b32 	%f406, %r317;
	add.f32 	%f407, %f405, %f406;
	selp.f32 	%f408, %f405, %f407, %p83;
	mov.b32 	%r323, %f408;
	mov.b32 	%r324, 4;
	// begin inline asm
	shfl.sync.down.b32 %r322, %r323, %r324, %r335, %r336;
	// end inline asm
	add.s32 	%r342, %r311, 4;
	setp.gt.s32 	%p84, %r342, %r335;
	mov.b32 	%f409, %r322;
	add.f32 	%f410, %f408, %f409;
	selp.f32 	%f411, %f408, %f410, %p84;
	mov.b32 	%r328, %f411;
	mov.b32 	%r329, 8;
	// begin inline asm
	shfl.sync.down.b32 %r327, %r328, %r329, %r335, %r336;
	// end inline asm
	add.s32 	%r343, %r311, 8;
	setp.gt.s32 	%p85, %r343, %r335;
	mov.b32 	%f412, %r327;
	add.f32 	%f413, %f411, %f412;
	selp.f32 	%f414, %f411, %f413, %p85;
	mov.b32 	%r333, %f414;
	mov.b32 	%r334, 16;
	// begin inline asm
	shfl.sync.down.b32 %r332, %r333, %r334, %r335, %r336;
	// end inline asm
	add.s32 	%r344, %r311, 16;
	setp.gt.s32 	%p86, %r344, %r335;
	mov.b32 	%f415, %r332;
	add.f32 	%f416, %f414, %f415;
	selp.f32 	%f530, %f414, %f416, %p86;
	setp.ne.s32 	%p87, %r311, 0;
	@%p87 bra 	$L__BB5_20;
	shr.u32 	%r345, %r1, 3;
	and.b32  	%r346, %r345, 124;
	mov.u32 	%r347, _ZZN3cub18CUB_300001_SM_10006detail6reduce28DeviceReduceSingleTileKernelINS2_10policy_hubIfjN4cuda3std3__44plusIfEEE10Policy1000EPfSC_iS9_ffNS7_10__identityEEEvT0_T1_T2_T3_T4_T6_E12temp_storage;
	add.s32 	%r348, %r347, %r346;
	st.shared.f32 	[%r348+16], %f530;
$L__BB5_20:
	bar.sync 	0;
	setp.ne.s32 	%p88, %r1, 0;
	@%p88 bra 	$L__BB5_72;
	setp.gt.s32 	%p89, %r67, 32;
	ld.shared.f32 	%f417, [_ZZN3cub18CUB_300001_SM_10006detail6reduce28DeviceReduceSingleTileKernelINS2_10policy_hubIfjN4cuda3std3__44plusIfEEE10Policy1000EPfSC_iS9_ffNS7_10__identityEEEvT0_T1_T2_T3_T4_T6_E12temp_storage+20];
	add.f32 	%f418, %f530, %f417;
	selp.f32 	%f419, %f418, %f530, %p89;
	setp.gt.s32 	%p90, %r67, 64;
	ld.shared.f32 	%f420, [_ZZN3cub18CUB_300001_SM_10006detail6reduce28DeviceReduceSingleTileKernelINS2_10policy_hubIfjN4cuda3std3__44plusIfEEE10Policy1000EPfSC_iS9_ffNS7_10__identityEEEvT0_T1_T2_T3_T4_T6_E12temp_storage+24];
	add.f32 	%f421, %f420, %f419;
	selp.f32 	%f422, %f421, %f419, %p90;
	setp.gt.s32 	%p91, %r67, 96;
	ld.shared.f32 	%f423, [_ZZN3cub18CUB_300001_SM_10006detail6reduce28DeviceReduceSingleTileKernelINS2_10policy_hubIfjN4cuda3std3__44plusIfEEE10Policy1000EPfSC_iS9_ffNS7_10__identityEEEvT0_T1_T2_T3_T4_T6_E12temp_storage+28];
	add.f32 	%f424, %f423, %f422;
	selp.f32 	%f425, %f424, %f422, %p91;
	setp.gt.s32 	%p92, %r67, 128;
	ld.shared.f32 	%f426, [_ZZN3cub18CUB_300001_SM_10006detail6reduce28DeviceReduceSingleTileKernelINS2_10policy_hubIfjN4cuda3std3__44plusIfEEE10Policy1000EPfSC_iS9_ffNS7_10__identityEEEvT0_T1_T2_T3_T4_T6_E12temp_storage+32];
	add.f32 	%f427, %f426, %f425;
	selp.f32 	%f428, %f427, %f425, %p92;
	setp.gt.s32 	%p93, %r67, 160;
	ld.shared.f32 	%f429, [_ZZN3cub18CUB_300001_SM_10006detail6reduce28DeviceReduceSingleTileKernelINS2_10policy_hubIfjN4cuda3std3__44plusIfEEE10Policy1000EPfSC_iS9_ffNS7_10__identityEEEvT0_T1_T2_T3_T4_T6_E12temp_storage+36];
	add.f32 	%f430, %f429, %f428;
	selp.f32 	%f431, %f430, %f428, %p93;
	setp.gt.s32 	%p94, %r67, 192;
	ld.shared.f32 	%f432, [_ZZN3cub18CUB_300001_SM_10006detail6reduce28DeviceReduceSingleTileKernelINS2_10policy_hubIfjN4cuda3std3__44plusIfEEE10Policy1000EPfSC_iS9_ffNS7_10__identityEEEvT0_T1_T2_T3_T4_T6_E12temp_storage+40];
	add.f32 	%f433, %f432, %f431;
	selp.f32 	%f434, %f433, %f431, %p94;
	setp.gt.s32 	%p95, %r67, 224;
	ld.shared.f32 	%f435, [_ZZN3cub18CUB_300001_SM_10006detail6reduce28DeviceReduceSingleTileKernelINS2_10policy_hubIfjN4cuda3std3__44plusIfEEE10Policy1000EPfSC_iS9_ffNS7_10__identityEEEvT0_T1_T2_T3_T4_T6_E12temp_storage+44];
	add.f32 	%f436, %f435, %f434;
	selp.f32 	%f437, %f436, %f434, %p95;
	setp.gt.s32 	%p96, %r67, 256;
	ld.shared.f32 	%f438, [_ZZN3cub18CUB_300001_SM_10006detail6reduce28DeviceReduceSingleTileKernelINS2_10policy_hubIfjN4cuda3std3__44plusIfEEE10Policy1000EPfSC_iS9_ffNS7_10__identityEEEvT0_T1_T2_T3_T4_T6_E12temp_storage+48];
	add.f32 	%f439, %f438, %f437;
	selp.f32 	%f440, %f439, %f437, %p96;
	setp.gt.s32 	%p97, %r67, 288;
	ld.shared.f32 	%f441, [_ZZN3cub18CUB_300001_SM_10006detail6reduce28DeviceReduceSingleTileKernelINS2_10policy_hubIfjN4cuda3std3__44plusIfEEE10Policy1000EPfSC_iS9_ffNS7_10__identityEEEvT0_T1_T2_T3_T4_T6_E12temp_storage+52];
	add.f32 	%f442, %f441, %f440;
	selp.f32 	%f443, %f442, %f440, %p97;
	setp.gt.s32 	%p98, %r67, 320;
	ld.shared.f32 	%f444, [_ZZN3cub18CUB_300001_SM_10006detail6reduce28DeviceReduceSingleTileKernelINS2_10policy_hubIfjN4cuda3std3__44plusIfEEE10Policy1000EPfSC_iS9_ffNS7_10__identityEEEvT0_T1_T2_T3_T4_T6_E12temp_storage+56];
	add.f32 	%f445, %f444, %f443;
	selp.f32 	%f446, %f445, %f443, %p98;
	setp.gt.s32 	%p99, %r67, 352;
	ld.shared.f32 	%f447, [_ZZN3cub18CUB_300001_SM_10006detail6reduce28DeviceReduceSingleTileKernelINS2_10policy_hubIfjN4cuda3std3__44plusIfEEE10Policy1000EPfSC_iS9_ffNS7_10__identityEEEvT0_T1_T2_T3_T4_T6_E12temp_storage+60];
	add.f32 	%f448, %f447, %f446;
	selp.f32 	%f449, %f448, %f446, %p99;
	setp.gt.s32 	%p100, %r67, 384;
	ld.shared.f32 	%f450, [_ZZN3cub18CUB_300001_SM_10006detail6reduce28DeviceReduceSingleTileKernelINS2_10policy_hubIfjN4cuda3std3__44plusIfEEE10Policy1000EPfSC_iS9_ffNS7_10__identityEEEvT0_T1_T2_T3_T4_T6_E12temp_storage+64];
	add.f32 	%f451, %f450, %f449;
	selp.f32 	%f452, %f451, %f449, %p100;
	setp.gt.s32 	%p101, %r67, 416;
	ld.shared.f32 	%f453, [_ZZN3cub18CUB_300001_SM_10006detail6reduce28DeviceReduceSingleTileKernelINS2_10policy_hubIfjN4cuda3std3__44plusIfEEE10Policy1000EPfSC_iS9_ffNS7_10__identityEEEvT0_T1_T2_T3_T4_T6_E12temp_storage+68];
	add.f32 	%f454, %f453, %f452;
	selp.f32 	%f455, %f454, %f452, %p101;
	setp.gt.s32 	%p102, %r67, 448;
	ld.shared.f32 	%f456, [_ZZN3cub18CUB_300001_SM_10006detail6reduce28DeviceReduceSingleTileKernelINS2_10policy_hubIfjN4cuda3std3__44plusIfEEE10Policy1000EPfSC_iS9_ffNS7_10__identityEEEvT0_T1_T2_T3_T4_T6_E12temp_storage+72];
	add.f32 	%f457, %f456, %f455;
	selp.f32 	%f458, %f457, %f455, %p102;
	setp.gt.s32 	%p103, %r67, 480;
	ld.shared.f32 	%f459, [_ZZN3cub18CUB_300001_SM_10006detail6reduce28DeviceReduceSingleTileKernelINS2_10policy_hubIfjN4cuda3std3__44plusIfEEE10Policy1000EPfSC_iS9_ffNS7_10__identityEEEvT0_T1_T2_T3_T4_T6_E12temp_storage+76];
	add.f32 	%f460, %f459, %f458;
	selp.f32 	%f530, %f460, %f458, %p103;
	bra.uni 	$L__BB5_72;
$L__BB5_22:
	mov.u32 	%r13, %tid.x;
	shl.b32 	%r224, %r13, 1;
	mul.wide.u32 	%rd90, %r224, 4;
	add.s64 	%rd75, %rd16, %rd90;
	// begin inline asm
	ld.global.nc.u64 %rd74, [%rd75];
	// end inline asm
	mov.b64 	{%r225, %r226}, %rd74;
	mov.b32 	%f281, %r226;
	mov.b32 	%f282, %r225;
	add.s64 	%rd77, %rd75, 4096;
	// begin inline asm
	ld.global.nc.u64 %rd76, [%rd77];
	// end inline asm
	mov.b64 	{%r227, %r228}, %rd76;
	mov.b32 	%f283, %r228;
	mov.b32 	%f284, %r227;
	add.s64 	%rd79, %rd75, 8192;
	// begin inline asm
	ld.global.nc.u64 %rd78, [%rd79];
	// end inline asm
	mov.b64 	{%r229, %r230}, %rd78;
	mov.b32 	%f285, %r230;
	mov.b32 	%f286, %r229;
	add.s64 	%rd81, %rd75, 12288;
	// begin inline asm
	ld.global.nc.u64 %rd80, [%rd81];
	// end inline asm
	mov.b64 	{%r231, %r232}, %rd80;
	mov.b32 	%f287, %r232;
	mov.b32 	%f288, %r231;
	add.s64 	%rd83, %rd75, 16384;
	// begin inline asm
	ld.global.nc.u64 %rd82, [%rd83];
	// end inline asm
	mov.b64 	{%r233, %r234}, %rd82;
	mov.b32 	%f289, %r234;
	mov.b32 	%f290, %r233;
	add.s64 	%rd85, %rd75, 20480;
	// begin inline asm
	ld.global.nc.u64 %rd84, [%rd85];
	// end inline asm
	mov.b64 	{%r235, %r236}, %rd84;
	mov.b32 	%f291, %r236;
	mov.b32 	%f292, %r235;
	add.s64 	%rd87, %rd75, 24576;
	// begin inline asm
	ld.global.nc.u64 %rd86, [%rd87];
	// end inline asm
	mov.b64 	{%r237, %r238}, %rd86;
	mov.b32 	%f293, %r238;
	mov.b32 	%f294, %r237;
	add.s64 	%rd89, %rd75, 28672;
	// begin inline asm
	ld.global.nc.u64 %rd88, [%rd89];
	// end inline asm
	mov.b64 	{%r239, %r240}, %rd88;
	mov.b32 	%f295, %r240;
	mov.b32 	%f296, %r239;
	add.f32 	%f297, %f282, %f281;
	add.f32 	%f298, %f284, %f283;
	add.f32 	%f299, %f286, %f285;
	add.f32 	%f300, %f288, %f287;
	add.f32 	%f301, %f290, %f289;
	add.f32 	%f302, %f292, %f291;
	add.f32 	%f303, %f294, %f293;
	add.f32 	%f304, %f296, %f295;
	add.f32 	%f305, %f297, %f298;
	add.f32 	%f306, %f299, %f300;
	add.f32 	%f307, %f301, %f302;
	add.f32 	%f308, %f303, %f304;
	add.f32 	%f309, %f305, %f306;
	add.f32 	%f310, %f307, %f308;
	add.f32 	%f516, %f309, %f310;
	setp.lt.u32 	%p58, %r67, 16384;
	mov.b32 	%r387, 8192;
	@%p58 bra 	$L__BB5_26;
	add.s32 	%r14, %r67, -8192;
	mov.b32 	%r387, 8192;
$L__BB5_24:
	mul.wide.s32 	%rd107, %r387, 4;
	add.s64 	%rd92, %rd75, %rd107;
	// begin inline asm
	ld.global.nc.u64 %rd91, [%rd92];
	// end inline asm
	mov.b64 	{%r242, %r243}, %rd91;
	mov.b32 	%f311, %r243;
	mov.b32 	%f312, %r242;
	add.s64 	%rd94, %rd92, 4096;
	// begin inline asm
	ld.global.nc.u64 %rd93, [%rd94];
	// end inline asm
	mov.b64 	{%r244, %r245}, %rd93;
	mov.b32 	%f313, %r245;
	mov.b32 	%f314, %r244;
	add.s64 	%rd96, %rd92, 8192;
	// begin inline asm
	ld.global.nc.u64 %rd95, [%rd96];
	// end inline asm
	mov.b64 	{%r246, %r247}, %rd95;
	mov.b32 	%f315, %r247;
	mov.b32 	%f316, %r246;
	add.s64 	%rd98, %rd92, 12288;
	// begin inline asm
	ld.global.nc.u64 %rd97, [%rd98];
	// end inline asm
	mov.b64 	{%r248, %r249}, %rd97;
	mov.b32 	%f317, %r249;
	mov.b32 	%f318, %r248;
	add.s64 	%rd100, %rd92, 16384;
	// begin inline asm
	ld.global.nc.u64 %rd99, [%rd100];
	// end inline asm
	mov.b64 	{%r250, %r251}, %rd99;
	mov.b32 	%f319, %r251;
	mov.b32 	%f320, %r250;
	add.s64 	%rd102, %rd92, 20480;
	// begin inline asm
	ld.global.nc.u64 %rd101, [%rd102];
	// end inline asm
	mov.b64 	{%r252, %r253}, %rd101;
	mov.b32 	%f321, %r253;
	mov.b32 	%f322, %r252;
	add.s64 	%rd104, %rd92, 24576;
	// begin inline asm
	ld.global.nc.u64 %rd103, [%rd104];
	// end inline asm
	mov.b64 	{%r254, %r255}, %rd103;
	mov.b32 	%f323, %r255;
	mov.b32 	%f324, %r254;
	add.s64 	%rd106, %rd92, 28672;
	// begin inline asm
	ld.global.nc.u64 %rd105, [%rd106];
	// end inline asm
	mov.b64 	{%r256, %r257}, %rd105;
	mov.b32 	%f325, %r257;
	mov.b32 	%f326, %r256;
	add.f32 	%f327, %f516, %f312;
	add.f32 	%f328, %f311, %f314;
	add.f32 	%f329, %f313, %f316;
	add.f32 	%f330, %f315, %f318;
	add.f32 	%f331, %f317, %f320;
	add.f32 	%f332, %f319, %f322;
	add.f32 	%f333, %f321, %f324;
	add.f32 	%f334, %f323, %f326;
	add.f32 	%f335, %f327, %f328;
	add.f32 	%f336, %f329, %f330;
	add.f32 	%f337, %f331, %f332;
	add.f32 	%f338, %f333, %f334;
	add.f32 	%f339, %f335, %f336;
	add.f32 	%f340, %f337, %f338;
	add.f32 	%f341, %f339, %f340;
	add.f32 	%f516, %f341, %f325;
	sub.s32 	%r258, %r67, %r387;
	setp.lt.s32 	%p59, %r258, 8192;
	@%p59 bra 	$L__BB5_34;
	add.s32 	%r387, %r387, 8192;
	setp.le.s32 	%p60, %r387, %r14;
	@%p60 bra 	$L__BB5_24;
$L__BB5_26:
	setp.le.s32 	%p61, %r67, %r387;
	@%p61 bra 	$L__BB5_34;
	sub.s32 	%r18, %r67, %r387;
	setp.ge.s32 	%p62, %r13, %r18;
	@%p62 bra 	$L__BB5_34;
	not.b32 	%r259, %r13;
	add.s32 	%r260, %r67, %r259;
	sub.s32 	%r19, %r260, %r387;
	and.b32  	%r261, %r19, 1536;
	setp.eq.s32 	%p63, %r261, 1536;
	mov.u32 	%r391, %r13;
	@%p63 bra 	$L__BB5_31;
	add.s32 	%r389, %r13, %r387;
	shr.u32 	%r262, %r19, 9;
	add.s32 	%r263, %r262, 1;
	and.b32  	%r264, %r263, 3;
	neg.s32 	%r388, %r264;
	mov.u32 	%r391, %r13;
$L__BB5_30:
	.pragma "nounroll";
	mul.wide.u32 	%rd109, %r389, 4;
	add.s64 	%rd108, %rd16, %rd109;
	// begin inline asm
	ld.global.nc.u32 %r265, [%rd108];
	// end inline asm
	mov.b32 	%f343, %r265;
	add.f32 	%f516, %f516, %f343;
	add.s32 	%r391, %r391, 512;
	add.s32 	%r389, %r389, 512;
	add.s32 	%r388, %r388, 1;
	setp.ne.s32 	%p64, %r388, 0;
	@%p64 bra 	$L__BB5_30;
$L__BB5_31:
	setp.lt.u32 	%p65, %r19, 1536;
	@%p65 bra 	$L__BB5_34;
	cvt.u64.u32 	%rd110, %r391;
	cvt.u64.u32 	%rd111, %r387;
	add.s64 	%rd112, %rd110, %rd111;
	shl.b64 	%rd113, %rd112, 2;
	add.s64 	%rd114, %rd113, %rd16;
	add.s64 	%rd130, %rd114, 4096;
	add.s32 	%r392, %r391, %r387;
$L__BB5_33:
	mul.wide.u32 	%rd119, %r392, 4;
	add.s64 	%rd115, %rd16, %rd119;
	// begin inline asm
	ld.global.nc.u32 %r266, [%rd115];
	// end inline asm
	mov.b32 	%f344, %r266;
	add.f32 	%f345, %f516, %f344;
	add.s64 	%rd116, %rd130, -2048;
	// begin inline asm
	ld.global.nc.u32 %r267, [%rd116];
	// end inline asm
	mov.b32 	%f346, %r267;
	add.f32 	%f347, %f345, %f346;
	// begin inline asm
	ld.global.nc.u32 %r268, [%rd130];
	// end inline asm
	mov.b32 	%f348, %r268;
	add.f32 	%f349, %f347, %f348;
	add.s64 	%rd118, %rd130, 2048;
	// begin inline asm
	ld.global.nc.u32 %r269, [%rd118];
	// end inline asm
	mov.b32 	%f350, %r269;
	add.f32 	%f516, %f349, %f350;
	add.s32 	%r391, %r391, 2048;
	add.s64 	%rd130, %rd130, 8192;
	add.s32 	%r392, %r392, 2048;
	setp.lt.s32 	%p66, %r391, %r18;
	@%p66 bra 	$L__BB5_33;
$L__BB5_34:
	// begin inline asm
	mov.u32 %r270, %laneid;
	// end inline asm
	mov.b32 	%r272, %f516;
	mov.b32 	%r273, 1;
	mov.b32 	%r294, 31;
	mov.b32 	%r295, -1;
	// begin inline asm
	shfl.sync.down.b32 %r271, %r272, %r273, %r294, %r295;
	// end inline asm
	setp.gt.s32 	%p67, %r270, 30;
	mov.b32 	%f351, %r271;
	add.f32 	%f352, %f516, %f351;
	selp.f32 	%f353, %f516, %f352, %p67;
	mov.b32 	%r277, %f353;
	mov.b32 	%r278, 2;
	// begin inline asm
	shfl.sync.down.b32 %r276, %r277, %r278, %r294, %r295;
	// end inline asm
	setp.gt.s32 	%p68, %r270, 29;
	mov.b32 	%f354, %r276;
	add.f32 	%f355, %f353, %f354;
	selp.f32 	%f356, %f353, %f355, %p68;
	mov.b32 	%r282, %f356;
	mov.b32 	%r283, 4;
	// begin inline asm
	shfl.sync.down.b32 %r281, %r282, %r283, %r294, %r295;
	// end inline asm
	setp.gt.s32 	%p69, %r270, 27;
	mov.b32 	%f357, %r281;
	add.f32 	%f358, %f356, %f357;
	selp.f32 	%f359, %f356, %f358, %p69;
	mov.b32 	%r287, %f359;
	mov.b32 	%r288, 8;
	// begin inline asm
	shfl.sync.down.b32 %r286, %r287, %r288, %r294, %r295;
	// end inline asm
	setp.gt.s32 	%p70, %r270, 23;
	mov.b32 	%f360, %r286;
	add.f32 	%f361, %f359, %f360;
	selp.f32 	%f362, %f359, %f361, %p70;
	mov.b32 	%r292, %f362;
	mov.b32 	%r293, 16;
	// begin inline asm
	shfl.sync.down.b32 %r291, %r292, %r293, %r294, %r295;
	// end inline asm
	setp.gt.s32 	%p71, %r270, 15;
	mov.b32 	%f363, %r291;
	add.f32 	%f26, %f362, %f363;
	selp.f32 	%f530, %f362, %f26, %p71;
	setp.ne.s32 	%p72, %r270, 0;
	@%p72 bra 	$L__BB5_36;
	shr.u32 	%r296, %r13, 3;
	and.b32  	%r297, %r296, 124;
	mov.u32 	%r298, _ZZN3cub18CUB_300001_SM_10006detail6reduce28DeviceReduceSingleTileKernelINS2_10policy_hubIfjN4cuda3std3__44plusIfEEE10Policy1000EPfSC_iS9_ffNS7_10__identityEEEvT0_T1_T2_T3_T4_T6_E12temp_storage;
	add.s32 	%r299, %r298, %r297;
	st.shared.f32 	[%r299+16], %f26;
$L__BB5_36:
	bar.sync 	0;
	setp.ne.s32 	%p73, %r13, 0;
	@%p73 bra 	$L__BB5_72;
	ld.shared.f32 	%f364, [_ZZN3cub18CUB_300001_SM_10006detail6reduce28DeviceReduceSingleTileKernelINS2_10policy_hubIfjN4cuda3std3__44plusIfEEE10Policy1000EPfSC_iS9_ffNS7_10__identityEEEvT0_T1_T2_T3_T4_T6_E12temp_storage+20];
	add.f32 	%f365, %f530, %f364;
	ld.shared.f32 	%f366, [_ZZN3cub18CUB_300001_SM_10006detail6reduce28DeviceReduceSingleTileKernelINS2_10policy_hubIfjN4cuda3std3__44plusIfEEE10Policy1000EPfSC_iS9_ffNS7_10__identityEEEvT0_T1_T2_T3_T4_T6_E12temp_storage+24];
	add.f32 	%f367, %f365, %f366;
	ld.shared.f32 	%f368, [_ZZN3cub18CUB_300001_SM_10006detail6reduce28DeviceReduceSingleTileKernelINS2_10policy_hubIfjN4cuda3std3__44plusIfEEE10Policy1000EPfSC_iS9_ffNS7_10__identityEEEvT0_T1_T2_T3_T4_T6_E12temp_storage+28];
	add.f32 	%f369, %f367, %f368;
	ld.shared.f32 	%f370, [_ZZN3cub18CUB_300001_SM_10006detail6reduce28DeviceReduceSingleTileKernelINS2_10policy_hubIfjN4cuda3std3__44plusIfEEE10Policy1000EPfSC_iS9_ffNS7_10__identityEEEvT0_T1_T2_T3_T4_T6_E12temp_storage+32];
	add.f32 	%f371, %f369, %f370;
	ld.shared.f32 	%f372, [_ZZN3cub18CUB_300001_SM_10006detail6reduce28DeviceReduceSingleTileKernelINS2_10policy_hubIfjN4cuda3std3__44plusIfEEE10Policy1000EPfSC_iS9_ffNS7_10__identityEEEvT0_T1_T2_T3_T4_T6_E12temp_storage+36];
	add.f32 	%f373, %f371, %f372;
	ld.shared.f32 	%f374, [_ZZN3cub18CUB_300001_SM_10006detail6reduce28DeviceReduceSingleTileKernelINS2_10policy_hubIfjN4cuda3std3__44plusIfEEE10Policy1000EPfSC_iS9_ffNS7_10__identityEEEvT0_T1_T2_T3_T4_T6_E12temp_storage+40];
	add.f32 	%f375, %f373, %f374;
	ld.shared.f32 	%f376, [_ZZN3cub18CUB_300001_SM_10006detail6reduce28DeviceReduceSingleTileKernelINS2_10policy_hubIfjN4cuda3std3__44plusIfEEE10Policy1000EPfSC_iS9_ffNS7_10__identityEEEvT0_T1_T2_T3_T4_T6_E12temp_storage+44];
	add.f32 	%f377, %f375, %f376;
	ld.shared.f32 	%f378, [_ZZN3cub18CUB_300001_SM_10006detail6reduce28DeviceReduceSingleTileKernelINS2_10policy_hubIfjN4cuda3std3__44plusIfEEE10Policy1000EPfSC_iS9_ffNS7_10__identityEEEvT0_T1_T2_T3_T4_T6_E12temp_storage+48];
	add.f32 	%f379, %f377, %f378;
	ld.shared.f32 	%f380, [_ZZN3cub18CUB_300001_SM_10006detail6reduce28DeviceReduceSingleTileKernelINS2_10policy_hubIfjN4cuda3std3__44plusIfEEE10Policy1000EPfSC_iS9_ffNS7_10__identityEEEvT0_T1_T2_T3_T4_T6_E12temp_storage+52];
	add.f32 	%f381, %f379, %f380;
	ld.shared.f32 	%f382, [_ZZN3cub18CUB_300001_SM_10006detail6reduce28DeviceReduceSingleTileKernelINS2_10policy_hubIfjN4cuda3std3__44plusIfEEE10Policy1000EPfSC_iS9_ffNS7_10__identityEEEvT0_T1_T2_T3_T4_T6_E12temp_storage+56];
	add.f32 	%f383, %f381, %f382;
	ld.shared.f32 	%f384, [_ZZN3cub18CUB_300001_SM_10006detail6reduce28DeviceReduceSingleTileKernelINS2_10policy_hubIfjN4cuda3std3__44plusIfEEE10Policy1000EPfSC_iS9_ffNS7_10__identityEEEvT0_T1_T2_T3_T4_T6_E12temp_storage+60];
	add.f32 	%f385, %f383, %f384;
	ld.shared.f32 	%f386, [_ZZN3cub18CUB_300001_SM_10006detail6reduce28DeviceReduceSingleTileKernelINS2_10policy_hubIfjN4cuda3std3__44plusIfEEE10Policy1000EPfSC_iS9_ffNS7_10__identityEEEvT0_T1_T2_T3_T4_T6_E12temp_storage+64];
	add.f32 	%f387, %f385, %f386;
	ld.shared.f32 	%f388, [_ZZN3cub18CUB_300001_SM_10006detail6reduce28DeviceReduceSingleTileKernelINS2_10policy_hubIfjN4cuda3std3__44plusIfEEE10Policy1000EPfSC_iS9_ffNS7_10__identityEEEvT0_T1_T2_T3_T4_T6_E12temp_storage+68];
	add.f32 	%f389, %f387, %f388;
	ld.shared.f32 	%f390, [_ZZN3cub18CUB_300001_SM_10006detail6reduce28DeviceReduceSingleTileKernelINS2_10policy_hubIfjN4cuda3std3__44plusIfEEE10Policy1000EPfSC_iS9_ffNS7_10__identityEEEvT0_T1_T2_T3_T4_T6_E12temp_storage+72];
	add.f32 	%f391, %f389, %f390;
	ld.shared.f32 	%f392, [_ZZN3cub18CUB_300001_SM_10006detail6reduce28DeviceReduceSingleTileKernelINS2_10policy_hubIfjN4cuda3std3__44plusIfEEE10Policy1000EPfSC_iS9_ffNS7_10__identityEEEvT0_T1_T2_T3_T4_T6_E12temp_storage+76];
	add.f32 	%f530, %f391, %f392;
	bra.uni 	$L__BB5_72;
$L__BB5_38:
	setp.gt.s32 	%p3, %r67, 8191;
	@%p3 bra 	$L__BB5_56;
	mov.u32 	%r34, %tid.x;
	setp.ge.s32 	%p20, %r34, %r67;
	mov.f32 	%f522, 0f00000000;
	mov.u32 	%r397, %r34;
	@%p20 bra 	$L__BB5_41;
	mul.wide.u32 	%rd66, %r34, 4;
	add.s64 	%rd65, %rd16, %rd66;
	// begin inline asm
	ld.global.nc.u32 %r144, [%rd65];
	// end inline asm
	mov.b32 	%f522, %r144;
	add.s32 	%r397, %r34, 512;
$L__BB5_41:
	setp.ge.s32 	%p21, %r397, %r67;
	@%p21 bra 	$L__BB5_47;
	not.b32 	%r145, %r397;
	add.s32 	%r37, %r67, %r145;
	and.b32  	%r146, %r37, 1536;
	setp.eq.s32 	%p22, %r146, 1536;
	@%p22 bra 	$L__BB5_45;
	mul.wide.u32 	%rd67, %r397, 4;
	add.s64 	%rd131, %rd16, %rd67;
	shr.u32 	%r147, %r37, 9;
	add.s32 	%r148, %r147, 1;
	and.b32  	%r149, %r148, 3;
	neg.s32 	%r395, %r149;
$L__BB5_44:
	.pragma "nounroll";
	// begin inline asm
	ld.global.nc.u32 %r150, [%rd131];
	// end inline asm
	mov.b32 	%f173, %r150;
	add.f32 	%f522, %f522, %f173;
	add.s32 	%r397, %r397, 512;
	add.s64 	%rd131, %rd131, 2048;
	add.s32 	%r395, %r395, 1;
	setp.ne.s32 	%p23, %r395, 0;
	@%p23 bra 	$L__BB5_44;
$L__BB5_45:
	setp.lt.u32 	%p24, %r37, 1536;
	@%p24 bra 	$L__BB5_47;
$L__BB5_46:
	mul.wide.s32 	%rd73, %r397, 4;
	add.s64 	%rd69, %rd16, %rd73;
	// begin inline asm
	ld.global.nc.u32 %r151, [%rd69];
	// end inline asm
	mov.b32 	%f174, %r151;
	add.f32 	%f175, %f522, %f174;
	add.s64 	%rd70, %rd69, 2048;
	// begin inline asm
	ld.global.nc.u32 %r152, [%rd70];
	// end inline asm
	mov.b32 	%f176, %r152;
	add.f32 	%f177, %f175, %f176;
	add.s64 	%rd71, %rd69, 4096;
	// begin inline asm
	ld.global.nc.u32 %r153, [%rd71];
	// end inline asm
	mov.b32 	%f178, %r153;
	add.f32 	%f179, %f177, %f178;
	add.s64 	%rd72, %rd69, 6144;
	// begin inline asm
	ld.global.nc.u32 %r154, [%rd72];
	// end inline asm
	mov.b32 	%f180, %r154;
	add.f32 	%f522, %f179, %f180;
	add.s32 	%r397, %r397, 2048;
	setp.lt.s32 	%p25, %r397, %r67;
	@%p25 bra 	$L__BB5_46;
$L__BB5_47:
	setp.lt.s32 	%p26, %r67, 512;
	@%p26 bra 	$L__BB5_52;
	// begin inline asm
	mov.u32 %r193, %laneid;
	// end inline asm
	mov.b32 	%r195, %f522;
	mov.b32 	%r196, 1;
	mov.b32 	%r217, 31;
	mov.b32 	%r218, -1;
	// begin inline asm
	shfl.sync.down.b32 %r194, %r195, %r196, %r217, %r218;
	// end inline asm
	setp.gt.s32 	%p50, %r193, 30;
	mov.b32 	%f239, %r194;
	add.f32 	%f240, %f522, %f239;
	selp.f32 	%f241, %f522, %f240, %p50;
	mov.b32 	%r200, %f241;
	mov.b32 	%r201, 2;
	// begin inline asm
	shfl.sync.down.b32 %r199, %r200, %r201, %r217, %r218;
	// end inline asm
	setp.gt.s32 	%p51, %r193, 29;
	mov.b32 	%f242, %r199;
	add.f32 	%f243, %f241, %f242;
	selp.f32 	%f244, %f241, %f243, %p51;
	mov.b32 	%r205, %f244;
	mov.b32 	%r206, 4;
	// begin inline asm
	shfl.sync.down.b32 %r204, %r205, %r206, %r217, %r218;
	// end inline asm
	setp.gt.s32 	%p52, %r193, 27;
	mov.b32 	%f245, %r204;
	add.f32 	%f246, %f244, %f245;
	selp.f32 	%f247, %f244, %f246, %p52;
	mov.b32 	%r210, %f247;
	mov.b32 	%r211, 8;
	// begin inline asm
	shfl.sync.down.b32 %r209, %r210, %r211, %r217, %r218;
	// end inline asm
	setp.gt.s32 	%p53, %r193, 23;
	mov.b32 	%f248, %r209;
	add.f32 	%f249, %f247, %f248;
	selp.f32 	%f250, %f247, %f249, %p53;
	mov.b32 	%r215, %f250;
	mov.b32 	%r216, 16;
	// begin inline asm
	shfl.sync.down.b32 %r214, %r215, %r216, %r217, %r218;
	// end inline asm
	setp.gt.s32 	%p54, %r193, 15;
	mov.b32 	%f251, %r214;
	add.f32 	%f38, %f250, %f251;
	selp.f32 	%f530, %f250, %f38, %p54;
	setp.ne.s32 	%p55, %r193, 0;
	@%p55 bra 	$L__BB5_50;
	shr.u32 	%r219, %r34, 3;
	and.b32  	%r220, %r219, 124;
	mov.u32 	%r221, _ZZN3cub18CUB_300001_SM_10006detail6reduce28DeviceReduceSingleTileKernelINS2_10policy_hubIfjN4cuda3std3__44plusIfEEE10Policy1000EPfSC_iS9_ffNS7_10__identityEEEvT0_T1_T2_T3_T4_T6_E12temp_storage;
	add.s32 	%r222, %r221, %r220;
	st.shared.f32 	[%r222+16], %f38;
$L__BB5_50:
	bar.sync 	0;
	setp.ne.s32 	%p56, %r34, 0;
	@%p56 bra 	$L__BB5_72;
	ld.shared.f32 	%f252, [_ZZN3cub18CUB_300001_SM_10006detail6reduce28DeviceReduceSingleTileKernelINS2_10policy_hubIfjN4cuda3std3__44plusIfEEE10Policy1000EPfSC_iS9_ffNS7_10__identityEEEvT0_T1_T2_T3_T4_T6_E12temp_storage+20];
	add.f32 	%f253, %f530, %f252;
	ld.shared.f32 	%f254, [_ZZN3cub18CUB_300001_SM_10006detail6reduce28DeviceReduceSingleTileKernelINS2_10policy_hubIfjN4cuda3std3__44plusIfEEE10Policy1000EPfSC_iS9_ffNS7_10__identityEEEvT0_T1_T2_T3_T4_T6_E12temp_storage+24];
	add.f32 	%f255, %f253, %f254;
	ld.shared.f32 	%f256, [_ZZN3cub18CUB_300001_SM_10006detail6reduce28DeviceReduceSingleTileKernelINS2_10policy_hubIfjN4cuda3std3__44plusIfEEE10Policy1000EPfSC_iS9_ffNS7_10__identityEEEvT0_T1_T2_T3_T4_T6_E12temp_storage+28];
	add.f32 	%f257, %f255, %f256;
	ld.shared.f32 	%f258, [_ZZN3cub18CUB_300001_SM_10006detail6reduce28DeviceReduceSingleTileKernelINS2_10policy_hubIfjN4cuda3std3__44plusIfEEE10Policy1000EPfSC_iS9_ffNS7_10__identityEEEvT0_T1_T2_T3_T4_T6_E12temp_storage+32];
	add.f32 	%f259, %f257, %f258;
	ld.shared.f32 	%f260, [_ZZN3cub18CUB_300001_SM_10006detail6reduce28DeviceReduceSingleTileKernelINS2_10policy_hubIfjN4cuda3std3__44plusIfEEE10Policy1000EPfSC_iS9_ffNS7_10__identityEEEvT0_T1_T2_T3_T4_T6_E12temp_storage+36];
	add.f32 	%f261, %f259, %f260;
	ld.shared.f32 	%f262, [_ZZN3cub18CUB_300001_SM_10006detail6reduce28DeviceReduceSingleTileKernelINS2_10policy_hubIfjN4cuda3std3__44plusIfEEE10Policy1000EPfSC_iS9_ffNS7_10__identityEEEvT0_T1_T2_T3_T4_T6_E12temp_storage+40];
	add.f32 	%f263, %f261, %f262;
	ld.shared.f32 	%f264, [_ZZN3cub18CUB_300001_SM_10006detail6reduce28DeviceReduceSingleTileKernelINS2_10policy_hubIfjN4cuda3std3__44plusIfEEE10Policy1000EPfSC_iS9_ffNS7_10__identityEEEvT0_T1_T2_T3_T4_T6_E12temp_storage+44];
	add.f32 	%f265, %f263, %f264;
	ld.shared.f32 	%f266, [_ZZN3cub18CUB_300001_SM_10006detail6reduce28DeviceReduceSingleTileKernelINS2_10policy_hubIfjN4cuda3std3__44plusIfEEE10Policy1000EPfSC_iS9_ffNS7_10__identityEEEvT0_T1_T2_T3_T4_T6_E12temp_storage+48];
	add.f32 	%f267, %f265, %f266;
	ld.shared.f32 	%f268, [_ZZN3cub18CUB_300001_SM_10006detail6reduce28DeviceReduceSingleTileKernelINS2_10policy_hubIfjN4cuda3std3__44plusIfEEE10Policy1000EPfSC_iS9_ffNS7_10__identityEEEvT0_T1_T2_T3_T4_T6_E12temp_storage+52];
	add.f32 	%f269, %f267, %f268;
	ld.shared.f32 	%f270, [_ZZN3cub18CUB_300001_SM_10006detail6reduce28DeviceReduceSingleTileKernelINS2_10policy_hubIfjN4cuda3std3__44plusIfEEE10Policy1000EPfSC_iS9_ffNS7_10__identityEEEvT0_T1_T2_T3_T4_T6_E12temp_storage+56];
	add.f32 	%f271, %f269, %f270;
	ld.shared.f32 	%f272, [_ZZN3cub18CUB_300001_SM_10006detail6reduce28DeviceReduceSingleTileKernelINS2_10policy_hubIfjN4cuda3std3__44plusIfEEE10Policy1000EPfSC_iS9_ffNS7_10__identityEEEvT0_T1_T2_T3_T4_T6_E12temp_storage+60];
	add.f32 	%f273, %f271, %f272;
	ld.shared.f32 	%f274, [_ZZN3cub18CUB_300001_SM_10006detail6reduce28DeviceReduceSingleTileKernelINS2_10policy_hubIfjN4cuda3std3__44plusIfEEE10Policy1000EPfSC_iS9_ffNS7_10__identityEEEvT0_T1_T2_T3_T4_T6_E12temp_storage+64];
	add.f32 	%f275, %f273, %f274;
	ld.shared.f32 	%f276, [_ZZN3cub18CUB_300001_SM_10006detail6reduce28DeviceReduceSingleTileKernelINS2_10policy_hubIfjN4cuda3std3__44plusIfEEE10Policy1000EPfSC_iS9_ffNS7_10__identityEEEvT0_T1_T2_T3_T4_T6_E12temp_storage+68];
	add.f32 	%f277, %f275, %f276;
	ld.shared.f32 	%f278, [_ZZN3cub18CUB_300001_SM_10006detail6reduce28DeviceReduceSingleTileKernelINS2_10policy_hubIfjN4cuda3std3__44plusIfEEE10Policy1000EPfSC_iS9_ffNS7_10__identityEEEvT0_T1_T2_T3_T4_T6_E12temp_storage+72];
	add.f32 	%f279, %f277, %f278;
	ld.shared.f32 	%f280, [_ZZN3cub18CUB_300001_SM_10006detail6reduce28DeviceReduceSingleTileKernelINS2_10policy_hubIfjN4cuda3std3__44plusIfEEE10Policy1000EPfSC_iS9_ffNS7_10__identityEEEvT0_T1_T2_T3_T4_T6_E12temp_storage+76];
	add.f32 	%f530, %f279, %f280;
	bra.uni 	$L__BB5_72;
$L__BB5_52:
	// begin inline asm
	mov.u32 %r155, %laneid;
	// end inline asm
	and.b32  	%r181, %r34, 992;
	add.s32 	%r182, %r181, 32;
	setp.gt.s32 	%p27, %r182, %r67;
	not.b32 	%r183, %r181;
	add.s32 	%r184, %r67, %r183;
	selp.b32 	%r179, %r184, 31, %p27;
	mov.b32 	%r157, %f522;
	mov.b32 	%r158, 1;
	mov.b32 	%r180, -1;
	// begin inline asm
	shfl.sync.down.b32 %r156, %r157, %r158, %r179, %r180;
	// end inline asm
	setp.lt.s32 	%p28, %r155, %r179;
	mov.b32 	%f181, %r156;
	add.f32 	%f182, %f522, %f181;
	selp.f32 	%f183, %f182, %f522, %p28;
	mov.b32 	%r162, %f183;
	mov.b32 	%r163, 2;
	// begin inline asm
	shfl.sync.down.b32 %r161, %r162, %r163, %r179, %r180;
	// end inline asm
	add.s32 	%r185, %r155, 2;
	setp.gt.s32 	%p29, %r185, %r179;
	mov.b32 	%f184, %r161;
	add.f32 	%f185, %f183, %f184;
	selp.f32 	%f186, %f183, %f185, %p29;
	mov.b32 	%r167, %f186;
	mov.b32 	%r168, 4;
	// begin inline asm
	shfl.sync.down.b32 %r166, %r167, %r168, %r179, %r180;
	// end inline asm
	add.s32 	%r186, %r155, 4;
	setp.gt.s32 	%p30, %r186, %r179;
	mov.b32 	%f187, %r166;
	add.f32 	%f188, %f186, %f187;
	selp.f32 	%f189, %f186, %f188, %p30;
	mov.b32 	%r172, %f189;
	mov.b32 	%r173, 8;
	// begin inline asm
	shfl.sync.down.b32 %r171, %r172, %r173, %r179, %r180;
	// end inline asm
	add.s32 	%r187, %r155, 8;
	setp.gt.s32 	%p31, %r187, %r179;
	mov.b32 	%f190, %r171;
	add.f32 	%f191, %f189, %f190;
	selp.f32 	%f192, %f189, %f191, %p31;
	mov.b32 	%r177, %f192;
	mov.b32 	%r178, 16;
	// begin inline asm
	shfl.sync.down.b32 %r176, %r177, %r178, %r179, %r180;
	// end inline asm
	add.s32 	%r188, %r155, 16;
	setp.gt.s32 	%p32, %r188, %r179;
	mov.b32 	%f193, %r176;
	add.f32 	%f194, %f192, %f193;
	selp.f32 	%f530, %f192, %f194, %p32;
	setp.ne.s32 	%p33, %r155, 0;
	@%p33 bra 	$L__BB5_54;
	shr.u32 	%r189, %r34, 3;
	and.b32  	%r190, %r189, 124;
	mov.u32 	%r191, _ZZN3cub18CUB_300001_SM_10006detail6reduce28DeviceReduceSingleTileKernelINS2_10policy_hubIfjN4cuda3std3__44plusIfEEE10Policy1000EPfSC_iS9_ffNS7_10__identityEEEvT0_T1_T2_T3_T4_T6_E12temp_storage;
	add.s32 	%r192, %r191, %r190;
	st.shared.f32 	[%r192+16], %f530;
$L__BB5_54:
	bar.sync 	0;
	setp.ne.s32 	%p34, %r34, 0;
	@%p34 bra 	$L__BB5_72;
	setp.gt.s32 	%p35, %r67, 32;
	ld.shared.f32 	%f195, [_ZZN3cub18CUB_300001_SM_10006detail6reduce28DeviceReduceSingleTileKernelINS2_10policy_hubIfjN4cuda3std3__44plusIfEEE10Policy1000EPfSC_iS9_ffNS7_10__identityEEEvT0_T1_T2_T3_T4_T6_E12temp_storage+20];
	add.f32 	%f196, %f530, %f195;
	selp.f32 	%f197, %f196, %f530, %p35;
	setp.gt.s32 	%p36, %r67, 64;
	ld.shared.f32 	%f198, [_ZZN3cub18CUB_300001_SM_10006detail6reduce28DeviceReduceSingleTileKernelINS2_10policy_hubIfjN4cuda3std3__44plusIfEEE10Policy1000EPfSC_iS9_ffNS7_10__identityEEEvT0_T1_T2_T3_T4_T6_E12temp_storage+24];
	add.f32 	%f199, %f198, %f197;
	selp.f32 	%f200, %f199, %f197, %p36;
	setp.gt.s32 	%p37, %r67, 96;
	ld.shared.f32 	%f201, [_ZZN3cub18CUB_300001_SM_10006detail6reduce28DeviceReduceSingleTileKernelINS2_10policy_hubIfjN4cuda3std3__44plusIfEEE10Policy1000EPfSC_iS9_ffNS7_10__identityEEEvT0_T1_T2_T3_T4_T6_E12temp_storage+28];
	add.f32 	%f202, %f201, %f200;
	selp.f32 	%f203, %f202, %f200, %p37;
	setp.gt.s32 	%p38, %r67, 128;
	ld.shared.f32 	%f204, [_ZZN3cub18CUB_300001_SM_10006detail6reduce28DeviceReduceSingleTileKernelINS2_10policy_hubIfjN4cuda3std3__44plusIfEEE10Policy1000EPfSC_iS9_ffNS7_10__identityEEEvT0_T1_T2_T3_T4_T6_E12temp_storage+32];
	add.f32 	%f205, %f204, %f203;
	selp.f32 	%f206, %f205, %f203, %p38;
	setp.gt.s32 	%p39, %r67, 160;
	ld.shared.f32 	%f207, [_ZZN3cub18CUB_300001_SM_10006detail6reduce28DeviceReduceSingleTileKernelINS2_10policy_hubIfjN4cuda3std3__44plusIfEEE10Policy1000EPfSC_iS9_ffNS7_10__identityEEEvT0_T1_T2_T3_T4_T6_E12temp_storage+36];
	add.f32 	%f208, %f207, %f206;
	selp.f32 	%f209, %f208, %f206, %p39;
	setp.gt.s32 	%p40, %r67, 192;
	ld.shared.f32 	%f210, [_ZZN3cub18CUB_300001_SM_10006detail6reduce28DeviceReduceSingleTileKernelINS2_10policy_hubIfjN4cuda3std3__44plusIfEEE10Policy1000EPfSC_iS9_ffNS7_10__identityEEEvT0_T1_T2_T3_T4_T6_E12temp_storage+40];
	add.f32 	%f211, %f210, %f209;
	selp.f32 	%f212, %f211, %f209, %p40;
	setp.gt.s32 	%p41, %r67, 224;
	ld.shared.f32 	%f213, [_ZZN3cub18CUB_300001_SM_10006detail6reduce28DeviceReduceSingleTileKernelINS2_10policy_hubIfjN4cuda3std3__44plusIfEEE10Policy1000EPfSC_iS9_ffNS7_10__identityEEEvT0_T1_T2_T3_T4_T6_E12temp_storage+44];
	add.f32 	%f214, %f213, %f212;
	selp.f32 	%f215, %f214, %f212, %p41;
	setp.gt.s32 	%p42, %r67, 256;
	ld.shared.f32 	%f216, [_ZZN3cub18CUB_300001_SM_10006detail6reduce28DeviceReduceSingleTileKernelINS2_10policy_hubIfjN4cuda3std3__44plusIfEEE10Policy1000EPfSC_iS9_ffNS7_10__identityEEEvT0_T1_T2_T3_T4_T6_E12temp_storage+48];
	add.f32 	%f217, %f216, %f215;
	selp.f32 	%f218, %f217, %f215, %p42;
	setp.gt.s32 	%p43, %r67, 288;
	ld.shared.f32 	%f219, [_ZZN3cub18CUB_300001_SM_10006detail6reduce28DeviceReduceSingleTileKernelINS2_10policy_hubIfjN4cuda3std3__44plusIfEEE10Policy1000EPfSC_iS9_ffNS7_10__identityEEEvT0_T1_T2_T3_T4_T6_E12temp_storage+52];
	add.f32 	%f220, %f219, %f218;
	selp.f32 	%f221, %f220, %f218, %p43;
	setp.gt.s32 	%p44, %r67, 320;
	ld.shared.f32 	%f222, [_ZZN3cub18CUB_300001_SM_10006detail6reduce28DeviceReduceSingleTileKernelINS2_10policy_hubIfjN4cuda3std3__44plusIfEEE10Policy1000EPfSC_iS9_ffNS7_10__identityEEEvT0_T1_T2_T3_T4_T6_E12temp_storage+56];
	add.f32 	%f223, %f222, %f221;
	selp.f32 	%f224, %f223, %f221, %p44;
	setp.gt.s32 	%p45, %r67, 352;
	ld.shared.f32 	%f225, [_ZZN3cub18CUB_300001_SM_10006detail6reduce28DeviceReduceSingleTileKernelINS2_10policy_hubIfjN4cuda3std3__44plusIfEEE10Policy1000EPfSC_iS9_ffNS7_10__identityEEEvT0_T1_T2_T3_T4_T6_E12temp_storage+60];
	add.f32 	%f226, %f225, %f224;
	selp.f32 	%f227, %f226, %f224, %p45;
	setp.gt.s32 	%p46, %r67, 384;
	ld.shared.f32 	%f228, [_ZZN3cub18CUB_300001_SM_10006detail6reduce28DeviceReduceSingleTileKernelINS2_10policy_hubIfjN4cuda3std3__44plusIfEEE10Policy1000EPfSC_iS9_ffNS7_10__identityEEEvT0_T1_T2_T3_T4_T6_E12temp_storage+64];
	add.f32 	%f229, %f228, %f227;
	selp.f32 	%f230, %f229, %f227, %p46;
	setp.gt.s32 	%p47, %r67, 416;
	ld.shared.f32 	%f231, [_ZZN3cub18CUB_300001_SM_10006detail6reduce28DeviceReduceSingleTileKernelINS2_10policy_hubIfjN4cuda3std3__44plusIfEEE10Policy1000EPfSC_iS9_ffNS7_10__identityEEEvT0_T1_T2_T3_T4_T6_E12temp_storage+68];
	add.f32 	%f232, %f231, %f230;
	selp.f32 	%f233, %f232, %f230, %p47;
	setp.gt.s32 	%p48, %r67, 448;
	ld.shared.f32 	%f234, [_ZZN3cub18CUB_300001_SM_10006detail6reduce28DeviceReduceSingleTileKernelINS2_10policy_hubIfjN4cuda3std3__44plusIfEEE10Policy1000EPfSC_iS9_ffNS7_10__identityEEEvT0_T1_T2_T3_T4_T6_E12temp_storage+72];
	add.f32 	%f235, %f234, %f233;
	selp.f32 	%f236, %f235, %f233, %p48;
	setp.gt.s32 	%p49, %r67, 480;
	ld.shared.f32 	%f237, [_ZZN3cub18CUB_300001_SM_10006detail6reduce28DeviceReduceSingleTileKernelINS2_10policy_hubIfjN4cuda3std3__44plusIfEEE10Policy1000EPfSC_iS9_ffNS7_10__identityEEEvT0_T1_T2_T3_T4_T6_E12temp_storage+76];
	add.f32 	%f238, %f237, %f236;
	selp.f32 	%f530, %f238, %f236, %p49;
	bra.uni 	$L__BB5_72;
$L__BB5_56:
	mov.u32 	%r46, %tid.x;
	mul.wide.u32 	%rd35, %r46, 4;
	add.s64 	%rd19, %rd16, %rd35;
	// begin inline asm
	ld.global.nc.u32 %r68, [%rd19];
	// end inline asm
	mov.b32 	%f59, %r68;
	add.s64 	%rd20, %rd19, 2048;
	// begin inline asm
	ld.global.nc.u32 %r69, [%rd20];
	// end inline asm
	mov.b32 	%f60, %r69;
	add.s64 	%rd21, %rd19, 4096;
	// begin inline asm
	ld.global.nc.u32 %r70, [%rd21];
	// end inline asm
	mov.b32 	%f61, %r70;
	add.s64 	%rd22, %rd19, 6144;
	// begin inline asm
	ld.global.nc.u32 %r71, [%rd22];
	// end inline asm
	mov.b32 	%f62, %r71;
	add.s64 	%rd23, %rd19, 8192;
	// begin inline asm
	ld.global.nc.u32 %r72, [%rd23];
	// end inline asm
	mov.b32 	%f63, %r72;
	add.s64 	%rd24, %rd19, 10240;
	// begin inline asm
	ld.global.nc.u32 %r73, [%rd24];
	// end inline asm
	mov.b32 	%f64, %r73;
	add.s64 	%rd25, %rd19, 12288;
	// begin inline asm
	ld.global.nc.u32 %r74, [%rd25];
	// end inline asm
	mov.b32 	%f65, %r74;
	add.s64 	%rd26, %rd19, 14336;
	// begin inline asm
	ld.global.nc.u32 %r75, [%rd26];
	// end inline asm
	mov.b32 	%f66, %r75;
	add.s64 	%rd27, %rd19, 16384;
	// begin inline asm
	ld.global.nc.u32 %r76, [%rd27];
	// end inline asm
	mov.b32 	%f67, %r76;
	add.s64 	%rd28, %rd19, 18432;
	// begin inline asm
	ld.global.nc.u32 %r77, [%rd28];
	// end inline asm
	mov.b32 	%f68, %r77;
	add.s64 	%rd29, %rd19, 20480;
	// begin inline asm
	ld.global.nc.u32 %r78, [%rd29];
	// end inline asm
	mov.b32 	%f69, %r78;
	add.s64 	%rd30, %rd19, 22528;
	// begin inline asm
	ld.global.nc.u32 %r79, [%rd30];
	// end inline asm
	mov.b32 	%f70, %r79;
	add.s64 	%rd31, %rd19, 24576;
	// begin inline asm
	ld.global.nc.u32 %r80, [%rd31];
	// end inline asm
	mov.b32 	%f71, %r80;
	add.s64 	%rd32, %rd19, 26624;
	// begin inline asm
	ld.global.nc.u32 %r81, [%rd32];
	// end inline asm
	mov.b32 	%f72, %r81;
	add.s64 	%rd33, %rd19, 28672;
	// begin inline asm
	ld.global.nc.u32 %r82, [%rd33];
	// end inline asm
	mov.b32 	%f73, %r82;
	add.s64 	%rd34, %rd19, 30720;
	// begin inline asm
	ld.global.nc.u32 %r83, [%rd34];
	// end inline asm
	mov.b32 	%f74, %r83;
	add.f32 	%f75, %f59, %f60;
	add.f32 	%f76, %f61, %f62;
	add.f32 	%f77, %f63, %f64;
	add.f32 	%f78, %f65, %f66;
	add.f32 	%f79, %f67, %f68;
	add.f32 	%f80, %f69, %f70;
	add.f32 	%f81, %f71, %f72;
	add.f32 	%f82, %f73, %f74;
	add.f32 	%f83, %f75, %f76;
	add.f32 	%f84, %f77, %f78;
	add.f32 	%f85, %f79, %f80;
	add.f32 	%f86, %f81, %f82;
	add.f32 	%f87, %f83, %f84;
	add.f32 	%f88, %f85, %f86;
	add.f32 	%f529, %f87, %f88;
	setp.lt.u32 	%p4, %r67, 16384;
	mov.b32 	%r400, 8192;
	@%p4 bra 	$L__BB5_60;
	add.s32 	%r47, %r67, -8192;
	mov.b32 	%r400, 8192;
$L__BB5_58:
	mul.wide.s32 	%rd52, %r400, 4;
	add.s64 	%rd36, %rd19, %rd52;
	// begin inline asm
	ld.global.nc.u32 %r86, [%rd36];
	// end inline asm
	mov.b32 	%f89, %r86;
	add.s64 	%rd37, %rd36, 2048;
	// begin inline asm
	ld.global.nc.u32 %r87, [%rd37];
	// end inline asm
	mov.b32 	%f90, %r87;
	add.s64 	%rd38, %rd36, 4096;
	// begin inline asm
	ld.global.nc.u32 %r88, [%rd38];
	// end inline asm
	mov.b32 	%f91, %r88;
	add.s64 	%rd39, %rd36, 6144;
	// begin inline asm
	ld.global.nc.u32 %r89, [%rd39];
	// end inline asm
	mov.b32 	%f92, %r89;
	add.s64 	%rd40, %rd36, 8192;
	// begin inline asm
	ld.global.nc.u32 %r90, [%rd40];
	// end inline asm
	mov.b32 	%f93, %r90;
	add.s64 	%rd41, %rd36, 10240;
	// begin inline asm
	ld.global.nc.u32 %r91, [%rd41];
	// end inline asm
	mov.b32 	%f94, %r91;
	add.s64 	%rd42, %rd36, 12288;
	// begin inline asm
	ld.global.nc.u32 %r92, [%rd42];
	// end inline asm
	mov.b32 	%f95, %r92;
	add.s64 	%rd43, %rd36, 14336;
	// begin inline asm
	ld.global.nc.u32 %r93, [%rd43];
	// end inline asm
	mov.b32 	%f96, %r93;
	add.s64 	%rd44, %rd36, 16384;
	// begin inline asm
	ld.global.nc.u32 %r94, [%rd44];
	// end inline asm
	mov.b32 	%f97, %r94;
	add.s64 	%rd45, %rd36, 18432;
	// begin inline asm
	ld.global.nc.u32 %r95, [%rd45];
	// end inline asm
	mov.b32 	%f98, %r95;
	add.s64 	%rd46, %rd36, 20480;
	// begin inline asm
	ld.global.nc.u32 %r96, [%rd46];
	// end inline asm
	mov.b32 	%f99, %r96;
	add.s64 	%rd47, %rd36, 22528;
	// begin inline asm
	ld.global.nc.u32 %r97, [%rd47];
	// end inline asm
	mov.b32 	%f100, %r97;
	add.s64 	%rd48, %rd36, 24576;
	// begin inline asm
	ld.global.nc.u32 %r98, [%rd48];
	// end inline asm
	mov.b32 	%f101, %r98;
	add.s64 	%rd49, %rd36, 26624;
	// begin inline asm
	ld.global.nc.u32 %r99, [%rd49];
	// end inline asm
	mov.b32 	%f102, %r99;
	add.s64 	%rd50, %rd36, 28672;
	// begin inline asm
	ld.global.nc.u32 %r100, [%rd50];
	// end inline asm
	mov.b32 	%f103, %r100;
	add.s64 	%rd51, %rd36, 30720;
	// begin inline asm
	ld.global.nc.u32 %r101, [%rd51];
	// end inline asm
	mov.b32 	%f104, %r101;
	add.f32 	%f105, %f529, %f89;
	add.f32 	%f106, %f90, %f91;
	add.f32 	%f107, %f92, %f93;
	add.f32 	%f108, %f94, %f95;
	add.f32 	%f109, %f96, %f97;
	add.f32 	%f110, %f98, %f99;
	add.f32 	%f111, %f100, %f101;
	add.f32 	%f112, %f102, %f103;
	add.f32 	%f113, %f105, %f106;
	add.f32 	%f114, %f107, %f108;
	add.f32 	%f115, %f109, %f110;
	add.f32 	%f116, %f111, %f112;
	add.f32 	%f117, %f113, %f114;
	add.f32 	%f118, %f115, %f116;
	add.f32 	%f119, %f117, %f118;
	add.f32 	%f529, %f119, %f104;
	sub.s32 	%r102, %r67, %r400;
	setp.lt.s32 	%p5, %r102, 8192;
	@%p5 bra 	$L__BB5_68;
	add.s32 	%r400, %r400, 8192;
	setp.le.s32 	%p6, %r400, %r47;
	@%p6 bra 	$L__BB5_58;
$L__BB5_60:
	setp.le.s32 	%p7, %r67, %r400;
	@%p7 bra 	$L__BB5_68;
	sub.s32 	%r51, %r67, %r400;
	setp.ge.s32 	%p8, %r46, %r51;
	@%p8 bra 	$L__BB5_68;
	not.b32 	%r103, %r46;
	add.s32 	%r104, %r67, %r103;
	sub.s32 	%r52, %r104, %r400;
	and.b32  	%r105, %r52, 1536;
	setp.eq.s32 	%p9, %r105, 1536;
	mov.u32 	%r404, %r46;
	@%p9 bra 	$L__BB5_65;
	add.s32 	%r402, %r46, %r400;
	shr.u32 	%r106, %r52, 9;
	add.s32 	%r107, %r106, 1;
	and.b32  	%r108, %r107, 3;
	neg.s32 	%r401, %r108;
	mov.u32 	%r404, %r46;
$L__BB5_64:
	.pragma "nounroll";
	mul.wide.u32 	%rd54, %r402, 4;
	add.s64 	%rd53, %rd16, %rd54;
	// begin inline asm
	ld.global.nc.u32 %r109, [%rd53];
	// end inline asm
	mov.b32 	%f121, %r109;
	add.f32 	%f529, %f529, %f121;
	add.s32 	%r404, %r404, 512;
	add.s32 	%r402, %r402, 512;
	add.s32 	%r401, %r401, 1;
	setp.ne.s32 	%p10, %r401, 0;
	@%p10 bra 	$L__BB5_64;
$L__BB5_65:
	setp.lt.u32 	%p11, %r52, 1536;
	@%p11 bra 	$L__BB5_68;
	cvt.u64.u32 	%rd55, %r404;
	cvt.u64.u32 	%rd56, %r400;
	add.s64 	%rd57, %rd55, %rd56;
	shl.b64 	%rd58, %rd57, 2;
	add.s64 	%rd59, %rd58, %rd16;
	add.s64 	%rd132, %rd59, 4096;
	add.s32 	%r405, %r404, %r400;
$L__BB5_67:
	mul.wide.u32 	%rd64, %r405, 4;
	add.s64 	%rd60, %rd16, %rd64;
	// begin inline asm
	ld.global.nc.u32 %r110, [%rd60];
	// end inline asm
	mov.b32 	%f122, %r110;
	add.f32 	%f123, %f529, %f122;
	add.s64 	%rd61, %rd132, -2048;
	// begin inline asm
	ld.global.nc.u32 %r111, [%rd61];
	// end inline asm
	mov.b32 	%f124, %r111;
	add.f32 	%f125, %f123, %f124;
	// begin inline asm
	ld.global.nc.u32 %r112, [%rd132];
	// end inline asm
	mov.b32 	%f126, %r112;
	add.f32 	%f127, %f125, %f126;
	add.s64 	%rd63, %rd132, 2048;
	// begin inline asm
	ld.global.nc.u32 %r113, [%rd63];
	// end inline asm
	mov.b32 	%f128, %r113;
	add.f32 	%f529, %f127, %f128;
	add.s32 	%r404, %r404, 2048;
	add.s64 	%rd132, %rd132, 8192;
	add.s32 	%r405, %r405, 2048;
	setp.lt.s32 	%p12, %r404, %r51;
	@%p12 bra 	$L__BB5_67;
$L__BB5_68:
	// begin inline asm
	mov.u32 %r114, %laneid;
	// end inline asm
	mov.b32 	%r116, %f529;
	mov.b32 	%r117, 1;
	mov.b32 	%r138, 31;
	mov.b32 	%r139, -1;
	// begin inline asm
	shfl.sync.down.b32 %r115, %r116, %r117, %r138, %r139;
	// end inline asm
	setp.gt.s32 	%p13, %r114, 30;
	mov.b32 	%f129, %r115;
	add.f32 	%f130, %f529, %f129;
	selp.f32 	%f131, %f529, %f130, %p13;
	mov.b32 	%r121, %f131;
	mov.b32 	%r122, 2;
	// begin inline asm
	shfl.sync.down.b32 %r120, %r121, %r122, %r138, %r139;
	// end inline asm
	setp.gt.s32 	%p14, %r114, 29;
	mov.b32 	%f132, %r120;
	add.f32 	%f133, %f131, %f132;
	selp.f32 	%f134, %f131, %f133, %p14;
	mov.b32 	%r126, %f134;
	mov.b32 	%r127, 4;
	// begin inline asm
	shfl.sync.down.b32 %r125, %r126, %r127, %r138, %r139;
	// end inline asm
	setp.gt.s32 	%p15, %r114, 27;
	mov.b32 	%f135, %r125;
	add.f32 	%f136, %f134, %f135;
	selp.f32 	%f137, %f134, %f136, %p15;
	mov.b32 	%r131, %f137;
	mov.b32 	%r132, 8;
	// begin inline asm
	shfl.sync.down.b32 %r130, %r131, %r132, %r138, %r139;
	// end inline asm
	setp.gt.s32 	%p16, %r114, 23;
	mov.b32 	%f138, %r130;
	add.f32 	%f139, %f137, %f138;
	selp.f32 	%f140, %f137, %f139, %p16;
	mov.b32 	%r136, %f140;
	mov.b32 	%r137, 16;
	// begin inline asm
	shfl.sync.down.b32 %r135, %r136, %r137, %r138, %r139;
	// end inline asm
	setp.gt.s32 	%p17, %r114, 15;
	mov.b32 	%f141, %r135;
	add.f32 	%f54, %f140, %f141;
	selp.f32 	%f530, %f140, %f54, %p17;
	setp.ne.s32 	%p18, %r114, 0;
	@%p18 bra 	$L__BB5_70;
	shr.u32 	%r140, %r46, 3;
	and.b32  	%r141, %r140, 124;
	mov.u32 	%r142, _ZZN3cub18CUB_300001_SM_10006detail6reduce28DeviceReduceSingleTileKernelINS2_10policy_hubIfjN4cuda3std3__44plusIfEEE10Policy1000EPfSC_iS9_ffNS7_10__identityEEEvT0_T1_T2_T3_T4_T6_E12temp_storage;
	add.s32 	%r143, %r142, %r141;
	st.shared.f32 	[%r143+16], %f54;
$L__BB5_70:
	bar.sync 	0;
	setp.ne.s32 	%p19, %r46, 0;
	@%p19 bra 	$L__BB5_72;
	ld.shared.f32 	%f142, [_ZZN3cub18CUB_300001_SM_10006detail6reduce28DeviceReduceSingleTileKernelINS2_10policy_hubIfjN4cuda3std3__44plusIfEEE10Policy1000EPfSC_iS9_ffNS7_10__identityEEEvT0_T1_T2_T3_T4_T6_E12temp_storage+20];
	add.f32 	%f143, %f530, %f142;
	ld.shared.f32 	%f144, [_ZZN3cub18CUB_300001_SM_10006detail6reduce28DeviceReduceSingleTileKernelINS2_10policy_hubIfjN4cuda3std3__44plusIfEEE10Policy1000EPfSC_iS9_ffNS7_10__identityEEEvT0_T1_T2_T3_T4_T6_E12temp_storage+24];
	add.f32 	%f145, %f143, %f144;
	ld.shared.f32 	%f146, [_ZZN3cub18CUB_300001_SM_10006detail6reduce28DeviceReduceSingleTileKernelINS2_10policy_hubIfjN4cuda3std3__44plusIfEEE10Policy1000EPfSC_iS9_ffNS7_10__identityEEEvT0_T1_T2_T3_T4_T6_E12temp_storage+28];
	add.f32 	%f147, %f145, %f146;
	ld.shared.f32 	%f148, [_ZZN3cub18CUB_300001_SM_10006detail6reduce28DeviceReduceSingleTileKernelINS2_10policy_hubIfjN4cuda3std3__44plusIfEEE10Policy1000EPfSC_iS9_ffNS7_10__identityEEEvT0_T1_T2_T3_T4_T6_E12temp_storage+32];
	add.f32 	%f149, %f147, %f148;
	ld.shared.f32 	%f150, [_ZZN3cub18CUB_300001_SM_10006detail6reduce28DeviceReduceSingleTileKernelINS2_10policy_hubIfjN4cuda3std3__44plusIfEEE10Policy1000EPfSC_iS9_ffNS7_10__identityEEEvT0_T1_T2_T3_T4_T6_E12temp_storage+36];
	add.f32 	%f151, %f149, %f150;
	ld.shared.f32 	%f152, [_ZZN3cub18CUB_300001_SM_10006detail6reduce28DeviceReduceSingleTileKernelINS2_10policy_hubIfjN4cuda3std3__44plusIfEEE10Policy1000EPfSC_iS9_ffNS7_10__identityEEEvT0_T1_T2_T3_T4_T6_E12temp_storage+40];
	add.f32 	%f153, %f151, %f152;
	ld.shared.f32 	%f154, [_ZZN3cub18CUB_300001_SM_10006detail6reduce28DeviceReduceSingleTileKernelINS2_10policy_hubIfjN4cuda3std3__44plusIfEEE10Policy1000EPfSC_iS9_ffNS7_10__identityEEEvT0_T1_T2_T3_T4_T6_E12temp_storage+44];
	add.f32 	%f155, %f153, %f154;
	ld.shared.f32 	%f156, [_ZZN3cub18CUB_300001_SM_10006detail6reduce28DeviceReduceSingleTileKernelINS2_10policy_hubIfjN4cuda3std3__44plusIfEEE10Policy1000EPfSC_iS9_ffNS7_10__identityEEEvT0_T1_T2_T3_T4_T6_E12temp_storage+48];
	add.f32 	%f157, %f155, %f156;
	ld.shared.f32 	%f158, [_ZZN3cub18CUB_300001_SM_10006detail6reduce28DeviceReduceSingleTileKernelINS2_10policy_hubIfjN4cuda3std3__44plusIfEEE10Policy1000EPfSC_iS9_ffNS7_10__identityEEEvT0_T1_T2_T3_T4_T6_E12temp_storage+52];
	add.f32 	%f159, %f157, %f158;
	ld.shared.f32 	%f160, [_ZZN3cub18CUB_300001_SM_10006detail6reduce28DeviceReduceSingleTileKernelINS2_10policy_hubIfjN4cuda3std3__44plusIfEEE10Policy1000EPfSC_iS9_ffNS7_10__identityEEEvT0_T1_T2_T3_T4_T6_E12temp_storage+56];
	add.f32 	%f161, %f159, %f160;
	ld.shared.f32 	%f162, [_ZZN3cub18CUB_300001_SM_10006detail6reduce28DeviceReduceSingleTileKernelINS2_10policy_hubIfjN4cuda3std3__44plusIfEEE10Policy1000EPfSC_iS9_ffNS7_10__identityEEEvT0_T1_T2_T3_T4_T6_E12temp_storage+60];
	add.f32 	%f163, %f161, %f162;
	ld.shared.f32 	%f164, [_ZZN3cub18CUB_300001_SM_10006detail6reduce28DeviceReduceSingleTileKernelINS2_10policy_hubIfjN4cuda3std3__44plusIfEEE10Policy1000EPfSC_iS9_ffNS7_10__identityEEEvT0_T1_T2_T3_T4_T6_E12temp_storage+64];
	add.f32 	%f165, %f163, %f164;
	ld.shared.f32 	%f166, [_ZZN3cub18CUB_300001_SM_10006detail6reduce28DeviceReduceSingleTileKernelINS2_10policy_hubIfjN4cuda3std3__44plusIfEEE10Policy1000EPfSC_iS9_ffNS7_10__identityEEEvT0_T1_T2_T3_T4_T6_E12temp_storage+68];
	add.f32 	%f167, %f165, %f166;
	ld.shared.f32 	%f168, [_ZZN3cub18CUB_300001_SM_10006detail6reduce28DeviceReduceSingleTileKernelINS2_10policy_hubIfjN4cuda3std3__44plusIfEEE10Policy1000EPfSC_iS9_ffNS7_10__identityEEEvT0_T1_T2_T3_T4_T6_E12temp_storage+72];
	add.f32 	%f169, %f167, %f168;
	ld.shared.f32 	%f170, [_ZZN3cub18CUB_300001_SM_10006detail6reduce28DeviceReduceSingleTileKernelINS2_10policy_hubIfjN4cuda3std3__44plusIfEEE10Policy1000EPfSC_iS9_ffNS7_10__identityEEEvT0_T1_T2_T3_T4_T6_E12temp_storage+76];
	add.f32 	%f530, %f169, %f170;
$L__BB5_72:
	mov.u32 	%r379, %tid.x;
	setp.ne.s32 	%p111, %r379, 0;
	@%p111 bra 	$L__BB5_74;
	add.f32 	%f503, %f58, %f530;
	st.global.f32 	[%rd1], %f503;
$L__BB5_74:
	ret;

}
	// .globl	_ZN3cub18CUB_300001_SM_10006detail6reduce28DeviceReduceSingleTileKernelINS2_10policy_hubIfyN4cuda3std3__44plusIfEEE10Policy1000EN6thrust24THRUST_300001_SM_1000_NS6detail15normal_iteratorINSD_10device_ptrIfEEEEPfyS9_ffNS7_10__identityEEEvT0_T1_T2_T3_T4_T6_
.visible .entry _ZN3cub18CUB_300001_SM_10006detail6reduce28DeviceReduceSingleTileKernelINS2_10policy_hubIfyN4cuda3std3__44plusIfEEE10Policy1000EN6thrust24THRUST_300001_SM_1000_NS6detail15normal_iteratorINSD_10device_ptrIfEEEEPfyS9_ffNS7_10__identityEEEvT0_T1_T2_T3_T4_T6_(
	.param .align 8 .b8 _ZN3cub18CUB_300001_SM_10006detail6reduce28DeviceReduceSingleTileKernelINS2_10policy_hubIfyN4cuda3std3__44plusIfEEE10Policy1000EN6thrust24THRUST_300001_SM_1000_NS6detail15normal_iteratorINSD_10device_ptrIfEEEEPfyS9_ffNS7_10__identityEEEvT0_T1_T2_T3_T4_T6__param_0[8],
	.param .u64 .ptr .align 1 _ZN3cub18CUB_300001_SM_10006detail6reduce28DeviceReduceSingleTileKernelINS2_10policy_hubIfyN4cuda3std3__44plusIfEEE10Policy1000EN6thrust24THRUST_300001_SM_1000_NS6detail15normal_iteratorINSD_10device_ptrIfEEEEPfyS9_ffNS7_10__identityEEEvT0_T1_T2_T3_T4_T6__param_1,
	.param .u64 _ZN3cub18CUB_300001_SM_10006detail6reduce28DeviceReduceSingleTileKernelINS2_10policy_hubIfyN4cuda3std3__44plusIfEEE10Policy1000EN6thrust24THRUST_300001_SM_1000_NS6detail15normal_iteratorINSD_10device_ptrIfEEEEPfyS9_ffNS7_10__identityEEEvT0_T1_T2_T3_T4_T6__param_2,
	.param .align 1 .b8 _ZN3cub18CUB_300001_SM_10006detail6reduce28DeviceReduceSingleTileKernelINS2_10policy_hubIfyN4cuda3std3__44plusIfEEE10Policy1000EN6thrust24THRUST_300001_SM_1000_NS6detail15normal_iteratorINSD_10device_ptrIfEEEEPfyS9_ffNS7_10__identityEEEvT0_T1_T2_T3_T4_T6__param_3[1],
	.param .f32 _ZN3cub18CUB_300001_SM_10006detail6reduce28DeviceReduceSingleTileKernelINS2_10policy_hubIfyN4cuda3std3__44plusIfEEE10Policy1000EN6thrust24THRUST_300001_SM_1000_NS6detail15normal_iteratorINSD_10device_ptrIfEEEEPfyS9_ffNS7_10__identityEEEvT0_T1_T2_T3_T4_T6__param_4,
	.param .align 1 .b8 _ZN3cub18CUB_300001_SM_10006detail6reduce28DeviceReduceSingleTileKernelINS2_10policy_hubIfyN4cuda3std3__44plusIfEEE10Policy1000EN6thrust24THRUST_300001_SM_1000_NS6detail15normal_iteratorINSD_10device_ptrIfEEEEPfyS9_ffNS7_10__identityEEEvT0_T1_T2_T3_T4_T6__param_5[1]
)
.maxntid 256
.minnctapersm 1
{
	.reg .pred 	%p<59>;
	.reg .b32 	%r<171>;
	.reg .b32 	%f<328>;
	.reg .b64 	%rd<56>;
	// demoted variable
	.shared .align 4 .b8 _ZZN3cub18CUB_300001_SM_10006detail6reduce28DeviceReduceSingleTileKernelINS2_10policy_hubIfyN4cuda3std3__44plusIfEEE10Policy1000EN6thrust24THRUST_300001_SM_1000_NS6detail15normal_iteratorINSD_10device_ptrIfEEEEPfyS9_ffNS7_10__identityEEEvT0_T1_T2_T3_T4_T6_E12temp_storage[44];
	ld.param.u64 	%rd18, [_ZN3cub18CUB_300001_SM_10006detail6reduce28DeviceReduceSingleTileKernelINS2_10policy_hubIfyN4cuda3std3__44plusIfEEE10Policy1000EN6thrust24THRUST_300001_SM_1000_NS6detail15normal_iteratorINSD_10device_ptrIfEEEEPfyS9_ffNS7_10__identityEEEvT0_T1_T2_T3_T4_T6__param_0];
	ld.param.u64 	%rd20, [_ZN3cub18CUB_300001_SM_10006detail6reduce28DeviceReduceSingleTileKernelINS2_10policy_hubIfyN4cuda3std3__44plusIfEEE10Policy1000EN6thrust24THRUST_300001_SM_1000_NS6detail15normal_iteratorINSD_10device_ptrIfEEEEPfyS9_ffNS7_10__identityEEEvT0_T1_T2_T3_T4_T6__param_1];
	ld.param.u64 	%rd19, [_ZN3cub18CUB_300001_SM_10006detail6reduce28DeviceReduceSingleTileKernelINS2_10policy_hubIfyN4cuda3std3__44plusIfEEE10Policy1000EN6thrust24THRUST_300001_SM_1000_NS6detail15normal_iteratorINSD_10device_ptrIfEEEEPfyS9_ffNS7_10__identityEEEvT0_T1_T2_T3_T4_T6__param_2];
	ld.param.f32 	%f42, [_ZN3cub18CUB_300001_SM_10006detail6reduce28DeviceReduceSingleTileKernelINS2_10policy_hubIfyN4cuda3std3__44plusIfEEE10Policy1000EN6thrust24THRUST_300001_SM_1000_NS6detail15normal_iteratorINSD_10device_ptrIfEEEEPfyS9_ffNS7_10__identityEEEvT0_T1_T2_T3_T4_T6__param_4];
	cvta.to.global.u64 	%rd1, %rd20;
	setp.ne.s64 	%p1, %rd19, 0;
	@%p1 bra 	$L__BB6_3;
	mov.u32 	%r156, %tid.x;
	setp.ne.s32 	%p58, %r156, 0;
	@%p58 bra 	$L__BB6_51;
	st.global.f32 	[%rd1], %f42;
	bra.uni 	$L__BB6_51;
$L__BB6_3:
	cvta.to.global.u64 	%rd2, %rd18;
	setp.gt.u64 	%p2, %rd19, 4095;
	@%p2 bra 	$L__BB6_28;
	cvt.u32.u64 	%r1, %rd19;
	mov.u32 	%r2, %tid.x;
	setp.ge.u32 	%p24, %r2, %r1;
	mov.f32 	%f315, 0f00000000;
	mov.u32 	%r160, %r2;
	@%p24 bra 	$L__BB6_6;
	mul.wide.u32 	%rd41, %r2, 4;
	add.s64 	%rd42, %rd2, %rd41;
	ld.global.f32 	%f315, [%rd42];
	add.s32 	%r160, %r2, 256;
$L__BB6_6:
	setp.ge.u32 	%p25, %r160, %r1;
	@%p25 bra 	$L__BB6_19;
	not.b32 	%r83, %r160;
	add.s32 	%r84, %r83, %r1;
	shr.u32 	%r85, %r84, 8;
	add.s32 	%r5, %r85, 1;
	and.b32  	%r6, %r5, 15;
	setp.lt.u32 	%p26, %r84, 3840;
	@%p26 bra 	$L__BB6_10;
	and.b32  	%r86, %r5, 33554416;
	neg.s32 	%r158, %r86;
	mul.wide.u32 	%rd43, %r160, 4;
	add.s64 	%rd44, %rd43, %rd2;
	add.s64 	%rd51, %rd44, 8192;
$L__BB6_9:
	.pragma "nounroll";
	ld.global.f32 	%f189, [%rd51+-8192];
	add.f32 	%f190, %f315, %f189;
	ld.global.f32 	%f191, [%rd51+-7168];
	add.f32 	%f192, %f190, %f191;
	ld.global.f32 	%f193, [%rd51+-6144];
	add.f32 	%f194, %f192, %f193;
	ld.global.f32 	%f195, [%rd51+-5120];
	add.f32 	%f196, %f194, %f195;
	ld.global.f32 	%f197, [%rd51+-4096];
	add.f32 	%f198, %f196, %f197;
	ld.global.f32 	%f199, [%rd51+-3072];
	add.f32 	%f200, %f198, %f199;
	ld.global.f32 	%f201, [%rd51+-2048];
	add.f32 	%f202, %f200, %f201;
	ld.global.f32 	%f203, [%rd51+-1024];
	add.f32 	%f204, %f202, %f203;
	ld.global.f32 	%f205, [%rd51];
	add.f32 	%f206, %f204, %f205;
	ld.global.f32 	%f207, [%rd51+1024];
	add.f32 	%f208, %f206, %f207;
	ld.global.f32 	%f209, [%rd51+2048];
	add.f32 	%f210, %f208, %f209;
	ld.global.f32 	%f211, [%rd51+3072];
	add.f32 	%f212, %f210, %f211;
	ld.global.f32 	%f213, [%rd51+4096];
	add.f32 	%f214, %f212, %f213;
	ld.global.f32 	%f215, [%rd51+5120];
	add.f32 	%f216, %f214, %f215;
	ld.global.f32 	%f217, [%rd51+6144];
	add.f32 	%f218, %f216, %f217;
	ld.global.f32 	%f219, [%rd51+7168];
	add.f32 	%f315, %f218, %f219;
	add.s32 	%r160, %r160, 4096;
	add.s32 	%r158, %r158, 16;
	add.s64 	%rd51, %rd51, 16384;
	setp.ne.s32 	%p27, %r158, 0;
	@%p27 bra 	$L__BB6_9;
$L__BB6_10:
	setp.eq.s32 	%p28, %r6, 0;
	@%p28 bra 	$L__BB6_19;
	and.b32  	%r13, %r5, 7;
	setp.lt.u32 	%p29, %r6, 8;
	@%p29 bra 	$L__BB6_13;
	mul.wide.s32 	%rd45, %r160, 4;
	add.s64 	%rd46, %rd2, %rd45;
	ld.global.f32 	%f221, [%rd46];
	add.f32 	%f222, %f315, %f221;
	ld.global.f32 	%f223, [%rd46+1024];
	add.f32 	%f224, %f222, %f223;
	ld.global.f32 	%f225, [%rd46+2048];
	add.f32 	%f226, %f224, %f225;
	ld.global.f32 	%f227, [%rd46+3072];
	add.f32 	%f228, %f226, %f227;
	ld.global.f32 	%f229, [%rd46+4096];
	add.f32 	%f230, %f228, %f229;
	ld.global.f32 	%f231, [%rd46+5120];
	add.f32 	%f232, %f230, %f231;
	ld.global.f32 	%f233, [%rd46+6144];
	add.f32 	%f234, %f232, %f233;
	ld.global.f32 	%f235, [%rd46+7168];
	add.f32 	%f315, %f234, %f235;
	add.s32 	%r160, %r160, 2048;
$L__BB6_13:
	setp.eq.s32 	%p30, %r13, 0;
	@%p30 bra 	$L__BB6_19;
	and.b32  	%r16, %r5, 3;
	setp.lt.u32 	%p31, %r13, 4;
	@%p31 bra 	$L__BB6_16;
	mul.wide.s32 	%rd47, %r160, 4;
	add.s64 	%rd48, %rd2, %rd47;
	ld.global.f32 	%f237, [%rd48];
	add.f32 	%f238, %f315, %f237;
	ld.global.f32 	%f239, [%rd48+1024];
	add.f32 	%f240, %f238, %f239;
	ld.global.f32 	%f241, [%rd48+2048];
	add.f32 	%f242, %f240, %f241;
	ld.global.f32 	%f243, [%rd48+3072];
	add.f32 	%f315, %f242, %f243;
	add.s32 	%r160, %r160, 1024;
$L__BB6_16:
	setp.eq.s32 	%p32, %r16, 0;
	@%p32 bra 	$L__BB6_19;
	neg.s32 	%r163, %r16;
$L__BB6_18:
	.pragma "nounroll";
	mul.wide.s32 	%rd49, %r160, 4;
	add.s64 	%rd50, %rd2, %rd49;
	ld.global.f32 	%f244, [%rd50];
	add.f32 	%f315, %f315, %f244;
	add.s32 	%r160, %r160, 256;
	add.s32 	%r163, %r163, 1;
	setp.ne.s32 	%p33, %r163, 0;
	@%p33 bra 	$L__BB6_18;
$L__BB6_19:
	setp.lt.u64 	%p34, %rd19, 256;
	@%p34 bra 	$L__BB6_24;
	// begin inline asm
	mov.u32 %r125, %laneid;
	// end inline asm
	mov.b32 	%r127, %f315;
	mov.b32 	%r128, 1;
	mov.b32 	%r149, 31;
	mov.b32 	%r150, -1;
	// begin inline asm
	shfl.sync.down.b32 %r126, %r127, %r128, %r149, %r150;
	// end inline asm
	setp.gt.s32 	%p50, %r125, 30;
	mov.b32 	%f279, %r126;
	add.f32 	%f280, %f315, %f279;
	selp.f32 	%f281, %f315, %f280, %p50;
	mov.b32 	%r132, %f281;
	mov.b32 	%r133, 2;
	// begin inline asm
	shfl.sync.down.b32 %r131, %r132, %r133, %r149, %r150;
	// end inline asm
	setp.gt.s32 	%p51, %r125, 29;
	mov.b32 	%f282, %r131;
	add.f32 	%f283, %f281, %f282;
	selp.f32 	%f284, %f281, %f283, %p51;
	mov.b32 	%r137, %f284;
	mov.b32 	%r138, 4;
	// begin inline asm
	shfl.sync.down.b32 %r136, %r137, %r138, %r149, %r150;
	// end inline asm
	setp.gt.s32 	%p52, %r125, 27;
	mov.b32 	%f285, %r136;
	add.f32 	%f286, %f284, %f285;
	selp.f32 	%f287, %f284, %f286, %p52;
	mov.b32 	%r142, %f287;
	mov.b32 	%r143, 8;
	// begin inline asm
	shfl.sync.down.b32 %r141, %r142, %r143, %r149, %r150;
	// end inline asm
	setp.gt.s32 	%p53, %r125, 23;
	mov.b32 	%f288, %r141;
	add.f32 	%f289, %f287, %f288;
	selp.f32 	%f290, %f287, %f289, %p53;
	mov.b32 	%r147, %f290;
	mov.b32 	%r148, 16;
	// begin inline asm
	shfl.sync.down.b32 %r146, %r147, %r148, %r149, %r150;
	// end inline asm
	setp.gt.s32 	%p54, %r125, 15;
	mov.b32 	%f291, %r146;
	add.f32 	%f16, %f290, %f291;
	selp.f32 	%f327, %f290, %f16, %p54;
	setp.ne.s32 	%p55, %r125, 0;
	@%p55 bra 	$L__BB6_22;
	shr.u32 	%r151, %r2, 3;
	and.b32  	%r152, %r151, 124;
	mov.u32 	%r153, _ZZN3cub18CUB_300001_SM_10006detail6reduce28DeviceReduceSingleTileKernelINS2_10policy_hubIfyN4cuda3std3__44plusIfEEE10Policy1000EN6thrust24THRUST_300001_SM_1000_NS6detail15normal_iteratorINSD_10device_ptrIfEEEEPfyS9_ffNS7_10__identityEEEvT0_T1_T2_T3_T4_T6_E12temp_storage;
	add.s32 	%r154, %r153, %r152;
	st.shared.f32 	[%r154+8], %f16;
$L__BB6_22:
	bar.sync 	0;
	setp.ne.s32 	%p56, %r2, 0;
	@%p56 bra 	$L__BB6_49;
	ld.shared.f32 	%f292, [_ZZN3cub18CUB_300001_SM_10006detail6reduce28DeviceReduceSingleTileKernelINS2_10policy_hubIfyN4cuda3std3__44plusIfEEE10Policy1000EN6thrust24THRUST_300001_SM_1000_NS6detail15normal_iteratorINSD_10device_ptrIfEEEEPfyS9_ffNS7_10__identityEEEvT0_T1_T2_T3_T4_T6_E12temp_storage+12];
	add.f32 	%f293, %f327, %f292;
	ld.shared.f32 	%f294, [_ZZN3cub18CUB_300001_SM_10006detail6reduce28DeviceReduceSingleTileKernelINS2_10policy_hubIfyN4cuda3std3__44plusIfEEE10Policy1000EN6thrust24THRUST_300001_SM_1000_NS6detail15normal_iteratorINSD_10device_ptrIfEEEEPfyS9_ffNS7_10__identityEEEvT0_T1_T2_T3_T4_T6_E12temp_storage+16];
	add.f32 	%f295, %f293, %f294;
	ld.shared.f32 	%f296, [_ZZN3cub18CUB_300001_SM_10006detail6reduce28DeviceReduceSingleTileKernelINS2_10policy_hubIfyN4cuda3std3__44plusIfEEE10Policy1000EN6thrust24THRUST_300001_SM_1000_NS6detail15normal_iteratorINSD_10device_ptrIfEEEEPfyS9_ffNS7_10__identityEEEvT0_T1_T2_T3_T4_T6_E12temp_storage+20];
	add.f32 	%f297, %f295, %f296;
	ld.shared.f32 	%f298, [_ZZN3cub18CUB_300001_SM_10006detail6reduce28DeviceReduceSingleTileKernelINS2_10policy_hubIfyN4cuda3std3__44plusIfEEE10Policy1000EN6thrust24THRUST_300001_SM_1000_NS6detail15normal_iteratorINSD_10device_ptrIfEEEEPfyS9_ffNS7_10__identityEEEvT0_T1_T2_T3_T4_T6_E12temp_storage+24];
	add.f32 	%f299, %f297, %f298;
	ld.shared.f32 	%f300, [_ZZN3cub18CUB_300001_SM_10006detail6reduce28DeviceReduceSingleTileKernelINS2_10policy_hubIfyN4cuda3std3__44plusIfEEE10Policy1000EN6thrust24THRUST_300001_SM_1000_NS6detail15normal_iteratorINSD_10device_ptrIfEEEEPfyS9_ffNS7_10__identityEEEvT0_T1_T2_T3_T4_T6_E12temp_storage+28];
	add.f32 	%f301, %f299, %f300;
	ld.shared.f32 	%f302, [_ZZN3cub18CUB_300001_SM_10006detail6reduce28DeviceReduceSingleTileKernelINS2_10policy_hubIfyN4cuda3std3__44plusIfEEE10Policy1000EN6thrust24THRUST_300001_SM_1000_NS6detail15normal_iteratorINSD_10device_ptrIfEEEEPfyS9_ffNS7_10__identityEEEvT0_T1_T2_T3_T4_T6_E12temp_storage+32];
	add.f32 	%f303, %f301, %f302;
	ld.shared.f32 	%f304, [_ZZN3cub18CUB_300001_SM_10006detail6reduce28DeviceReduceSingleTileKernelINS2_10policy_hubIfyN4cuda3std3__44plusIfEEE10Policy1000EN6thrust24THRUST_300001_SM_1000_NS6detail15normal_iteratorINSD_10device_ptrIfEEEEPfyS9_ffNS7_10__identityEEEvT0_T1_T2_T3_T4_T6_E12temp_storage+36];
	add.f32 	%f327, %f303, %f304;
	bra.uni 	$L__BB6_49;
$L__BB6_24:
	// begin inline asm
	mov.u32 %r87, %laneid;
	// end inline asm
	and.b32  	%r113, %r2, 992;
	add.s32 	%r114, %r113, 32;
	setp.gt.u32 	%p35, %r114, %r1;
	not.b32 	%r115, %r113;
	add.s32 	%r116, %r1, %r115;
	selp.b32 	%r111, %r116, 31, %p35;
	mov.b32 	%r89, %f315;
	mov.b32 	%r90, 1;
	mov.b32 	%r112, -1;
	// begin inline asm
	shfl.sync.down.b32 %r88, %r89, %r90, %r111, %r112;
	// end inline asm
	setp.lt.s32 	%p36, %r87, %r111;
	mov.b32 	%f245, %r88;
	add.f32 	%f246, %f315, %f245;
	selp.f32 	%f247, %f246, %f315, %p36;
	mov.b32 	%r94, %f247;
	mov.b32 	%r95, 2;
	// begin inline asm
	shfl.sync.down.b32 %r93, %r94, %r95, %r111, %r112;
	// end inline asm
	add.s32 	%r117, %r87, 2;
	setp.gt.s32 	%p37, %r117, %r111;
	mov.b32 	%f248, %r93;
	add.f32 	%f249, %f247, %f248;
	selp.f32 	%f250, %f247, %f249, %p37;
	mov.b32 	%r99, %f250;
	mov.b32 	%r100, 4;
	// begin inline asm
	shfl.sync.down.b32 %r98, %r99, %r100, %r111, %r112;
	// end inline asm
	add.s32 	%r118, %r87, 4;
	setp.gt.s32 	%p38, %r118, %r111;
	mov.b32 	%f251, %r98;
	add.f32 	%f252, %f250, %f251;
	selp.f32 	%f253, %f250, %f252, %p38;
	mov.b32 	%r104, %f253;
	mov.b32 	%r105, 8;
	// begin inline asm
	shfl.sync.down.b32 %r103, %r104, %r105, %r111, %r112;
	// end inline asm
	add.s32 	%r119, %r87, 8;
	setp.gt.s32 	%p39, %r119, %r111;
	mov.b32 	%f254, %r103;
	add.f32 	%f255, %f253, %f254;
	selp.f32 	%f256, %f253, %f255, %p39;
	mov.b32 	%r109, %f256;
	mov.b32 	%r110, 16;
	// begin inline asm
	shfl.sync.down.b32 %r108, %r109, %r110, %r111, %r112;
	// end inline asm
	add.s32 	%r120, %r87, 16;
	setp.gt.s32 	%p40, %r120, %r111;
	mov.b32 	%f257, %r108;
	add.f32 	%f258, %f256, %f257;
	selp.f32 	%f327, %f256, %f258, %p40;
	setp.ne.s32 	%p41, %r87, 0;
	@%p41 bra 	$L__BB6_26;
	shr.u32 	%r121, %r2, 3;
	and.b32  	%r122, %r121, 124;
	mov.u32 	%r123, _ZZN3cub18CUB_300001_SM_10006detail6reduce28DeviceReduceSingleTileKernelINS2_10policy_hubIfyN4cuda3std3__44plusIfEEE10Policy1000EN6thrust24THRUST_300001_SM_1000_NS6detail15normal_iteratorINSD_10device_ptrIfEEEEPfyS9_ffNS7_10__identityEEEvT0_T1_T2_T3_T4_T6_E12temp_storage;
	add.s32 	%r124, %r123, %r122;
	st.shared.f32 	[%r124+8], %f327;
$L__BB6_26:
	bar.sync 	0;
	setp.ne.s32 	%p42, %r2, 0;
	@%p42 bra 	$L__BB6_49;
	setp.gt.u64 	%p43, %rd19, 32;
	ld.shared.f32 	%f259, [_ZZN3cub18CUB_300001_SM_10006detail6reduce28DeviceReduceSingleTileKernelINS2_10policy_hubIfyN4cuda3std3__44plusIfEEE10Policy1000EN6thrust24THRUST_300001_SM_1000_NS6detail15normal_iteratorINSD_10device_ptrIfEEEEPfyS9_ffNS7_10__identityEEEvT0_T1_T2_T3_T4_T6_E12temp_storage+12];
	add.f32 	%f260, %f327, %f259;
	selp.f32 	%f261, %f260, %f327, %p43;
	setp.gt.u64 	%p44, %rd19, 64;
	ld.shared.f32 	%f262, [_ZZN3cub18CUB_300001_SM_10006detail6reduce28DeviceReduceSingleTileKernelINS2_10policy_hubIfyN4cuda3std3__44plusIfEEE10Policy1000EN6thrust24THRUST_300001_SM_1000_NS6detail15normal_iteratorINSD_10device_ptrIfEEEEPfyS9_ffNS7_10__identityEEEvT0_T1_T2_T3_T4_T6_E12temp_storage+16];
	add.f32 	%f263, %f262, %f261;
	selp.f32 	%f264, %f263, %f261, %p44;
	setp.gt.u64 	%p45, %rd19, 96;
	ld.shared.f32 	%f265, [_ZZN3cub18CUB_300001_SM_10006detail6reduce28DeviceReduceSingleTileKernelINS2_10policy_hubIfyN4cuda3std3__44plusIfEEE10Policy1000EN6thrust24THRUST_300001_SM_1000_NS6detail15normal_iteratorINSD_10device_ptrIfEEEEPfyS9_ffNS7_10__identityEEEvT0_T1_T2_T3_T4_T6_E12temp_storage+20];
	add.f32 	%f266, %f265, %f264;
	selp.f32 	%f267, %f266, %f264, %p45;
	setp.gt.u64 	%p46, %rd19, 128;
	ld.shared.f32 	%f268, [_ZZN3cub18CUB_300001_SM_10006detail6reduce28DeviceReduceSingleTileKernelINS2_10policy_hubIfyN4cuda3std3__44plusIfEEE10Policy1000EN6thrust24THRUST_300001_SM_1000_NS6detail15normal_iteratorINSD_10device_ptrIfEEEEPfyS9_ffNS7_10__identityEEEvT0_T1_T2_T3_T4_T6_E12temp_storage+24];
	add.f32 	%f269, %f268, %f267;
	selp.f32 	%f270, %f269, %f267, %p46;
	setp.gt.u64 	%p47, %rd19, 160;
	ld.shared.f32 	%f271, [_ZZN3cub18CUB_300001_SM_10006detail6reduce28DeviceReduceSingleTileKernelINS2_10policy_hubIfyN4cuda3std3__44plusIfEEE10Policy1000EN6thrust24THRUST_300001_SM_1000_NS6detail15normal_iteratorINSD_10device_ptrIfEEEEPfyS9_ffNS7_10__identityEEEvT0_T1_T2_T3_T4_T6_E12temp_storage+28];
	add.f32 	%f272, %f271, %f270;
	selp.f32 	%f273, %f272, %f270, %p47;
	setp.gt.u64 	%p48, %rd19, 192;
	ld.shared.f32 	%f274, [_ZZN3cub18CUB_300001_SM_10006detail6reduce28DeviceReduceSingleTileKernelINS2_10policy_hubIfyN4cuda3std3__44plusIfEEE10Policy1000EN6thrust24THRUST_300001_SM_1000_NS6detail15normal_iteratorINSD_10device_ptrIfEEEEPfyS9_ffNS7_10__identityEEEvT0_T1_T2_T3_T4_T6_E12temp_storage+32];
	add.f32 	%f275, %f274, %f273;
	selp.f32 	%f276, %f275, %f273, %p48;
	setp.gt.u64 	%p49, %rd19, 224;
	ld.shared.f32 	%f277, [_ZZN3cub18CUB_300001_SM_10006detail6reduce28DeviceReduceSingleTileKernelINS2_10policy_hubIfyN4cuda3std3__44plusIfEEE10Policy1000EN6thrust24THRUST_300001_SM_1000_NS6detail15normal_iteratorINSD_10device_ptrIfEEEEPfyS9_ffNS7_10__identityEEEvT0_T1_T2_T3_T4_T6_E12temp_storage+36];
	add.f32 	%f278, %f277, %f276;
	selp.f32 	%f327, %f278, %f276, %p49;
	bra.uni 	$L__BB6_49;
$L__BB6_28:
	mov.u32 	%r24, %tid.x;
	cvt.u64.u32 	%rd6, %r24;
	mul.wide.u32 	%rd22, %r24, 4;
	add.s64 	%rd7, %rd2, %rd22;
	ld.global.f32 	%f43, [%rd7];
	ld.global.f32 	%f44, [%rd7+1024];
	ld.global.f32 	%f45, [%rd7+2048];
	ld.global.f32 	%f46, [%rd7+3072];
	ld.global.f32 	%f47, [%rd7+4096];
	ld.global.f32 	%f48, [%rd7+5120];
	ld.global.f32 	%f49, [%rd7+6144];
	ld.global.f32 	%f50, [%rd7+7168];
	ld.global.f32 	%f51, [%rd7+8192];
	ld.global.f32 	%f52, [%rd7+9216];
	ld.global.f32 	%f53, [%rd7+10240];
	ld.global.f32 	%f54, [%rd7+11264];
	ld.global.f32 	%f55, [%rd7+12288];
	ld.global.f32 	%f56, [%rd7+13312];
	ld.global.f32 	%f57, [%rd7+14336];
	ld.global.f32 	%f58, [%rd7+15360];
	add.f32 	%f59, %f43, %f44;
	add.f32 	%f60, %f45, %f46;
	add.f32 	%f61, %f47, %f48;
	add.f32 	%f62, %f49, %f50;
	add.f32 	%f63, %f51, %f52;
	add.f32 	%f64, %f53, %f54;
	add.f32 	%f65, %f55, %f56;
	add.f32 	%f66, %f57, %f58;
	add.f32 	%f67, %f59, %f60;
	add.f32 	%f68, %f61, %f62;
	add.f32 	%f69, %f63, %f64;
	add.f32 	%f70, %f65, %f66;
	add.f32 	%f71, %f67, %f68;
	add.f32 	%f72, %f69, %f70;
	add.f32 	%f326, %f71, %f72;
	add.s64 	%rd8, %rd19, -4096;
	setp.lt.u64 	%p3, %rd8, 4096;
	mov.b64 	%rd53, 4096;
	@%p3 bra 	$L__BB6_32;
	mov.b64 	%rd53, 4096;
$L__BB6_30:
	shl.b64 	%rd24, %rd53, 2;
	add.s64 	%rd25, %rd7, %rd24;
	ld.global.f32 	%f73, [%rd25];
	ld.global.f32 	%f74, [%rd25+1024];
	ld.global.f32 	%f75, [%rd25+2048];
	ld.global.f32 	%f76, [%rd25+3072];
	ld.global.f32 	%f77, [%rd25+4096];
	ld.global.f32 	%f78, [%rd25+5120];
	ld.global.f32 	%f79, [%rd25+6144];
	ld.global.f32 	%f80, [%rd25+7168];
	ld.global.f32 	%f81, [%rd25+8192];
	ld.global.f32 	%f82, [%rd25+9216];
	ld.global.f32 	%f83, [%rd25+10240];
	ld.global.f32 	%f84, [%rd25+11264];
	ld.global.f32 	%f85, [%rd25+12288];
	ld.global.f32 	%f86, [%rd25+13312];
	ld.global.f32 	%f87, [%rd25+14336];
	ld.global.f32 	%f88, [%rd25+15360];
	add.f32 	%f89, %f326, %f73;
	add.f32 	%f90, %f74, %f75;
	add.f32 	%f91, %f76, %f77;
	add.f32 	%f92, %f78, %f79;
	add.f32 	%f93, %f80, %f81;
	add.f32 	%f94, %f82, %f83;
	add.f32 	%f95, %f84, %f85;
	add.f32 	%f96, %f86, %f87;
	add.f32 	%f97, %f89, %f90;
	add.f32 	%f98, %f91, %f92;
	add.f32 	%f99, %f93, %f94;
	add.f32 	%f100, %f95, %f96;
	add.f32 	%f101, %f97, %f98;
	add.f32 	%f102, %f99, %f100;
	add.f32 	%f103, %f101, %f102;
	add.f32 	%f326, %f103, %f88;
	sub.s64 	%rd26, %rd19, %rd53;
	setp.lt.u64 	%p4, %rd26, 4096;
	@%p4 bra 	$L__BB6_45;
	add.s64 	%rd53, %rd53, 4096;
	setp.le.u64 	%p5, %rd53, %rd8;
	@%p5 bra 	$L__BB6_30;
$L__BB6_32:
	setp.le.u64 	%p6, %rd19, %rd53;
	cvt.u32.u64 	%r42, %rd53;
	cvt.u32.u64 	%r43, %rd19;
	sub.s32 	%r44, %r43, %r42;
	setp.ge.s32 	%p7, %r24, %r44;
	or.pred  	%p8, %p6, %p7;
	@%p8 bra 	$L__BB6_45;
	not.b32 	%r47, %r24;
	add.s32 	%r48, %r47, %r43;
	sub.s32 	%r50, %r48, %r42;
	shr.u32 	%r51, %r50, 8;
	add.s32 	%r25, %r51, 1;
	and.b32  	%r26, %r25, 15;
	setp.lt.u32 	%p9, %r50, 3840;
	mov.u32 	%r167, %r24;
	@%p9 bra 	$L__BB6_36;
	and.b32  	%r52, %r25, 33554416;
	neg.s32 	%r165, %r52;
	add.s64 	%rd27, %rd53, %rd6;
	shl.b64 	%rd28, %rd27, 2;
	add.s64 	%rd29, %rd28, %rd2;
	add.s64 	%rd54, %rd29, 8192;
	mov.u32 	%r167, %r24;
$L__BB6_35:
	.pragma "nounroll";
	ld.global.f32 	%f105, [%rd54+-8192];
	add.f32 	%f106, %f326, %f105;
	ld.global.f32 	%f107, [%rd54+-7168];
	add.f32 	%f108, %f106, %f107;
	ld.global.f32 	%f109, [%rd54+-6144];
	add.f32 	%f110, %f108, %f109;
	ld.global.f32 	%f111, [%rd54+-5120];
	add.f32 	%f112, %f110, %f111;
	ld.global.f32 	%f113, [%rd54+-4096];
	add.f32 	%f114, %f112, %f113;
	ld.global.f32 	%f115, [%rd54+-3072];
	add.f32 	%f116, %f114, %f115;
	ld.global.f32 	%f117, [%rd54+-2048];
	add.f32 	%f118, %f116, %f117;
	ld.global.f32 	%f119, [%rd54+-1024];
	add.f32 	%f120, %f118, %f119;
	ld.global.f32 	%f121, [%rd54];
	add.f32 	%f122, %f120, %f121;
	ld.global.f32 	%f123, [%rd54+1024];
	add.f32 	%f124, %f122, %f123;
	ld.global.f32 	%f125, [%rd54+2048];
	add.f32 	%f126, %f124, %f125;
	ld.global.f32 	%f127, [%rd54+3072];
	add.f32 	%f128, %f126, %f127;
	ld.global.f32 	%f129, [%rd54+4096];
	add.f32 	%f130, %f128, %f129;
	ld.global.f32 	%f131, [%rd54+5120];
	add.f32 	%f132, %f130, %f131;
	ld.global.f32 	%f133, [%rd54+6144];
	add.f32 	%f134, %f132, %f133;
	ld.global.f32 	%f135, [%rd54+7168];
	add.f32 	%f326, %f134, %f135;
	add.s32 	%r167, %r167, 4096;
	add.s32 	%r165, %r165, 16;
	add.s64 	%rd54, %rd54, 16384;
	setp.ne.s32 	%p10, %r165, 0;
	@%p10 bra 	$L__BB6_35;
$L__BB6_36:
	setp.eq.s32 	%p11, %r26, 0;
	@%p11 bra 	$L__BB6_45;
	and.b32  	%r33, %r25, 7;
	setp.lt.u32 	%p12, %r26, 8;
	@%p12 bra 	$L__BB6_39;
	cvt.u64.u32 	%rd30, %r167;
	add.s64 	%rd31, %rd53, %rd30;
	shl.b64 	%rd32, %rd31, 2;
	add.s64 	%rd33, %rd2, %rd32;
	ld.global.f32 	%f137, [%rd33];
	add.f32 	%f138, %f326, %f137;
	ld.global.f32 	%f139, [%rd33+1024];
	add.f32 	%f140, %f138, %f139;
	ld.global.f32 	%f141, [%rd33+2048];
	add.f32 	%f142, %f140, %f141;
	ld.global.f32 	%f143, [%rd33+3072];
	add.f32 	%f144, %f142, %f143;
	ld.global.f32 	%f145, [%rd33+4096];
	add.f32 	%f146, %f144, %f145;
	ld.global.f32 	%f147, [%rd33+5120];
	add.f32 	%f148, %f146, %f147;
	ld.global.f32 	%f149, [%rd33+6144];
	add.f32 	%f150, %f148, %f149;
	ld.global.f32 	%f151, [%rd33+7168];
	add.f32 	%f326, %f150, %f151;
	add.s32 	%r167, %r167, 2048;
$L__BB6_39:
	setp.eq.s32 	%p13, %r33, 0;
	@%p13 bra 	$L__BB6_45;
	and.b32  	%r36, %r25, 3;
	setp.lt.u32 	%p14, %r33, 4;
	@%p14 bra 	$L__BB6_42;
	cvt.u64.u32 	%rd34, %r167;
	add.s64 	%rd35, %rd53, %rd34;
	shl.b64 	%rd36, %rd35, 2;
	add.s64 	%rd37, %rd2, %rd36;
	ld.global.f32 	%f153, [%rd37];
	add.f32 	%f154, %f326, %f153;
	ld.global.f32 	%f155, [%rd37+1024];
	add.f32 	%f156, %f154, %f155;
	ld.global.f32 	%f157, [%rd37+2048];
	add.f32 	%f158, %f156, %f157;
	ld.global.f32 	%f159, [%rd37+3072];
	add.f32 	%f326, %f158, %f159;
	add.s32 	%r167, %r167, 1024;
$L__BB6_42:
	setp.eq.s32 	%p15, %r36, 0;
	@%p15 bra 	$L__BB6_45;
	cvt.u64.u32 	%rd38, %r167;
	add.s64 	%rd39, %rd53, %rd38;
	shl.b64 	%rd40, %rd39, 2;
	add.s64 	%rd55, %rd2, %rd40;
	neg.s32 	%r170, %r36;
$L__BB6_44:
	.pragma "nounroll";
	ld.global.f32 	%f160, [%rd55];
	add.f32 	%f326, %f326, %f160;
	add.s64 	%rd55, %rd55, 1024;
	add.s32 	%r170, %r170, 1;
	setp.ne.s32 	%p16, %r170, 0;
	@%p16 bra 	$L__BB6_44;
$L__BB6_45:
	// begin inline asm
	mov.u32 %r53, %laneid;
	// end inline asm
	mov.b32 	%r55, %f326;
	mov.b32 	%r56, 1;
	mov.b32 	%r77, 31;
	mov.b32 	%r78, -1;
	// begin inline asm
	shfl.sync.down.b32 %r54, %r55, %r56, %r77, %r78;
	// end inline asm
	setp.gt.s32 	%p17, %r53, 30;
	mov.b32 	%f161, %r54;
	add.f32 	%f162, %f326, %f161;
	selp.f32 	%f163, %f326, %f162, %p17;
	mov.b32 	%r60, %f163;
	mov.b32 	%r61, 2;
	// begin inline asm
	shfl.sync.down.b32 %r59, %r60, %r61, %r77, %r78;
	// end inline asm
	setp.gt.s32 	%p18, %r53, 29;
	mov.b32 	%f164, %r59;
	add.f32 	%f165, %f163, %f164;
	selp.f32 	%f166, %f163, %f165, %p18;
	mov.b32 	%r65, %f166;
	mov.b32 	%r66, 4;
	// begin inline asm
	shfl.sync.down.b32 %r64, %r65, %r66, %r77, %r78;
	// end inline asm
	setp.gt.s32 	%p19, %r53, 27;
	mov.b32 	%f167, %r64;
	add.f32 	%f168, %f166, %f167;
	selp.f32 	%f169, %f166, %f168, %p19;
	mov.b32 	%r70, %f169;
	mov.b32 	%r71, 8;
	// begin inline asm
	shfl.sync.down.b32 %r69, %r70, %r71, %r77, %r78;
	// end inline asm
	setp.gt.s32 	%p20, %r53, 23;
	mov.b32 	%f170, %r69;
	add.f32 	%f171, %f169, %f170;
	selp.f32 	%f172, %f169, %f171, %p20;
	mov.b32 	%r75, %f172;
	mov.b32 	%r76, 16;
	// begin inline asm
	shfl.sync.down.b32 %r74, %r75, %r76, %r77, %r78;
	// end inline asm
	setp.gt.s32 	%p21, %r53, 15;
	mov.b32 	%f173, %r74;
	add.f32 	%f38, %f172, %f173;
	selp.f32 	%f327, %f172, %f38, %p21;
	setp.ne.s32 	%p22, %r53, 0;
	@%p22 bra 	$L__BB6_47;
	shr.u32 	%r79, %r24, 3;
	and.b32  	%r80, %r79, 124;
	mov.u32 	%r81, _ZZN3cub18CUB_300001_SM_10006detail6reduce28DeviceReduceSingleTileKernelINS2_10policy_hubIfyN4cuda3std3__44plusIfEEE10Policy1000EN6thrust24THRUST_300001_SM_1000_NS6detail15normal_iteratorINSD_10device_ptrIfEEEEPfyS9_ffNS7_10__identityEEEvT0_T1_T2_T3_T4_T6_E12temp_storage;
	add.s32 	%r82, %r81, %r80;
	st.shared.f32 	[%r82+8], %f38;
$L__BB6_47:
	bar.sync 	0;
	setp.ne.s32 	%p23, %r24, 0;
	@%p23 bra 	$L__BB6_49;
	ld.shared.f32 	%f174, [_ZZN3cub18CUB_300001_SM_10006detail6reduce28DeviceReduceSingleTileKernelINS2_10policy_hubIfyN4cuda3std3__44plusIfEEE10Policy1000EN6thrust24THRUST_300001_SM_1000_NS6detail15normal_iteratorINSD_10device_ptrIfEEEEPfyS9_ffNS7_10__identityEEEvT0_T1_T2_T3_T4_T6_E12temp_storage+12];
	add.f32 	%f175, %f327, %f174;
	ld.shared.f32 	%f176, [_ZZN3cub18CUB_300001_SM_10006detail6reduce28DeviceReduceSingleTileKernelINS2_10policy_hubIfyN4cuda3std3__44plusIfEEE10Policy1000EN6thrust24THRUST_300001_SM_1000_NS6detail15normal_iteratorINSD_10device_ptrIfEEEEPfyS9_ffNS7_10__identityEEEvT0_T1_T2_T3_T4_T6_E12temp_storage+16];
	add.f32 	%f177, %f175, %f176;
	ld.shared.f32 	%f178, [_ZZN3cub18CUB_300001_SM_10006detail6reduce28DeviceReduceSingleTileKernelINS2_10policy_hubIfyN4cuda3std3__44plusIfEEE10Policy1000EN6thrust24THRUST_300001_SM_1000_NS6detail15normal_iteratorINSD_10device_ptrIfEEEEPfyS9_ffNS7_10__identityEEEvT0_T1_T2_T3_T4_T6_E12temp_storage+20];
	add.f32 	%f179, %f177, %f178;
	ld.shared.f32 	%f180, [_ZZN3cub18CUB_300001_SM_10006detail6reduce28DeviceReduceSingleTileKernelINS2_10policy_hubIfyN4cuda3std3__44plusIfEEE10Policy1000EN6thrust24THRUST_300001_SM_1000_NS6detail15normal_iteratorINSD_10device_ptrIfEEEEPfyS9_ffNS7_10__identityEEEvT0_T1_T2_T3_T4_T6_E12temp_storage+24];
	add.f32 	%f181, %f179, %f180;
	ld.shared.f32 	%f182, [_ZZN3cub18CUB_300001_SM_10006detail6reduce28DeviceReduceSingleTileKernelINS2_10policy_hubIfyN4cuda3std3__44plusIfEEE10Policy1000EN6thrust24THRUST_300001_SM_1000_NS6detail15normal_iteratorINSD_10device_ptrIfEEEEPfyS9_ffNS7_10__identityEEEvT0_T1_T2_T3_T4_T6_E12temp_storage+28];
	add.f32 	%f183, %f181, %f182;
	ld.shared.f32 	%f184, [_ZZN3cub18CUB_300001_SM_10006detail6reduce28DeviceReduceSingleTileKernelINS2_10policy_hubIfyN4cuda3std3__44plusIfEEE10Policy1000EN6thrust24THRUST_300001_SM_1000_NS6detail15normal_iteratorINSD_10device_ptrIfEEEEPfyS9_ffNS7_10__identityEEEvT0_T1_T2_T3_T4_T6_E12temp_storage+32];
	add.f32 	%f185, %f183, %f184;
	ld.shared.f32 	%f186, [_ZZN3cub18CUB_300001_SM_10006detail6reduce28DeviceReduceSingleTileKernelINS2_10policy_hubIfyN4cuda3std3__44plusIfEEE10Policy1000EN6thrust24THRUST_300001_SM_1000_NS6detail15normal_iteratorINSD_10device_ptrIfEEEEPfyS9_ffNS7_10__identityEEEvT0_T1_T2_T3_T4_T6_E12temp_storage+36];
	add.f32 	%f327, %f185, %f186;
$L__BB6_49:
	mov.u32 	%r155, %tid.x;
	setp.ne.s32 	%p57, %r155, 0;
	@%p57 bra 	$L__BB6_51;
	add.f32 	%f305, %f42, %f327;
	st.global.f32 	[%rd1], %f305;
$L__BB6_51:
	ret;

}
	// .globl	_ZN3cub18CUB_300001_SM_10006detail6reduce18DeviceReduceKernelINS2_10policy_hubIfyN4cuda3std3__44plusIfEEE10Policy1000EN6thrust24THRUST_300001_SM_1000_NS6detail15normal_iteratorINSD_10device_ptrIfEEEEyS9_fNS7_10__identityEEEvT0_PT3_T1_NS0_13GridEvenShareISN_EET2_T4_
.visible .entry _ZN3cub18CUB_300001_SM_10006detail6reduce18DeviceReduceKernelINS2_10policy_hubIfyN4cuda3std3__44plusIfEEE10Policy1000EN6thrust24THRUST_300001_SM_1000_NS6detail15normal_iteratorINSD_10device_ptrIfEEEEyS9_fNS7_10__identityEEEvT0_PT3_T1_NS0_13GridEvenShareISN_EET2_T4_(
	.param .align 8 .b8 _ZN3cub18CUB_300001_SM_10006detail6reduce18DeviceReduceKernelINS2_10policy_hubIfyN4cuda3std3__44plusIfEEE10Policy1000EN6thrust24THRUST_300001_SM_1000_NS6detail15normal_iteratorINSD_10device_ptrIfEEEEyS9_fNS7_10__identityEEEvT0_PT3_T1_NS0_13GridEvenShareISN_EET2_T4__param_0[8],
	.param .u64 .ptr .align 1 _ZN3cub18CUB_300001_SM_10006detail6reduce18DeviceReduceKernelINS2_10policy_hubIfyN4cuda3std3__44plusIfEEE10Policy1000EN6thrust24THRUST_300001_SM_1000_NS6detail15normal_iteratorINSD_10device_ptrIfEEEEyS9_fNS7_10__identityEEEvT0_PT3_T1_NS0_13GridEvenShareISN_EET2_T4__param_1,
	.param .u64 _ZN3cub18CUB_300001_SM_10006detail6reduce18DeviceReduceKernelINS2_10policy_hubIfyN4cuda3std3__44plusIfEEE10Policy1000EN6thrust24THRUST_300001_SM_1000_NS6detail15normal_iteratorINSD_10device_ptrIfEEEEyS9_fNS7_10__identityEEEvT0_PT3_T1_NS0_13GridEvenShareISN_EET2_T4__param_2,
	.param .align 8 .b8 _ZN3cub18CUB_300001_SM_10006detail6reduce18DeviceReduceKernelINS2_10policy_hubIfyN4cuda3std3__44plusIfEEE10Policy1000EN6thrust24THRUST_300001_SM_1000_NS6detail15normal_iteratorINSD_10device_ptrIfEEEEyS9_fNS7_10__identityEEEvT0_PT3_T1_NS0_13GridEvenShareISN_EET2_T4__param_3[72],
	.param .align 1 .b8 _ZN3cub18CUB_300001_SM_10006detail6reduce18DeviceReduceKernelINS2_10policy_hubIfyN4cuda3std3__44plusIfEEE10Policy1000EN6thrust24THRUST_300001_SM_1000_NS6detail15normal_iteratorINSD_10device_ptrIfEEEEyS9_fNS7_10__identityEEEvT0_PT3_T1_NS0_13GridEvenShareISN_EET2_T4__param_4[1],
	.param .align 1 .b8 _ZN3cub18CUB_300001_SM_10006detail6reduce18DeviceReduceKernelINS2_10policy_hubIfyN4cuda3std3__44plusIfEEE10Policy1000EN6thrust24THRUST_300001_SM_1000_NS6detail15normal_iteratorINSD_10device_ptrIfEEEEyS9_fNS7_10__identityEEEvT0_PT3_T1_NS0_13GridEvenShareISN_EET2_T4__param_5[1]
)
.maxntid 256
{
	.reg .pred 	%p<57>;
	.reg .b16 	%rs<4>;
	.reg .b32 	%r<206>;
	.reg .b32 	%f<324>;
	.reg .b64 	%rd<78>;
	// demoted variable
	.shared .align 4 .b8 _ZZN3cub18CUB_300001_SM_10006detail6reduce18DeviceReduceKernelINS2_10policy_hubIfyN4cuda3std3__44plusIfEEE10Policy1000EN6thrust24THRUST_300001_SM_1000_NS6detail15normal_iteratorINSD_10device_ptrIfEEEEyS9_fNS7_10__identityEEEvT0_PT3_T1_NS0_13GridEvenShareISN_EET2_T4_E12temp_storage[44];
	ld.param.u64 	%rd1, [_ZN3cub18CUB_300001_SM_10006detail6reduce18DeviceReduceKernelINS2_10policy_hubIfyN4cuda3std3__44plusIfEEE10Policy1000EN6thrust24THRUST_300001_SM_1000_NS6detail15normal_iteratorINSD_10device_ptrIfEEEEyS9_fNS7_10__identityEEEvT0_PT3_T1_NS0_13GridEvenShareISN_EET2_T4__param_3+32];
	ld.param.u32 	%r1, [_ZN3cub18CUB_300001_SM_10006detail6reduce18DeviceReduceKernelINS2_10policy_hubIfyN4cuda3std3__44plusIfEEE10Policy1000EN6thrust24THRUST_300001_SM_1000_NS6detail15normal_iteratorINSD_10device_ptrIfEEEEyS9_fNS7_10__identityEEEvT0_PT3_T1_NS0_13GridEvenShareISN_EET2_T4__param_3+40];
	ld.param.u64 	%rd25, [_ZN3cub18CUB_300001_SM_10006detail6reduce18DeviceReduceKernelINS2_10policy_hubIfyN4cuda3std3__44plusIfEEE10Policy1000EN6thrust24THRUST_300001_SM_1000_NS6detail15normal_iteratorINSD_10device_ptrIfEEEEyS9_fNS7_10__identityEEEvT0_PT3_T1_NS0_13GridEvenShareISN_EET2_T4__param_0];
	cvta.to.global.u64 	%rd2, %rd25;
	mov.u32 	%r2, %ctaid.x;
	shl.b32 	%r50, %r1, 12;
	cvt.s64.s32 	%rd3, %r50;
	shl.b32 	%r51, %r2, 12;
	cvt.u64.u32 	%rd4, %r51;
	sub.s64 	%rd5, %rd1, %rd4;
	setp.gt.u64 	%p1, %rd5, 4095;
	@%p1 bra 	$L__BB7_25;
	cvt.u32.u64 	%r112, %rd4;
	cvt.u32.u64 	%r3, %rd1;
	sub.s32 	%r4, %r3, %r112;
	mov.u32 	%r5, %tid.x;
	setp.ge.s32 	%p23, %r5, %r4;
	mov.f32 	%f312, 0f00000000;
	mov.u32 	%r193, %r5;
	@%p23 bra 	$L__BB7_3;
	add.s32 	%r114, %r112, %r5;
	mul.wide.u32 	%rd51, %r114, 4;
	add.s64 	%rd52, %rd2, %rd51;
	ld.global.f32 	%f312, [%rd52];
	add.s32 	%r193, %r5, 256;
$L__BB7_3:
	setp.ge.s32 	%p24, %r193, %r4;
	@%p24 bra 	$L__BB7_16;
	not.b32 	%r116, %r193;
	add.s32 	%r117, %r116, %r3;
	sub.s32 	%r118, %r117, %r112;
	shr.u32 	%r119, %r118, 8;
	add.s32 	%r8, %r119, 1;
	and.b32  	%r9, %r8, 15;
	setp.lt.u32 	%p25, %r118, 3840;
	@%p25 bra 	$L__BB7_7;
	and.b32  	%r120, %r8, 33554416;
	neg.s32 	%r191, %r120;
	mul.wide.u32 	%rd53, %r2, 16384;
	mul.wide.u32 	%rd54, %r193, 4;
	or.b64  	%rd55, %rd53, %rd54;
	add.s64 	%rd56, %rd55, %rd2;
	add.s64 	%rd72, %rd56, 8192;
$L__BB7_6:
	.pragma "nounroll";
	ld.global.f32 	%f187, [%rd72+-8192];
	add.f32 	%f188, %f312, %f187;
	ld.global.f32 	%f189, [%rd72+-7168];
	add.f32 	%f190, %f188, %f189;
	ld.global.f32 	%f191, [%rd72+-6144];
	add.f32 	%f192, %f190, %f191;
	ld.global.f32 	%f193, [%rd72+-5120];
	add.f32 	%f194, %f192, %f193;
	ld.global.f32 	%f195, [%rd72+-4096];
	add.f32 	%f196, %f194, %f195;
	ld.global.f32 	%f197, [%rd72+-3072];
	add.f32 	%f198, %f196, %f197;
	ld.global.f32 	%f199, [%rd72+-2048];
	add.f32 	%f200, %f198, %f199;
	ld.global.f32 	%f201, [%rd72+-1024];
	add.f32 	%f202, %f200, %f201;
	ld.global.f32 	%f203, [%rd72];
	add.f32 	%f204, %f202, %f203;
	ld.global.f32 	%f205, [%rd72+1024];
	add.f32 	%f206, %f204, %f205;
	ld.global.f32 	%f207, [%rd72+2048];
	add.f32 	%f208, %f206, %f207;
	ld.global.f32 	%f209, [%rd72+3072];
	add.f32 	%f210, %f208, %f209;
	ld.global.f32 	%f211, [%rd72+4096];
	add.f32 	%f212, %f210, %f211;
	ld.global.f32 	%f213, [%rd72+5120];
	add.f32 	%f214, %f212, %f213;
	ld.global.f32 	%f215, [%rd72+6144];
	add.f32 	%f216, %f214, %f215;
	ld.global.f32 	%f217, [%rd72+7168];
	add.f32 	%f312, %f216, %f217;
	add.s32 	%r193, %r193, 4096;
	add.s32 	%r191, %r191, 16;
	add.s64 	%rd72, %rd72, 16384;
	setp.ne.s32 	%p26, %r191, 0;
	@%p26 bra 	$L__BB7_6;
$L__BB7_7:
	setp.eq.s32 	%p27, %r9, 0;
	@%p27 bra 	$L__BB7_16;
	and.b32  	%r16, %r8, 7;
	setp.lt.u32 	%p28, %r9, 8;
	@%p28 bra 	$L__BB7_10;
	cvt.s64.s32 	%rd57, %r193;
	add.s64 	%rd58, %rd57, %rd4;
	shl.b64 	%rd59, %rd58, 2;
	add.s64 	%rd60, %rd2, %rd59;
	ld.global.f32 	%f219, [%rd60];
	add.f32 	%f220, %f312, %f219;
	ld.global.f32 	%f221, [%rd60+1024];
	add.f32 	%f222, %f220, %f221;
	ld.global.f32 	%f223, [%rd60+2048];
	add.f32 	%f224, %f222, %f223;
	ld.global.f32 	%f225, [%rd60+3072];
	add.f32 	%f226, %f224, %f225;
	ld.global.f32 	%f227, [%rd60+4096];
	add.f32 	%f228, %f226, %f227;
	ld.global.f32 	%f229, [%rd60+5120];
	add.f32 	%f230, %f228, %f229;
	ld.global.f32 	%f231, [%rd60+6144];
	add.f32 	%f232, %f230, %f231;
	ld.global.f32 	%f233, [%rd60+7168];
	add.f32 	%f312, %f232, %f233;
	add.s32 	%r193, %r193, 2048;
$L__BB7_10:
	setp.eq.s32 	%p29, %r16, 0;
	@%p29 bra 	$L__BB7_16;
	and.b32  	%r19, %r8, 3;
	setp.lt.u32 	%p30, %r16, 4;
	@%p30 bra 	$L__BB7_13;
	cvt.s64.s32 	%rd61, %r193;
	add.s64 	%rd62, %rd61, %rd4;
	shl.b64 	%rd63, %rd62, 2;
	add.s64 	%rd64, %rd2, %rd63;
	ld.global.f32 	%f235, [%rd64];
	add.f32 	%f236, %f312, %f235;
	ld.global.f32 	%f237, [%rd64+1024];
	add.f32 	%f238, %f236, %f237;
	ld.global.f32 	%f239, [%rd64+2048];
	add.f32 	%f240, %f238, %f239;
	ld.global.f32 	%f241, [%rd64+3072];
	add.f32 	%f312, %f240, %f241;
	add.s32 	%r193, %r193, 1024;
$L__BB7_13:
	setp.eq.s32 	%p31, %r19, 0;
	@%p31 bra 	$L__BB7_16;
	mul.wide.u32 	%rd65, %r2, 16384;
	add.s64 	%rd9, %rd2, %rd65;
	neg.s32 	%r196, %r19;
$L__BB7_15:
	.pragma "nounroll";
	mul.wide.s32 	%rd66, %r193, 4;
	add.s64 	%rd67, %rd9, %rd66;
	ld.global.f32 	%f242, [%rd67];
	add.f32 	%f312, %f312, %f242;
	add.s32 	%r193, %r193, 256;
	add.s32 	%r196, %r196, 1;
	setp.ne.s32 	%p32, %r196, 0;
	@%p32 bra 	$L__BB7_15;
$L__BB7_16:
	setp.lt.s32 	%p33, %r4, 256;
	@%p33 bra 	$L__BB7_21;
	// begin inline asm
	mov.u32 %r159, %laneid;
	// end inline asm
	mov.b32 	%r161, %f312;
	mov.b32 	%r162, 1;
	mov.b32 	%r183, 31;
	mov.b32 	%r184, -1;
	// begin inline asm
	shfl.sync.down.b32 %r160, %r161, %r162, %r183, %r184;
	// end inline asm
	setp.gt.s32 	%p49, %r159, 30;
	mov.b32 	%f277, %r160;
	add.f32 	%f278, %f312, %f277;
	selp.f32 	%f279, %f312, %f278, %p49;
	mov.b32 	%r166, %f279;
	mov.b32 	%r167, 2;
	// begin inline asm
	shfl.sync.down.b32 %r165, %r166, %r167, %r183, %r184;
	// end inline asm
	setp.gt.s32 	%p50, %r159, 29;
	mov.b32 	%f280, %r165;
	add.f32 	%f281, %f279, %f280;
	selp.f32 	%f282, %f279, %f281, %p50;
	mov.b32 	%r171, %f282;
	mov.b32 	%r172, 4;
	// begin inline asm
	shfl.sync.down.b32 %r170, %r171, %r172, %r183, %r184;
	// end inline asm
	setp.gt.s32 	%p51, %r159, 27;
	mov.b32 	%f283, %r170;
	add.f32 	%f284, %f282, %f283;
	selp.f32 	%f285, %f282, %f284, %p51;
	mov.b32 	%r176, %f285;
	mov.b32 	%r177, 8;
	// begin inline asm
	shfl.sync.down.b32 %r175, %r176, %r177, %r183, %r184;
	// end inline asm
	setp.gt.s32 	%p52, %r159, 23;
	mov.b32 	%f286, %r175;
	add.f32 	%f287, %f285, %f286;
	selp.f32 	%f288, %f285, %f287, %p52;
	mov.b32 	%r181, %f288;
	mov.b32 	%r182, 16;
	// begin inline asm
	shfl.sync.down.b32 %r180, %r181, %r182, %r183, %r184;
	// end inline asm
	setp.gt.s32 	%p53, %r159, 15;
	mov.b32 	%f289, %r180;
	add.f32 	%f16, %f288, %f289;
	selp.f32 	%f323, %f288, %f16, %p53;
	setp.ne.s32 	%p54, %r159, 0;
	@%p54 bra 	$L__BB7_19;
	shr.u32 	%r185, %r5, 3;
	and.b32  	%r186, %r185, 124;
	mov.u32 	%r187, _ZZN3cub18CUB_300001_SM_10006detail6reduce18DeviceReduceKernelINS2_10policy_hubIfyN4cuda3std3__44plusIfEEE10Policy1000EN6thrust24THRUST_300001_SM_1000_NS6detail15normal_iteratorINSD_10device_ptrIfEEEEyS9_fNS7_10__identityEEEvT0_PT3_T1_NS0_13GridEvenShareISN_EET2_T4_E12temp_storage;
	add.s32 	%r188, %r187, %r186;
	st.shared.f32 	[%r188+8], %f16;
$L__BB7_19:
	bar.sync 	0;
	setp.ne.s32 	%p55, %r5, 0;
	@%p55 bra 	$L__BB7_46;
	ld.shared.f32 	%f290, [_ZZN3cub18CUB_300001_SM_10006detail6reduce18DeviceReduceKernelINS2_10policy_hubIfyN4cuda3std3__44plusIfEEE10Policy1000EN6thrust24THRUST_300001_SM_1000_NS6detail15normal_iteratorINSD_10device_ptrIfEEEEyS9_fNS7_10__identityEEEvT0_PT3_T1_NS0_13GridEvenShareISN_EET2_T4_E12temp_storage+12];
	add.f32 	%f291, %f323, %f290;
	ld.shared.f32 	%f292, [_ZZN3cub18CUB_300001_SM_10006detail6reduce18DeviceReduceKernelINS2_10policy_hubIfyN4cuda3std3__44plusIfEEE10Policy1000EN6thrust24THRUST_300001_SM_1000_NS6detail15normal_iteratorINSD_10device_ptrIfEEEEyS9_fNS7_10__identityEEEvT0_PT3_T1_NS0_13GridEvenShareISN_EET2_T4_E12temp_storage+16];
	add.f32 	%f293, %f291, %f292;
	ld.shared.f32 	%f294, [_ZZN3cub18CUB_300001_SM_10006detail6reduce18DeviceReduceKernelINS2_10policy_hubIfyN4cuda3std3__44plusIfEEE10Policy1000EN6thrust24THRUST_300001_SM_1000_NS6detail15normal_iteratorINSD_10device_ptrIfEEEEyS9_fNS7_10__identityEEEvT0_PT3_T1_NS0_13GridEvenShareISN_EET2_T4_E12temp_storage+20];
	add.f32 	%f295, %f293, %f294;
	ld.shared.f32 	%f296, [_ZZN3cub18CUB_300001_SM_10006detail6reduce18DeviceReduceKernelINS2_10policy_hubIfyN4cuda3std3__44plusIfEEE10Policy1000EN6thrust24THRUST_300001_SM_1000_NS6detail15normal_iteratorINSD_10device_ptrIfEEEEyS9_fNS7_10__identityEEEvT0_PT3_T1_NS0_13GridEvenShareISN_EET2_T4_E12temp_storage+24];
	add.f32 	%f297, %f295, %f296;
	ld.shared.f32 	%f298, [_ZZN3cub18CUB_300001_SM_10006detail6reduce18DeviceReduceKernelINS2_10policy_hubIfyN4cuda3std3__44plusIfEEE10Policy1000EN6thrust24THRUST_300001_SM_1000_NS6detail15normal_iteratorINSD_10device_ptrIfEEEEyS9_fNS7_10__identityEEEvT0_PT3_T1_NS0_13GridEvenShareISN_EET2_T4_E12temp_storage+28];
	add.f32 	%f299, %f297, %f298;
	ld.shared.f32 	%f300, [_ZZN3cub18CUB_300001_SM_10006detail6reduce18DeviceReduceKernelINS2_10policy_hubIfyN4cuda3std3__44plusIfEEE10Policy1000EN6thrust24THRUST_300001_SM_1000_NS6detail15normal_iteratorINSD_10device_ptrIfEEEEyS9_fNS7_10__identityEEEvT0_PT3_T1_NS0_13GridEvenShareISN_EET2_T4_E12temp_storage+32];
	add.f32 	%f301, %f299, %f300;
	ld.shared.f32 	%f302, [_ZZN3cub18CUB_300001_SM_10006detail6reduce18DeviceReduceKernelINS2_10policy_hubIfyN4cuda3std3__44plusIfEEE10Policy1000EN6thrust24THRUST_300001_SM_1000_NS6detail15normal_iteratorINSD_10device_ptrIfEEEEyS9_fNS7_10__identityEEEvT0_PT3_T1_NS0_13GridEvenShareISN_EET2_T4_E12temp_storage+36];
	add.f32 	%f323, %f301, %f302;
	bra.uni 	$L__BB7_46;
$L__BB7_21:
	// begin inline asm
	mov.u32 %r121, %laneid;
	// end inline asm
	and.b32  	%r147, %r5, 992;
	add.s32 	%r148, %r147, 32;
	setp.gt.s32 	%p34, %r148, %r4;
	not.b32 	%r149, %r147;
	add.s32 	%r150, %r4, %r149;
	selp.b32 	%r145, %r150, 31, %p34;
	mov.b32 	%r123, %f312;
	mov.b32 	%r124, 1;
	mov.b32 	%r146, -1;
	// begin inline asm
	shfl.sync.down.b32 %r122, %r123, %r124, %r145, %r146;
	// end inline asm
	setp.lt.s32 	%p35, %r121, %r145;
	mov.b32 	%f243, %r122;
	add.f32 	%f244, %f312, %f243;
	selp.f32 	%f245, %f244, %f312, %p35;
	mov.b32 	%r128, %f245;
	mov.b32 	%r129, 2;
	// begin inline asm
	shfl.sync.down.b32 %r127, %r128, %r129, %r145, %r146;
	// end inline asm
	add.s32 	%r151, %r121, 2;
	setp.gt.s32 	%p36, %r151, %r145;
	mov.b32 	%f246, %r127;
	add.f32 	%f247, %f245, %f246;
	selp.f32 	%f248, %f245, %f247, %p36;
	mov.b32 	%r133, %f248;
	mov.b32 	%r134, 4;
	// begin inline asm
	shfl.sync.down.b32 %r132, %r133, %r134, %r145, %r146;
	// end inline asm
	add.s32 	%r152, %r121, 4;
	setp.gt.s32 	%p37, %r152, %r145;
	mov.b32 	%f249, %r132;
	add.f32 	%f250, %f248, %f249;
	selp.f32 	%f251, %f248, %f250, %p37;
	mov.b32 	%r138, %f251;
	mov.b32 	%r139, 8;
	// begin inline asm
	shfl.sync.down.b32 %r137, %r138, %r139, %r145, %r146;
	// end inline asm
	add.s32 	%r153, %r121, 8;
	setp.gt.s32 	%p38, %r153, %r145;
	mov.b32 	%f252, %r137;
	add.f32 	%f253, %f251, %f252;
	selp.f32 	%f254, %f251, %f253, %p38;
	mov.b32 	%r143, %f254;
	mov.b32 	%r144, 16;
	// begin inline asm
	shfl.sync.down.b32 %r142, %r143, %r144, %r145, %r146;
	// end inline asm
	add.s32 	%r154, %r121, 16;
	setp.gt.s32 	%p39, %r154, %r145;
	mov.b32 	%f255, %r142;
	add.f32 	%f256, %f254, %f255;
	selp.f32 	%f323, %f254, %f256, %p39;
	setp.ne.s32 	%p40, %r121, 0;
	@%p40 bra 	$L__BB7_23;
	shr.u32 	%r155, %r5, 3;
	and.b32  	%r156, %r155, 124;
	mov.u32 	%r157, _ZZN3cub18CUB_300001_SM_10006detail6reduce18DeviceReduceKernelINS2_10policy_hubIfyN4cuda3std3__44plusIfEEE10Policy1000EN6thrust24THRUST_300001_SM_1000_NS6detail15normal_iteratorINSD_10device_ptrIfEEEEyS9_fNS7_10__identityEEEvT0_PT3_T1_NS0_13GridEvenShareISN_EET2_T4_E12temp_storage;
	add.s32 	%r158, %r157, %r156;
	st.shared.f32 	[%r158+8], %f323;
$L__BB7_23:
	bar.sync 	0;
	setp.ne.s32 	%p41, %r5, 0;
	@%p41 bra 	$L__BB7_46;
	setp.gt.s32 	%p42, %r4, 32;
	ld.shared.f32 	%f257, [_ZZN3cub18CUB_300001_SM_10006detail6reduce18DeviceReduceKernelINS2_10policy_hubIfyN4cuda3std3__44plusIfEEE10Policy1000EN6thrust24THRUST_300001_SM_1000_NS6detail15normal_iteratorINSD_10device_ptrIfEEEEyS9_fNS7_10__identityEEEvT0_PT3_T1_NS0_13GridEvenShareISN_EET2_T4_E12temp_storage+12];
	add.f32 	%f258, %f323, %f257;
	selp.f32 	%f259, %f258, %f323, %p42;
	setp.gt.s32 	%p43, %r4, 64;
	ld.shared.f32 	%f260, [_ZZN3cub18CUB_300001_SM_10006detail6reduce18DeviceReduceKernelINS2_10policy_hubIfyN4cuda3std3__44plusIfEEE10Policy1000EN6thrust24THRUST_300001_SM_1000_NS6detail15normal_iteratorINSD_10device_ptrIfEEEEyS9_fNS7_10__identityEEEvT0_PT3_T1_NS0_13GridEvenShareISN_EET2_T4_E12temp_storage+16];
	add.f32 	%f261, %f260, %f259;
	selp.f32 	%f262, %f261, %f259, %p43;
	setp.gt.s32 	%p44, %r4, 96;
	ld.shared.f32 	%f263, [_ZZN3cub18CUB_300001_SM_10006detail6reduce18DeviceReduceKernelINS2_10policy_hubIfyN4cuda3std3__44plusIfEEE10Policy1000EN6thrust24THRUST_300001_SM_1000_NS6detail15normal_iteratorINSD_10device_ptrIfEEEEyS9_fNS7_10__identityEEEvT0_PT3_T1_NS0_13GridEvenShareISN_EET2_T4_E12temp_storage+20];
	add.f32 	%f264, %f263, %f262;
	selp.f32 	%f265, %f264, %f262, %p44;
	setp.gt.s32 	%p45, %r4, 128;
	ld.shared.f32 	%f266, [_ZZN3cub18CUB_300001_SM_10006detail6reduce18DeviceReduceKernelINS2_10policy_hubIfyN4cuda3std3__44plusIfEEE10Policy1000EN6thrust24THRUST_300001_SM_1000_NS6detail15normal_iteratorINSD_10device_ptrIfEEEEyS9_fNS7_10__identityEEEvT0_PT3_T1_NS0_13GridEvenShareISN_EET2_T4_E12temp_storage+24];
	add.f32 	%f267, %f266, %f265;
	selp.f32 	%f268, %f267, %f265, %p45;
	setp.gt.s32 	%p46, %r4, 160;
	ld.shared.f32 	%f269, [_ZZN3cub18CUB_300001_SM_10006detail6reduce18DeviceReduceKernelINS2_10policy_hubIfyN4cuda3std3__44plusIfEEE10Policy1000EN6thrust24THRUST_300001_SM_1000_NS6detail15normal_iteratorINSD_10device_ptrIfEEEEyS9_fNS7_10__identityEEEvT0_PT3_T1_NS0_13GridEvenShareISN_EET2_T4_E12temp_storage+28];
	add.f32 	%f270, %f269, %f268;
	selp.f32 	%f271, %f270, %f268, %p46;
	setp.gt.s32 	%p47, %r4, 192;
	ld.shared.f32 	%f272, [_ZZN3cub18CUB_300001_SM_10006detail6reduce18DeviceReduceKernelINS2_10policy_hubIfyN4cuda3std3__44plusIfEEE10Policy1000EN6thrust24THRUST_300001_SM_1000_NS6detail15normal_iteratorINSD_10device_ptrIfEEEEyS9_fNS7_10__identityEEEvT0_PT3_T1_NS0_13GridEvenShareISN_EET2_T4_E12temp_storage+32];
	add.f32 	%f273, %f272, %f271;
	selp.f32 	%f274, %f273, %f271, %p47;
	setp.gt.s32 	%p48, %r4, 224;
	ld.shared.f32 	%f275, [_ZZN3cub18CUB_300001_SM_10006detail6reduce18DeviceReduceKernelINS2_10policy_hubIfyN4cuda3std3__44plusIfEEE10Policy1000EN6thrust24THRUST_300001_SM_1000_NS6detail15normal_iteratorINSD_10device_ptrIfEEEEyS9_fNS7_10__identityEEEvT0_PT3_T1_NS0_13GridEvenShareISN_EET2_T4_E12temp_storage+36];
	add.f32 	%f276, %f275, %f274;
	selp.f32 	%f323, %f276, %f274, %p48;
	bra.uni 	$L__BB7_46;
$L__BB7_25:
	cvt.u32.u64 	%r52, %rd4;
	mov.u32 	%r27, %tid.x;
	add.s32 	%r53, %r27, %r52;
	mul.wide.u32 	%rd26, %r53, 4;
	add.s64 	%rd27, %rd2, %rd26;
	ld.global.f32 	%f41, [%rd27];
	ld.global.f32 	%f42, [%rd27+1024];
	ld.global.f32 	%f43, [%rd27+2048];
	ld.global.f32 	%f44, [%rd27+3072];
	ld.global.f32 	%f45, [%rd27+4096];
	ld.global.f32 	%f46, [%rd27+5120];
	ld.global.f32 	%f47, [%rd27+6144];
	ld.global.f32 	%f48, [%rd27+7168];
	ld.global.f32 	%f49, [%rd27+8192];
	ld.global.f32 	%f50, [%rd27+9216];
	ld.global.f32 	%f51, [%rd27+10240];
	ld.global.f32 	%f52, [%rd27+11264];
	ld.global.f32 	%f53, [%rd27+12288];
	ld.global.f32 	%f54, [%rd27+13312];
	ld.global.f32 	%f55, [%rd27+14336];
	ld.global.f32 	%f56, [%rd27+15360];
	add.f32 	%f57, %f41, %f42;
	add.f32 	%f58, %f43, %f44;
	add.f32 	%f59, %f45, %f46;
	add.f32 	%f60, %f47, %f48;
	add.f32 	%f61, %f49, %f50;
	add.f32 	%f62, %f51, %f52;
	add.f32 	%f63, %f53, %f54;
	add.f32 	%f64, %f55, %f56;
	add.f32 	%f65, %f57, %f58;
	add.f32 	%f66, %f59, %f60;
	add.f32 	%f67, %f61, %f62;
	add.f32 	%f68, %f63, %f64;
	add.f32 	%f69, %f65, %f66;
	add.f32 	%f70, %f67, %f68;
	add.f32 	%f322, %f69, %f70;
	setp.lt.u64 	%p2, %rd5, %rd3;
	@%p2 bra 	$L__BB7_42;
	cvt.u32.u64 	%r55, %rd3;
	cvt.u64.u32 	%rd28, %r27;
	add.s64 	%rd74, %rd4, %rd3;
	cvt.u32.u64 	%r28, %rd1;
	not.b32 	%r57, %r27;
	add.s32 	%r58, %r57, %r28;
	sub.s32 	%r59, %r58, %r55;
	sub.s32 	%r198, %r59, %r52;
	add.s64 	%rd29, %rd74, %rd28;
	shl.b64 	%rd30, %rd29, 2;
	add.s64 	%rd31, %rd30, %rd2;
	add.s64 	%rd73, %rd31, 8192;
	mov.b32 	%r199, 0;
	shl.b32 	%r60, %r1, 12;
	mov.u64 	%rd75, %rd4;
$L__BB7_27:
	cvt.s64.s32 	%rd15, %r60;
	add.s64 	%rd75, %rd75, %rd15;
	add.s64 	%rd32, %rd1, -4096;
	setp.gt.u64 	%p3, %rd75, %rd32;
	@%p3 bra 	$L__BB7_29;
	shl.b32 	%r61, %r1, 12;
	cvt.s64.s32 	%rd33, %r61;
	cvt.u64.u32 	%rd34, %r27;
	add.s64 	%rd35, %rd75, %rd34;
	shl.b64 	%rd36, %rd35, 2;
	add.s64 	%rd37, %rd2, %rd36;
	ld.global.f32 	%f71, [%rd37];
	ld.global.f32 	%f72, [%rd37+1024];
	ld.global.f32 	%f73, [%rd37+2048];
	ld.global.f32 	%f74, [%rd37+3072];
	ld.global.f32 	%f75, [%rd37+4096];
	ld.global.f32 	%f76, [%rd37+5120];
	ld.global.f32 	%f77, [%rd37+6144];
	ld.global.f32 	%f78, [%rd37+7168];
	ld.global.f32 	%f79, [%rd37+8192];
	ld.global.f32 	%f80, [%rd37+9216];
	ld.global.f32 	%f81, [%rd37+10240];
	ld.global.f32 	%f82, [%rd37+11264];
	ld.global.f32 	%f83, [%rd37+12288];
	ld.global.f32 	%f84, [%rd37+13312];
	ld.global.f32 	%f85, [%rd37+14336];
	ld.global.f32 	%f86, [%rd37+15360];
	add.f32 	%f87, %f322, %f71;
	add.f32 	%f88, %f72, %f73;
	add.f32 	%f89, %f74, %f75;
	add.f32 	%f90, %f76, %f77;
	add.f32 	%f91, %f78, %f79;
	add.f32 	%f92, %f80, %f81;
	add.f32 	%f93, %f82, %f83;
	add.f32 	%f94, %f84, %f85;
	add.f32 	%f95, %f87, %f88;
	add.f32 	%f96, %f89, %f90;
	add.f32 	%f97, %f91, %f92;
	add.f32 	%f98, %f93, %f94;
	add.f32 	%f99, %f95, %f96;
	add.f32 	%f100, %f97, %f98;
	add.f32 	%f101, %f99, %f100;
	add.f32 	%f322, %f101, %f86;
	sub.s64 	%rd38, %rd1, %rd75;
	setp.lt.u64 	%p4, %rd38, %rd33;
	add.s32 	%r199, %r199, 1;
	add.s64 	%rd74, %rd74, %rd33;
	sub.s32 	%r198, %r198, %r61;
	mul.wide.s32 	%rd39, %r61, 4;
	add.s64 	%rd73, %rd73, %rd39;
	@%p4 bra 	$L__BB7_42;
	bra.uni 	$L__BB7_27;
$L__BB7_29:
	setp.le.u64 	%p5, %rd1, %rd75;
	cvt.u32.u64 	%r62, %rd75;
	cvt.u32.u64 	%r63, %rd1;
	sub.s32 	%r64, %r63, %r62;
	setp.ge.s32 	%p6, %r27, %r64;
	or.pred  	%p7, %p5, %p6;
	@%p7 bra 	$L__BB7_42;
	cvt.u32.u64 	%r66, %rd15;
	cvt.u32.u64 	%r67, %rd4;
	not.b32 	%r68, %r27;
	add.s32 	%r69, %r68, %r28;
	add.s32 	%r70, %r66, %r67;
	sub.s32 	%r71, %r69, %r70;
	mul.lo.s32 	%r72, %r1, %r199;
	shl.b32 	%r73, %r72, 12;
	sub.s32 	%r74, %r71, %r73;
	shr.u32 	%r75, %r74, 8;
	add.s32 	%r34, %r75, 1;
	and.b32  	%r35, %r34, 15;
	setp.lt.u32 	%p8, %r74, 3840;
	mov.u32 	%r202, %r27;
	@%p8 bra 	$L__BB7_33;
	shr.u32 	%r76, %r198, 8;
	add.s32 	%r77, %r76, 1;
	and.b32  	%r78, %r77, 33554416;
	neg.s32 	%r200, %r78;
	mov.u32 	%r202, %r27;
$L__BB7_32:
	.pragma "nounroll";
	ld.global.f32 	%f103, [%rd73+-8192];
	add.f32 	%f104, %f322, %f103;
	ld.global.f32 	%f105, [%rd73+-7168];
	add.f32 	%f106, %f104, %f105;
	ld.global.f32 	%f107, [%rd73+-6144];
	add.f32 	%f108, %f106, %f107;
	ld.global.f32 	%f109, [%rd73+-5120];
	add.f32 	%f110, %f108, %f109;
	ld.global.f32 	%f111, [%rd73+-4096];
	add.f32 	%f112, %f110, %f111;
	ld.global.f32 	%f113, [%rd73+-3072];
	add.f32 	%f114, %f112, %f113;
	ld.global.f32 	%f115, [%rd73+-2048];
	add.f32 	%f116, %f114, %f115;
	ld.global.f32 	%f117, [%rd73+-1024];
	add.f32 	%f118, %f116, %f117;
	ld.global.f32 	%f119, [%rd73];
	add.f32 	%f120, %f118, %f119;
	ld.global.f32 	%f121, [%rd73+1024];
	add.f32 	%f122, %f120, %f121;
	ld.global.f32 	%f123, [%rd73+2048];
	add.f32 	%f124, %f122, %f123;
	ld.global.f32 	%f125, [%rd73+3072];
	add.f32 	%f126, %f124, %f125;
	ld.global.f32 	%f127, [%rd73+4096];
	add.f32 	%f128, %f126, %f127;
	ld.global.f32 	%f129, [%rd73+5120];
	add.f32 	%f130, %f128, %f129;
	ld.global.f32 	%f131, [%rd73+6144];
	add.f32 	%f132, %f130, %f131;
	ld.global.f32 	%f133, [%rd73+7168];
	add.f32 	%f322, %f132, %f133;
	add.s32 	%r202, %r202, 4096;
	add.s32 	%r200, %r200, 16;
	add.s64 	%rd73, %rd73, 16384;
	setp.ne.s32 	%p9, %r200, 0;
	@%p9 bra 	$L__BB7_32;
$L__BB7_33:
	setp.eq.s32 	%p10, %r35, 0;
	@%p10 bra 	$L__BB7_42;
	and.b32  	%r42, %r34, 7;
	setp.lt.u32 	%p11, %r35, 8;
	@%p11 bra 	$L__BB7_36;
	cvt.u64.u32 	%rd40, %r202;
	add.s64 	%rd41, %rd75, %rd40;
	shl.b64 	%rd42, %rd41, 2;
	add.s64 	%rd43, %rd2, %rd42;
	ld.global.f32 	%f135, [%rd43];
	add.f32 	%f136, %f322, %f135;
	ld.global.f32 	%f137, [%rd43+1024];
	add.f32 	%f138, %f136, %f137;
	ld.global.f32 	%f139, [%rd43+2048];
	add.f32 	%f140, %f138, %f139;
	ld.global.f32 	%f141, [%rd43+3072];
	add.f32 	%f142, %f140, %f141;
	ld.global.f32 	%f143, [%rd43+4096];
	add.f32 	%f144, %f142, %f143;
	ld.global.f32 	%f145, [%rd43+5120];
	add.f32 	%f146, %f144, %f145;
	ld.global.f32 	%f147, [%rd43+6144];
	add.f32 	%f148, %f146, %f147;
	ld.global.f32 	%f149, [%rd43+7168];
	add.f32 	%f322, %f148, %f149;
	add.s32 	%r202, %r202, 2048;
$L__BB7_36:
	setp.eq.s32 	%p12, %r42, 0;
	@%p12 bra 	$L__BB7_42;
	setp.lt.u32 	%p13, %r42, 4;
	@%p13 bra 	$L__BB7_39;
	cvt.u64.u32 	%rd44, %r202;
	add.s64 	%rd45, %rd75, %rd44;
	shl.b64 	%rd46, %rd45, 2;
	add.s64 	%rd47, %rd2, %rd46;
	ld.global.f32 	%f151, [%rd47];
	add.f32 	%f152, %f322, %f151;
	ld.global.f32 	%f153, [%rd47+1024];
	add.f32 	%f154, %f152, %f153;
	ld.global.f32 	%f155, [%rd47+2048];
	add.f32 	%f156, %f154, %f155;
	ld.global.f32 	%f157, [%rd47+3072];
	add.f32 	%f322, %f156, %f157;
	add.s32 	%r202, %r202, 1024;
$L__BB7_39:
	and.b32  	%r79, %r34, 3;
	setp.eq.s32 	%p14, %r79, 0;
	@%p14 bra 	$L__BB7_42;
	cvt.u64.u32 	%rd48, %r202;
	add.s64 	%rd49, %rd48, %rd74;
	shl.b64 	%rd50, %rd49, 2;
	add.s64 	%rd77, %rd2, %rd50;
	cvt.u16.u32 	%rs1, %r198;
	shr.u16 	%rs2, %rs1, 8;
	add.s16 	%rs3, %rs2, 1;
	cvt.u32.u16 	%r80, %rs3;
	and.b32  	%r81, %r80, 3;
	neg.s32 	%r205, %r81;
$L__BB7_41:
	.pragma "nounroll";
	ld.global.f32 	%f158, [%rd77];
	add.f32 	%f322, %f322, %f158;
	add.s64 	%rd77, %rd77, 1024;
	add.s32 	%r205, %r205, 1;
	setp.ne.s32 	%p15, %r205, 0;
	@%p15 bra 	$L__BB7_41;
$L__BB7_42:
	// begin inline asm
	mov.u32 %r82, %laneid;
	// end inline asm
	mov.b32 	%r84, %f322;
	mov.b32 	%r85, 1;
	mov.b32 	%r106, 31;
	mov.b32 	%r107, -1;
	// begin inline asm
	shfl.sync.down.b32 %r83, %r84, %r85, %r106, %r107;
	// end inline asm
	setp.gt.s32 	%p16, %r82, 30;
	mov.b32 	%f159, %r83;
	add.f32 	%f160, %f322, %f159;
	selp.f32 	%f161, %f322, %f160, %p16;
	mov.b32 	%r89, %f161;
	mov.b32 	%r90, 2;
	// begin inline asm
	shfl.sync.down.b32 %r88, %r89, %r90, %r106, %r107;
	// end inline asm
	setp.gt.s32 	%p17, %r82, 29;
	mov.b32 	%f162, %r88;
	add.f32 	%f163, %f161, %f162;
	selp.f32 	%f164, %f161, %f163, %p17;
	mov.b32 	%r94, %f164;
	mov.b32 	%r95, 4;
	// begin inline asm
	shfl.sync.down.b32 %r93, %r94, %r95, %r106, %r107;
	// end inline asm
	setp.gt.s32 	%p18, %r82, 27;
	mov.b32 	%f165, %r93;
	add.f32 	%f166, %f164, %f165;
	selp.f32 	%f167, %f164, %f166, %p18;
	mov.b32 	%r99, %f167;
	mov.b32 	%r100, 8;
	// begin inline asm
	shfl.sync.down.b32 %r98, %r99, %r100, %r106, %r107;
	// end inline asm
	setp.gt.s32 	%p19, %r82, 23;
	mov.b32 	%f168, %r98;
	add.f32 	%f169, %f167, %f168;
	selp.f32 	%f170, %f167, %f169, %p19;
	mov.b32 	%r104, %f170;
	mov.b32 	%r105, 16;
	// begin inline asm
	shfl.sync.down.b32 %r103, %r104, %r105, %r106, %r107;
	// end inline asm
	setp.gt.s32 	%p20, %r82, 15;
	mov.b32 	%f171, %r103;
	add.f32 	%f37, %f170, %f171;
	selp.f32 	%f323, %f170, %f37, %p20;
	setp.ne.s32 	%p21, %r82, 0;
	@%p21 bra 	$L__BB7_44;
	shr.u32 	%r108, %r27, 3;
	and.b32  	%r109, %r108, 124;
	mov.u32 	%r110, _ZZN3cub18CUB_300001_SM_10006detail6reduce18DeviceReduceKernelINS2_10policy_hubIfyN4cuda3std3__44plusIfEEE10Policy1000EN6thrust24THRUST_300001_SM_1000_NS6detail15normal_iteratorINSD_10device_ptrIfEEEEyS9_fNS7_10__identityEEEvT0_PT3_T1_NS0_13GridEvenShareISN_EET2_T4_E12temp_storage;
	add.s32 	%r111, %r110, %r109;
	st.shared.f32 	[%r111+8], %f37;
$L__BB7_44:
	bar.sync 	0;
	setp.ne.s32 	%p22, %r27, 0;
	@%p22 bra 	$L__BB7_46;
	ld.shared.f32 	%f172, [_ZZN3cub18CUB_300001_SM_10006detail6reduce18DeviceReduceKernelINS2_10policy_hubIfyN4cuda3std3__44plusIfEEE10Policy1000EN6thrust24THRUST_300001_SM_1000_NS6detail15normal_iteratorINSD_10device_ptrIfEEEEyS9_fNS7_10__identityEEEvT0_PT3_T1_NS0_13GridEvenShareISN_EET2_T4_E12temp_storage+12];
	add.f32 	%f173, %f323, %f172;
	ld.shared.f32 	%f174, [_ZZN3cub18CUB_300001_SM_10006detail6reduce18DeviceReduceKernelINS2_10policy_hubIfyN4cuda3std3__44plusIfEEE10Policy1000EN6thrust24THRUST_300001_SM_1000_NS6detail15normal_iteratorINSD_10device_ptrIfEEEEyS9_fNS7_10__identityEEEvT0_PT3_T1_NS0_13GridEvenShareISN_EET2_T4_E12temp_storage+16];
	add.f32 	%f175, %f173, %f174;
	ld.shared.f32 	%f176, [_ZZN3cub18CUB_300001_SM_10006detail6reduce18DeviceReduceKernelINS2_10policy_hubIfyN4cuda3std3__44plusIfEEE10Policy1000EN6thrust24THRUST_300001_SM_1000_NS6detail15normal_iteratorINSD_10device_ptrIfEEEEyS9_fNS7_10__identityEEEvT0_PT3_T1_NS0_13GridEvenShareISN_EET2_T4_E12temp_storage+20];
	add.f32 	%f177, %f175, %f176;
	ld.shared.f32 	%f178, [_ZZN3cub18CUB_300001_SM_10006detail6reduce18DeviceReduceKernelINS2_10policy_hubIfyN4cuda3std3__44plusIfEEE10Policy1000EN6thrust24THRUST_300001_SM_1000_NS6detail15normal_iteratorINSD_10device_ptrIfEEEEyS9_fNS7_10__identityEEEvT0_PT3_T1_NS0_13GridEvenShareISN_EET2_T4_E12temp_storage+24];
	add.f32 	%f179, %f177, %f178;
	ld.shared.f32 	%f180, [_ZZN3cub18CUB_300001_SM_10006detail6reduce18DeviceReduceKernelINS2_10policy_hubIfyN4cuda3std3__44plusIfEEE10Policy1000EN6thrust24THRUST_300001_SM_1000_NS6detail15normal_iteratorINSD_10device_ptrIfEEEEyS9_fNS7_10__identityEEEvT0_PT3_T1_NS0_13GridEvenShareISN_EET2_T4_E12temp_storage+28];
	add.f32 	%f181, %f179, %f180;
	ld.shared.f32 	%f182, [_ZZN3cub18CUB_300001_SM_10006detail6reduce18DeviceReduceKernelINS2_10policy_hubIfyN4cuda3std3__44plusIfEEE10Policy1000EN6thrust24THRUST_300001_SM_1000_NS6detail15normal_iteratorINSD_10device_ptrIfEEEEyS9_fNS7_10__identityEEEvT0_PT3_T1_NS0_13GridEvenShareISN_EET2_T4_E12temp_storage+32];
	add.f32 	%f183, %f181, %f182;
	ld.shared.f32 	%f184, [_ZZN3cub18CUB_300001_SM_10006detail6reduce18DeviceReduceKernelINS2_10policy_hubIfyN4cuda3std3__44plusIfEEE10Policy1000EN6thrust24THRUST_300001_SM_1000_NS6detail15normal_iteratorINSD_10device_ptrIfEEEEyS9_fNS7_10__identityEEEvT0_PT3_T1_NS0_13GridEvenShareISN_EET2_T4_E12temp_storage+36];
	add.f32 	%f323, %f183, %f184;
$L__BB7_46:
	mov.u32 	%r189, %tid.x;
	setp.ne.s32 	%p56, %r189, 0;
	@%p56 bra 	$L__BB7_48;
	ld.param.u64 	%rd71, [_ZN3cub18CUB_300001_SM_10006detail6reduce18DeviceReduceKernelINS2_10policy_hubIfyN4cuda3std3__44plusIfEEE10Policy1000EN6thrust24THRUST_300001_SM_1000_NS6detail15normal_iteratorINSD_10device_ptrIfEEEEyS9_fNS7_10__identityEEEvT0_PT3_T1_NS0_13GridEvenShareISN_EET2_T4__param_1];
	cvta.to.global.u64 	%rd68, %rd71;
	mul.wide.u32 	%rd69, %r2, 4;
	add.s64 	%rd70, %rd68, %rd69;
	st.global.f32 	[%rd70], %f323;
$L__BB7_48:
	ret;

}
	// .globl	_ZN3cub18CUB_300001_SM_10006detail6reduce28DeviceReduceSingleTileKernelINS2_10policy_hubIfyN4cuda3std3__44plusIfEEE10Policy1000EPfSC_iS9_ffNS7_10__identityEEEvT0_T1_T2_T3_T4_T6_
.visible .entry _ZN3cub18CUB_300001_SM_10006detail6reduce28DeviceReduceSingleTileKernelINS2_10policy_hubIfyN4cuda3std3__44plusIfEEE10Policy1000EPfSC_iS9_ffNS7_10__identityEEEvT0_T1_T2_T3_T4_T6_(
	.param .u64 .ptr .align 1 _ZN3cub18CUB_300001_SM_10006detail6reduce28DeviceReduceSingleTileKernelINS2_10policy_hubIfyN4cuda3std3__44plusIfEEE10Policy1000EPfSC_iS9_ffNS7_10__identityEEEvT0_T1_T2_T3_T4_T6__param_0,
	.param .u64 .ptr .align 1 _ZN3cub18CUB_300001_SM_10006detail6reduce28DeviceReduceSingleTileKernelINS2_10policy_hubIfyN4cuda3std3__44plusIfEEE10Policy1000EPfSC_iS9_ffNS7_10__identityEEEvT0_T1_T2_T3_T4_T6__param_1,
	.param .u32 _ZN3cub18CUB_300001_SM_10006detail6reduce28DeviceReduceSingleTileKernelINS2_10policy_hubIfyN4cuda3std3__44plusIfEEE10Policy1000EPfSC_iS9_ffNS7_10__identityEEEvT0_T1_T2_T3_T4_T6__param_2,
	.param .align 1 .b8 _ZN3cub18CUB_300001_SM_10006detail6reduce28DeviceReduceSingleTileKernelINS2_10policy_hubIfyN4cuda3std3__44plusIfEEE10Policy1000EPfSC_iS9_ffNS7_10__identityEEEvT0_T1_T2_T3_T4_T6__param_3[1],
	.param .f32 _ZN3cub18CUB_300001_SM_10006detail6reduce28DeviceReduceSingleTileKernelINS2_10policy_hubIfyN4cuda3std3__44plusIfEEE10Policy1000EPfSC_iS9_ffNS7_10__identityEEEvT0_T1_T2_T3_T4_T6__param_4,
	.param .align 1 .b8 _ZN3cub18CUB_300001_SM_10006detail6reduce28DeviceReduceSingleTileKernelINS2_10policy_hubIfyN4cuda3std3__44plusIfEEE10Policy1000EPfSC_iS9_ffNS7_10__identityEEEvT0_T1_T2_T3_T4_T6__param_5[1]
)
.maxntid 256
.minnctapersm 1
{
	.reg .pred 	%p<97>;
	.reg .b32 	%r<407>;
	.reg .b32 	%f<419>;
	.reg .b64 	%rd<125>;
	// demoted variable
	.shared .align 4 .b8 _ZZN3cub18CUB_300001_SM_10006detail6reduce28DeviceReduceSingleTileKernelINS2_10policy_hubIfyN4cuda3std3__44plusIfEEE10Policy1000EPfSC_iS9_ffNS7_10__identityEEEvT0_T1_T2_T3_T4_T6_E12temp_storage[44];
	ld.param.u64 	%rd16, [_ZN3cub18CUB_300001_SM_10006detail6reduce28DeviceReduceSingleTileKernelINS2_10policy_hubIfyN4cuda3std3__44plusIfEEE10Policy1000EPfSC_iS9_ffNS7_10__identityEEEvT0_T1_T2_T3_T4_T6__param_0];
	ld.param.u64 	%rd17, [_ZN3cub18CUB_300001_SM_10006detail6reduce28DeviceReduceSingleTileKernelINS2_10policy_hubIfyN4cuda3std3__44plusIfEEE10Policy1000EPfSC_iS9_ffNS7_10__identityEEEvT0_T1_T2_T3_T4_T6__param_1];
	ld.param.u32 	%r67, [_ZN3cub18CUB_300001_SM_10006detail6reduce28DeviceReduceSingleTileKernelINS2_10policy_hubIfyN4cuda3std3__44plusIfEEE10Policy1000EPfSC_iS9_ffNS7_10__identityEEEvT0_T1_T2_T3_T4_T6__param_2];
	ld.param.f32 	%f58, [_ZN3cub18CUB_300001_SM_10006detail6reduce28DeviceReduceSingleTileKernelINS2_10policy_hubIfyN4cuda3std3__44plusIfEEE10Policy1000EPfSC_iS9_ffNS7_10__identityEEEvT0_T1_T2_T3_T4_T6__param_4];
	cvta.to.global.u64 	%rd1, %rd17;
	setp.ne.s32 	%p1, %r67, 0;
	@%p1 bra 	$L__BB8_3;
	mov.u32 	%r380, %tid.x;
	setp.ne.s32 	%p96, %r380, 0;
	@%p96 bra 	$L__BB8_74;
	st.global.f32 	[%rd1], %f58;
	bra.uni 	$L__BB8_74;
$L__BB8_3:
	and.b64  	%rd18, %rd16, 15;
	setp.ne.s64 	%p2, %rd18, 0;
	@%p2 bra 	$L__BB8_38;
	setp.gt.s32 	%p49, %r67, 4095;
	@%p49 bra 	$L__BB8_22;
	mov.u32 	%r1, %tid.x;
	setp.ge.s32 	%p66, %r1, %r67;
	mov.f32 	%f397, 0f00000000;
	mov.u32 	%r384, %r1;
	@%p66 bra 	$L__BB8_7;
	mul.wide.u32 	%rd113, %r1, 4;
	add.s64 	%rd112, %rd16, %rd113;
	// begin inline asm
	ld.global.nc.u32 %r300, [%rd112];
	// end inline asm
	mov.b32 	%f397, %r300;
	add.s32 	%r384, %r1, 256;
$L__BB8_7:
	setp.ge.s32 	%p67, %r384, %r67;
	@%p67 bra 	$L__BB8_13;
	not.b32 	%r301, %r384;
	add.s32 	%r4, %r67, %r301;
	and.b32  	%r302, %r4, 768;
	setp.eq.s32 	%p68, %r302, 768;
	@%p68 bra 	$L__BB8_11;
	mul.wide.u32 	%rd114, %r384, 4;
	add.s64 	%rd121, %rd16, %rd114;
	shr.u32 	%r303, %r4, 8;
	add.s32 	%r304, %r303, 1;
	and.b32  	%r305, %r304, 3;
	neg.s32 	%r382, %r305;
$L__BB8_10:
	.pragma "nounroll";
	// begin inline asm
	ld.global.nc.u32 %r306, [%rd121];
	// end inline asm
	mov.b32 	%f323, %r306;
	add.f32 	%f397, %f397, %f323;
	add.s32 	%r384, %r384, 256;
	add.s64 	%rd121, %rd121, 1024;
	add.s32 	%r382, %r382, 1;
	setp.ne.s32 	%p69, %r382, 0;
	@%p69 bra 	$L__BB8_10;
$L__BB8_11:
	setp.lt.u32 	%p70, %r4, 768;
	@%p70 bra 	$L__BB8_13;
$L__BB8_12:
	mul.wide.s32 	%rd120, %r384, 4;
	add.s64 	%rd116, %rd16, %rd120;
	// begin inline asm
	ld.global.nc.u32 %r307, [%rd116];
	// end inline asm
	mov.b32 	%f324, %r307;
	add.f32 	%f325, %f397, %f324;
	add.s64 	%rd117, %rd116, 1024;
	// begin inline asm
	ld.global.nc.u32 %r308, [%rd117];
	// end inline asm
	mov.b32 	%f326, %r308;
	add.f32 	%f327, %f325, %f326;
	add.s64 	%rd118, %rd116, 2048;
	// begin inline asm
	ld.global.nc.u32 %r309, [%rd118];
	// end inline asm
	mov.b32 	%f328, %r309;
	add.f32 	%f329, %f327, %f328;
	add.s64 	%rd119, %rd116, 3072;
	// begin inline asm
	ld.global.nc.u32 %r310, [%rd119];
	// end inline asm
	mov.b32 	%f330, %r310;
	add.f32 	%f397, %f329, %f330;
	add.s32 	%r384, %r384, 1024;
	setp.lt.s32 	%p71, %r384, %r67;
	@%p71 bra 	$L__BB8_12;
$L__BB8_13:
	setp.lt.s32 	%p72, %r67, 256;
	@%p72 bra 	$L__BB8_18;
	// begin inline asm
	mov.u32 %r349, %laneid;
	// end inline asm
	mov.b32 	%r351, %f397;
	mov.b32 	%r352, 1;
	mov.b32 	%r373, 31;
	mov.b32 	%r374, -1;
	// begin inline asm
	shfl.sync.down.b32 %r350, %r351, %r352, %r373, %r374;
	// end inline asm
	setp.gt.s32 	%p88, %r349, 30;
	mov.b32 	%f365, %r350;
	add.f32 	%f366, %f397, %f365;
	selp.f32 	%f367, %f397, %f366, %p88;
	mov.b32 	%r356, %f367;
	mov.b32 	%r357, 2;
	// begin inline asm
	shfl.sync.down.b32 %r355, %r356, %r357, %r373, %r374;
	// end inline asm
	setp.gt.s32 	%p89, %r349, 29;
	mov.b32 	%f368, %r355;
	add.f32 	%f369, %f367, %f368;
	selp.f32 	%f370, %f367, %f369, %p89;
	mov.b32 	%r361, %f370;
	mov.b32 	%r362, 4;
	// begin inline asm
	shfl.sync.down.b32 %r360, %r361, %r362, %r373, %r374;
	// end inline asm
	setp.gt.s32 	%p90, %r349, 27;
	mov.b32 	%f371, %r360;
	add.f32 	%f372, %f370, %f371;
	selp.f32 	%f373, %f370, %f372, %p90;
	mov.b32 	%r366, %f373;
	mov.b32 	%r367, 8;
	// begin inline asm
	shfl.sync.down.b32 %r365, %r366, %r367, %r373, %r374;
	// end inline asm
	setp.gt.s32 	%p91, %r349, 23;
	mov.b32 	%f374, %r365;
	add.f32 	%f375, %f373, %f374;
	selp.f32 	%f376, %f373, %f375, %p91;
	mov.b32 	%r371, %f376;
	mov.b32 	%r372, 16;
	// begin inline asm
	shfl.sync.down.b32 %r370, %r371, %r372, %r373, %r374;
	// end inline asm
	setp.gt.s32 	%p92, %r349, 15;
	mov.b32 	%f377, %r370;
	add.f32 	%f10, %f376, %f377;
	selp.f32 	%f418, %f376, %f10, %p92;
	setp.ne.s32 	%p93, %r349, 0;
	@%p93 bra 	$L__BB8_16;
	shr.u32 	%r375, %r1, 3;
	and.b32  	%r376, %r375, 124;
	mov.u32 	%r377, _ZZN3cub18CUB_300001_SM_10006detail6reduce28DeviceReduceSingleTileKernelINS2_10policy_hubIfyN4cuda3std3__44plusIfEEE10Policy1000EPfSC_iS9_ffNS7_10__identityEEEvT0_T1_T2_T3_T4_T6_E12temp_storage;
	add.s32 	%r378, %r377, %r376;
	st.shared.f32 	[%r378+8], %f10;
$L__BB8_16:
	bar.sync 	0;
	setp.ne.s32 	%p94, %r1, 0;
	@%p94 bra 	$L__BB8_72;
	ld.shared.f32 	%f378, [_ZZN3cub18CUB_300001_SM_10006detail6reduce28DeviceReduceSingleTileKernelINS2_10policy_hubIfyN4cuda3std3__44plusIfEEE10Policy1000EPfSC_iS9_ffNS7_10__identityEEEvT0_T1_T2_T3_T4_T6_E12temp_storage+12];
	add.f32 	%f379, %f418, %f378;
	ld.shared.f32 	%f380, [_ZZN3cub18CUB_300001_SM_10006detail6reduce28DeviceReduceSingleTileKernelINS2_10policy_hubIfyN4cuda3std3__44plusIfEEE10Policy1000EPfSC_iS9_ffNS7_10__identityEEEvT0_T1_T2_T3_T4_T6_E12temp_storage+16];
	add.f32 	%f381, %f379, %f380;
	ld.shared.f32 	%f382, [_ZZN3cub18CUB_300001_SM_10006detail6reduce28DeviceReduceSingleTileKernelINS2_10policy_hubIfyN4cuda3std3__44plusIfEEE10Policy1000EPfSC_iS9_ffNS7_10__identityEEEvT0_T1_T2_T3_T4_T6_E12temp_storage+20];
	add.f32 	%f383, %f381, %f382;
	ld.shared.f32 	%f384, [_ZZN3cub18CUB_300001_SM_10006detail6reduce28DeviceReduceSingleTileKernelINS2_10policy_hubIfyN4cuda3std3__44plusIfEEE10Policy1000EPfSC_iS9_ffNS7_10__identityEEEvT0_T1_T2_T3_T4_T6_E12temp_storage+24];
	add.f32 	%f385, %f383, %f384;
	ld.shared.f32 	%f386, [_ZZN3cub18CUB_300001_SM_10006detail6reduce28DeviceReduceSingleTileKernelINS2_10policy_hubIfyN4cuda3std3__44plusIfEEE10Policy1000EPfSC_iS9_ffNS7_10__identityEEEvT0_T1_T2_T3_T4_T6_E12temp_storage+28];
	add.f32 	%f387, %f385, %f386;
	ld.shared.f32 	%f388, [_ZZN3cub18CUB_300001_SM_10006detail6reduce28DeviceReduceSingleTileKernelINS2_10policy_hubIfyN4cuda3std3__44plusIfEEE10Policy1000EPfSC_iS9_ffNS7_10__identityEEEvT0_T1_T2_T3_T4_T6_E12temp_storage+32];
	add.f32 	%f389, %f387, %f388;
	ld.shared.f32 	%f390, [_ZZN3cub18CUB_300001_SM_10006detail6reduce28DeviceReduceSingleTileKernelINS2_10policy_hubIfyN4cuda3std3__44plusIfEEE10Policy1000EPfSC_iS9_ffNS7_10__identityEEEvT0_T1_T2_T3_T4_T6_E12temp_storage+36];
	add.f32 	%f418, %f389, %f390;
	bra.uni 	$L__BB8_72;
$L__BB8_18:
	// begin inline asm
	mov.u32 %r311, %laneid;
	// end inline asm
	and.b32  	%r337, %r1, 992;
	add.s32 	%r338, %r337, 32;
	setp.gt.s32 	%p73, %r338, %r67;
	not.b32 	%r339, %r337;
	add.s32 	%r340, %r67, %r339;
	selp.b32 	%r335, %r340, 31, %p73;
	mov.b32 	%r313, %f397;
	mov.b32 	%r314, 1;
	mov.b32 	%r336, -1;
	// begin inline asm
	shfl.sync.down.b32 %r312, %r313, %r314, %r335, %r336;
	// end inline asm
	setp.lt.s32 	%p74, %r311, %r335;
	mov.b32 	%f331, %r312;
	add.f32 	%f332, %f397, %f331;
	selp.f32 	%f333, %f332, %f397, %p74;
	mov.b32 	%r318, %f333;
	mov.b32 	%r319, 2;
	// begin inline asm
	shfl.sync.down.b32 %r317, %r318, %r319, %r335, %r336;
	// end inline asm
	add.s32 	%r341, %r311, 2;
	setp.gt.s32 	%p75, %r341, %r335;
	mov.b32 	%f334, %r317;
	add.f32 	%f335, %f333, %f334;
	selp.f32 	%f336, %f333, %f335, %p75;
	mov.b32 	%r323, %f336;
	mov.b32 	%r324, 4;
	// begin inline asm
	shfl.sync.down.b32 %r322, %r323, %r324, %r335, %r336;
	// end inline asm
	add.s32 	%r342, %r311, 4;
	setp.gt.s32 	%p76, %r342, %r335;
	mov.b32 	%f337, %r322;
	add.f32 	%f338, %f336, %f337;
	selp.f32 	%f339, %f336, %f338, %p76;
	mov.b32 	%r328, %f339;
	mov.b32 	%r329, 8;
	// begin inline asm
	shfl.sync.down.b32 %r327, %r328, %r329, %r335, %r336;
	// end inline asm
	add.s32 	%r343, %r311, 8;
	setp.gt.s32 	%p77, %r343, %r335;
	mov.b32 	%f340, %r327;
	add.f32 	%f341, %f339, %f340;
	selp.f32 	%f342, %f339, %f341, %p77;
	mov.b32 	%r333, %f342;
	mov.b32 	%r334, 16;
	// begin inline asm
	shfl.sync.down.b32 %r332, %r333, %r334, %r335, %r336;
	// end inline asm
	add.s32 	%r344, %r311, 16;
	setp.gt.s32 	%p78, %r344, %r335;
	mov.b32 	%f343, %r332;
	add.f32 	%f344, %f342, %f343;
	selp.f32 	%f418, %f342, %f344, %p78;
	setp.ne.s32 	%p79, %r311, 0;
	@%p79 bra 	$L__BB8_20;
	shr.u32 	%r345, %r1, 3;
	and.b32  	%r346, %r345, 124;
	mov.u32 	%r347, _ZZN3cub18CUB_300001_SM_10006detail6reduce28DeviceReduceSingleTileKernelINS2_10policy_hubIfyN4cuda3std3__44plusIfEEE10Policy1000EPfSC_iS9_ffNS7_10__identityEEEvT0_T1_T2_T3_T4_T6_E12temp_storage;
	add.s32 	%r348, %r347, %r346;
	st.shared.f32 	[%r348+8], %f418;
$L__BB8_20:
	bar.sync 	0;
	setp.ne.s32 	%p80, %r1, 0;
	@%p80 bra 	$L__BB8_72;
	setp.gt.s32 	%p81, %r67, 32;
	ld.shared.f32 	%f345, [_ZZN3cub18CUB_300001_SM_10006detail6reduce28DeviceReduceSingleTileKernelINS2_10policy_hubIfyN4cuda3std3__44plusIfEEE10Policy1000EPfSC_iS9_ffNS7_10__identityEEEvT0_T1_T2_T3_T4_T6_E12temp_storage+12];
	add.f32 	%f346, %f418, %f345;
	selp.f32 	%f347, %f346, %f418, %p81;
	setp.gt.s32 	%p82, %r67, 64;
	ld.shared.f32 	%f348, [_ZZN3cub18CUB_300001_SM_10006detail6reduce28DeviceReduceSingleTileKernelINS2_10policy_hubIfyN4cuda3std3__44plusIfEEE10Policy1000EPfSC_iS9_ffNS7_10__identityEEEvT0_T1_T2_T3_T4_T6_E12temp_storage+16];
	add.f32 	%f349, %f348, %f347;
	selp.f32 	%f350, %f349, %f347, %p82;
	setp.gt.s32 	%p83, %r67, 96;
	ld.shared.f32 	%f351, [_ZZN3cub18CUB_300001_SM_10006detail6reduce28DeviceReduceSingleTileKernelINS2_10policy_hubIfyN4cuda3std3__44plusIfEEE10Policy1000EPfSC_iS9_ffNS7_10__identityEEEvT0_T1_T2_T3_T4_T6_E12temp_storage+20];
	add.f32 	%f352, %f351, %f350;
	selp.f32 	%f353, %f352, %f350, %p83;
	setp.gt.s32 	%p84, %r67, 128;
	ld.shared.f32 	%f354, [_ZZN3cub18CUB_300001_SM_10006detail6reduce28DeviceReduceSingleTileKernelINS2_10policy_hubIfyN4cuda3std3__44plusIfEEE10Policy1000EPfSC_iS9_ffNS7_10__identityEEEvT0_T1_T2_T3_T4_T6_E12temp_storage+24];
	add.f32 	%f355, %f354, %f353;
	selp.f32 	%f356, %f355, %f353, %p84;
	setp.gt.s32 	%p85, %r67, 160;
	ld.shared.f32 	%f357, [_ZZN3cub18CUB_300001_SM_10006detail6reduce28DeviceReduceSingleTileKernelINS2_10policy_hubIfyN4cuda3std3__44plusIfEEE10Policy1000EPfSC_iS9_ffNS7_10__identityEEEvT0_T1_T2_T3_T4_T6_E12temp_storage+28];
	add.f32 	%f358, %f357, %f356;
	selp.f32 	%f359, %f358, %f356, %p85;
	setp.gt.s32 	%p86, %r67, 192;
	ld.shared.f32 	%f360, [_ZZN3cub18CUB_300001_SM_10006detail6reduce28DeviceReduceSingleTileKernelINS2_10policy_hubIfyN4cuda3std3__44plusIfEEE10Policy1000EPfSC_iS9_ffNS7_10__identityEEEvT0_T1_T2_T3_T4_T6_E12temp_storage+32];
	add.f32 	%f361, %f360, %f359;
	selp.f32 	%f362, %f361, %f359, %p86;
	setp.gt.s32 	%p87, %r67, 224;
	ld.shared.f32 	%f363, [_ZZN3cub18CUB_300001_SM_10006detail6reduce28DeviceReduceSingleTileKernelINS2_10policy_hubIfyN4cuda3std3__44plusIfEEE10Policy1000EPfSC_iS9_ffNS7_10__identityEEEvT0_T1_T2_T3_T4_T6_E12temp_storage+36];
	add.f32 	%f364, %f363, %f362;
	selp.f32 	%f418, %f364, %f362, %p87;
	bra.uni 	$L__BB8_72;
$L__BB8_22:
	mov.u32 	%r13, %tid.x;
	shl.b32 	%r224, %r13, 2;
	mul.wide.u32 	%rd86, %r224, 4;
	add.s64 	%rd76, %rd16, %rd86;
	// begin inline asm
	ld.global.nc.v2.u64 {%rd74, %rd75}, [%rd76];
	// end inline asm
	mov.b64 	{%r225, %r226}, %rd75;
	mov.b64 	{%r227, %r228}, %rd74;
	mov.b32 	%f225, %r228;
	mov.b32 	%f226, %r227;
	mov.b32 	%f227, %r226;
	mov.b32 	%f228, %r225;
	add.s64 	%rd79, %rd76, 4096;
	// begin inline asm
	ld.global.nc.v2.u64 {%rd77, %rd78}, [%rd79];
	// end inline asm
	mov.b64 	{%r229, %r230}, %rd78;
	mov.b64 	{%r231, %r232}, %rd77;
	mov.b32 	%f229, %r232;
	mov.b32 	%f230, %r231;
	mov.b32 	%f231, %r230;
	mov.b32 	%f232, %r229;
	add.s64 	%rd82, %rd76, 8192;
	// begin inline asm
	ld.global.nc.v2.u64 {%rd80, %rd81}, [%rd82];
	// end inline asm
	mov.b64 	{%r233, %r234}, %rd81;
	mov.b64 	{%r235, %r236}, %rd80;
	mov.b32 	%f233, %r236;
	mov.b32 	%f234, %r235;
	mov.b32 	%f235, %r234;
	mov.b32 	%f236, %r233;
	add.s64 	%rd85, %rd76, 12288;
	// begin inline asm
	ld.global.nc.v2.u64 {%rd83, %rd84}, [%rd85];
	// end inline asm
	mov.b64 	{%r237, %r238}, %rd84;
	mov.b64 	{%r239, %r240}, %rd83;
	mov.b32 	%f237, %r240;
	mov.b32 	%f238, %r239;
	mov.b32 	%f239, %r238;
	mov.b32 	%f240, %r237;
	add.f32 	%f241, %f226, %f225;
	add.f32 	%f242, %f228, %f227;
	add.f32 	%f243, %f230, %f229;
	add.f32 	%f244, %f232, %f231;
	add.f32 	%f245, %f234, %f233;
	add.f32 	%f246, %f236, %f235;
	add.f32 	%f247, %f238, %f237;
	add.f32 	%f248, %f240, %f239;
	add.f32 	%f249, %f241, %f242;
	add.f32 	%f250, %f243, %f244;
	add.f32 	%f251, %f245, %f246;
	add.f32 	%f252, %f247, %f248;
	add.f32 	%f253, %f249, %f250;
	add.f32 	%f254, %f251, %f252;
	add.f32 	%f404, %f253, %f254;
	setp.lt.u32 	%p50, %r67, 8192;
	mov.b32 	%r387, 4096;
	@%p50 bra 	$L__BB8_26;
	add.s32 	%r14, %r67, -4096;
	mov.b32 	%r387, 4096;
$L__BB8_24:
	mul.wide.s32 	%rd99, %r387, 4;
	add.s64 	%rd89, %rd76, %rd99;
	// begin inline asm
	ld.global.nc.v2.u64 {%rd87, %rd88}, [%rd89];
	// end inline asm
	mov.b64 	{%r242, %r243}, %rd88;
	mov.b64 	{%r244, %r245}, %rd87;
	mov.b32 	%f255, %r245;
	mov.b32 	%f256, %r244;
	mov.b32 	%f257, %r243;
	mov.b32 	%f258, %r242;
	add.s64 	%rd92, %rd89, 4096;
	// begin inline asm
	ld.global.nc.v2.u64 {%rd90, %rd91}, [%rd92];
	// end inline asm
	mov.b64 	{%r246, %r247}, %rd91;
	mov.b64 	{%r248, %r249}, %rd90;
	mov.b32 	%f259, %r249;
	mov.b32 	%f260, %r248;
	mov.b32 	%f261, %r247;
	mov.b32 	%f262, %r246;
	add.s64 	%rd95, %rd89, 8192;
	// begin inline asm
	ld.global.nc.v2.u64 {%rd93, %rd94}, [%rd95];
	// end inline asm
	mov.b64 	{%r250, %r251}, %rd94;
	mov.b64 	{%r252, %r253}, %rd93;
	mov.b32 	%f263, %r253;
	mov.b32 	%f264, %r252;
	mov.b32 	%f265, %r251;
	mov.b32 	%f266, %r250;
	add.s64 	%rd98, %rd89, 12288;
	// begin inline asm
	ld.global.nc.v2.u64 {%rd96, %rd97}, [%rd98];
	// end inline asm
	mov.b64 	{%r254, %r255}, %rd97;
	mov.b64 	{%r256, %r257}, %rd96;
	mov.b32 	%f267, %r257;
	mov.b32 	%f268, %r256;
	mov.b32 	%f269, %r255;
	mov.b32 	%f270, %r254;
	add.f32 	%f271, %f404, %f256;
	add.f32 	%f272, %f255, %f258;
	add.f32 	%f273, %f257, %f260;
	add.f32 	%f274, %f259, %f262;
	add.f32 	%f275, %f261, %f264;
	add.f32 	%f276, %f263, %f266;
	add.f32 	%f277, %f265, %f268;
	add.f32 	%f278, %f267, %f270;
	add.f32 	%f279, %f271, %f272;
	add.f32 	%f280, %f273, %f274;
	add.f32 	%f281, %f275, %f276;
	add.f32 	%f282, %f277, %f278;
	add.f32 	%f283, %f279, %f280;
	add.f32 	%f284, %f281, %f282;
	add.f32 	%f285, %f283, %f284;
	add.f32 	%f404, %f285, %f269;
	sub.s32 	%r258, %r67, %r387;
	setp.lt.s32 	%p51, %r258, 4096;
	@%p51 bra 	$L__BB8_34;
	add.s32 	%r387, %r387, 4096;
	setp.le.s32 	%p52, %r387, %r14;
	@%p52 bra 	$L__BB8_24;
$L__BB8_26:
	setp.le.s32 	%p53, %r67, %r387;
	@%p53 bra 	$L__BB8_34;
	sub.s32 	%r18, %r67, %r387;
	setp.ge.s32 	%p54, %r13, %r18;
	@%p54 bra 	$L__BB8_34;
	not.b32 	%r259, %r13;
	add.s32 	%r260, %r67, %r259;
	sub.s32 	%r19, %r260, %r387;
	and.b32  	%r261, %r19, 768;
	setp.eq.s32 	%p55, %r261, 768;
	mov.u32 	%r391, %r13;
	@%p55 bra 	$L__BB8_31;
	add.s32 	%r389, %r13, %r387;
	shr.u32 	%r262, %r19, 8;
	add.s32 	%r263, %r262, 1;
	and.b32  	%r264, %r263, 3;
	neg.s32 	%r388, %r264;
	mov.u32 	%r391, %r13;
$L__BB8_30:
	.pragma "nounroll";
	mul.wide.u32 	%rd101, %r389, 4;
	add.s64 	%rd100, %rd16, %rd101;
	// begin inline asm
	ld.global.nc.u32 %r265, [%rd100];
	// end inline asm
	mov.b32 	%f287, %r265;
	add.f32 	%f404, %f404, %f287;
	add.s32 	%r391, %r391, 256;
	add.s32 	%r389, %r389, 256;
	add.s32 	%r388, %r388, 1;
	setp.ne.s32 	%p56, %r388, 0;
	@%p56 bra 	$L__BB8_30;
$L__BB8_31:
	setp.lt.u32 	%p57, %r19, 768;
	@%p57 bra 	$L__BB8_34;
	cvt.u64.u32 	%rd102, %r391;
	cvt.u64.u32 	%rd103, %r387;
	add.s64 	%rd104, %rd102, %rd103;
	shl.b64 	%rd105, %rd104, 2;
	add.s64 	%rd106, %rd105, %rd16;
	add.s64 	%rd122, %rd106, 2048;
	add.s32 	%r392, %r391, %r387;
$L__BB8_33:
	mul.wide.u32 	%rd111, %r392, 4;
	add.s64 	%rd107, %rd16, %rd111;
	// begin inline asm
	ld.global.nc.u32 %r266, [%rd107];
	// end inline asm
	mov.b32 	%f288, %r266;
	add.f32 	%f289, %f404, %f288;
	add.s64 	%rd108, %rd122, -1024;
	// begin inline asm
	ld.global.nc.u32 %r267, [%rd108];
	// end inline asm
	mov.b32 	%f290, %r267;
	add.f32 	%f291, %f289, %f290;
	// begin inline asm
	ld.global.nc.u32 %r268, [%rd122];
	// end inline asm
	mov.b32 	%f292, %r268;
	add.f32 	%f293, %f291, %f292;
	add.s64 	%rd110, %rd122, 1024;
	// begin inline asm
	ld.global.nc.u32 %r269, [%rd110];
	// end inline asm
	mov.b32 	%f294, %r269;
	add.f32 	%f404, %f293, %f294;
	add.s32 	%r391, %r391, 1024;
	add.s64 	%rd122, %rd122, 4096;
	add.s32 	%r392, %r392, 1024;
	setp.lt.s32 	%p58, %r391, %r18;
	@%p58 bra 	$L__BB8_33;
$L__BB8_34:
	// begin inline asm
	mov.u32 %r270, %laneid;
	// end inline asm
	mov.b32 	%r272, %f404;
	mov.b32 	%r273, 1;
	mov.b32 	%r294, 31;
	mov.b32 	%r295, -1;
	// begin inline asm
	shfl.sync.down.b32 %r271, %r272, %r273, %r294, %r295;
	// end inline asm
	setp.gt.s32 	%p59, %r270, 30;
	mov.b32 	%f295, %r271;
	add.f32 	%f296, %f404, %f295;
	selp.f32 	%f297, %f404, %f296, %p59;
	mov.b32 	%r277, %f297;
	mov.b32 	%r278, 2;
	// begin inline asm
	shfl.sync.down.b32 %r276, %r277, %r278, %r294, %r295;
	// end inline asm
	setp.gt.s32 	%p60, %r270, 29;
	mov.b32 	%f298, %r276;
	add.f32 	%f299, %f297, %f298;
	selp.f32 	%f300, %f297, %f299, %p60;
	mov.b32 	%r282, %f300;
	mov.b32 	%r283, 4;
	// begin inline asm
	shfl.sync.down.b32 %r281, %r282, %r283, %r294, %r295;
	// end inline asm
	setp.gt.s32 	%p61, %r270, 27;
	mov.b32 	%f301, %r281;
	add.f32 	%f302, %f300, %f301;
	selp.f32 	%f303, %f300, %f302, %p61;
	mov.b32 	%r287, %f303;
	mov.b32 	%r288, 8;
	// begin inline asm
	shfl.sync.down.b32 %r286, %r287, %r288, %r294, %r295;
	// end inline asm
	setp.gt.s32 	%p62, %r270, 23;
	mov.b32 	%f304, %r286;
	add.f32 	%f305, %f303, %f304;
	selp.f32 	%f306, %f303, %f305, %p62;
	mov.b32 	%r292, %f306;
	mov.b32 	%r293, 16;
	// begin inline asm
	shfl.sync.down.b32 %r291, %r292, %r293, %r294, %r295;
	// end inline asm
	setp.gt.s32 	%p63, %r270, 15;
	mov.b32 	%f307, %r291;
	add.f32 	%f26, %f306, %f307;
	selp.f32 	%f418, %f306, %f26, %p63;
	setp.ne.s32 	%p64, %r270, 0;
	@%p64 bra 	$L__BB8_36;
	shr.u32 	%r296, %r13, 3;
	and.b32  	%r297, %r296, 124;
	mov.u32 	%r298, _ZZN3cub18CUB_300001_SM_10006detail6reduce28DeviceReduceSingleTileKernelINS2_10policy_hubIfyN4cuda3std3__44plusIfEEE10Policy1000EPfSC_iS9_ffNS7_10__identityEEEvT0_T1_T2_T3_T4_T6_E12temp_storage;
	add.s32 	%r299, %r298, %r297;
	st.shared.f32 	[%r299+8], %f26;
$L__BB8_36:
	bar.sync 	0;
	setp.ne.s32 	%p65, %r13, 0;
	@%p65 bra 	$L__BB8_72;
	ld.shared.f32 	%f308, [_ZZN3cub18CUB_300001_SM_10006detail6reduce28DeviceReduceSingleTileKernelINS2_10policy_hubIfyN4cuda3std3__44plusIfEEE10Policy1000EPfSC_iS9_ffNS7_10__identityEEEvT0_T1_T2_T3_T4_T6_E12temp_storage+12];
	add.f32 	%f309, %f418, %f308;
	ld.shared.f32 	%f310, [_ZZN3cub18CUB_300001_SM_10006detail6reduce28DeviceReduceSingleTileKernelINS2_10policy_hubIfyN4cuda3std3__44plusIfEEE10Policy1000EPfSC_iS9_ffNS7_10__identityEEEvT0_T1_T2_T3_T4_T6_E12temp_storage+16];
	add.f32 	%f311, %f309, %f310;
	ld.shared.f32 	%f312, [_ZZN3cub18CUB_300001_SM_10006detail6reduce28DeviceReduceSingleTileKernelINS2_10policy_hubIfyN4cuda3std3__44plusIfEEE10Policy1000EPfSC_iS9_ffNS7_10__identityEEEvT0_T1_T2_T3_T4_T6_E12temp_storage+20];
	add.f32 	%f313, %f311, %f312;
	ld.shared.f32 	%f314, [_ZZN3cub18CUB_300001_SM_10006detail6reduce28DeviceReduceSingleTileKernelINS2_10policy_hubIfyN4cuda3std3__44plusIfEEE10Policy1000EPfSC_iS9_ffNS7_10__identityEEEvT0_T1_T2_T3_T4_T6_E12temp_storage+24];
	add.f32 	%f315, %f313, %f314;
	ld.shared.f32 	%f316, [_ZZN3cub18CUB_300001_SM_10006detail6reduce28DeviceReduceSingleTileKernelINS2_10policy_hubIfyN4cuda3std3__44plusIfEEE10Policy1000EPfSC_iS9_ffNS7_10__identityEEEvT0_T1_T2_T3_T4_T6_E12temp_storage+28];
	add.f32 	%f317, %f315, %f316;
	ld.shared.f32 	%f318, [_ZZN3cub18CUB_300001_SM_10006detail6reduce28DeviceReduceSingleTileKernelINS2_10policy_hubIfyN4cuda3std3__44plusIfEEE10Policy1000EPfSC_iS9_ffNS7_10__identityEEEvT0_T1_T2_T3_T4_T6_E12temp_storage+32];
	add.f32 	%f319, %f317, %f318;
	ld.shared.f32 	%f320, [_ZZN3cub18CUB_300001_SM_10006detail6reduce28DeviceReduceSingleTileKernelINS2_10policy_hubIfyN4cuda3std3__44plusIfEEE10Policy1000EPfSC_iS9_ffNS7_10__identityEEEvT0_T1_T2_T3_T4_T6_E12temp_storage+36];
	add.f32 	%f418, %f319, %f320;
	bra.uni 	$L__BB8_72;
$L__BB8_38:
	setp.gt.s32 	%p3, %r67, 4095;
	@%p3 bra 	$L__BB8_56;
	mov.u32 	%r34, %tid.x;
	setp.ge.s32 	%p20, %r34, %r67;
	mov.f32 	%f410, 0f00000000;
	mov.u32 	%r397, %r34;
	@%p20 bra 	$L__BB8_41;
	mul.wide.u32 	%rd66, %r34, 4;
	add.s64 	%rd65, %rd16, %rd66;
	// begin inline asm
	ld.global.nc.u32 %r144, [%rd65];
	// end inline asm
	mov.b32 	%f410, %r144;
	add.s32 	%r397, %r34, 256;
$L__BB8_41:
	setp.ge.s32 	%p21, %r397, %r67;
	@%p21 bra 	$L__BB8_47;
	not.b32 	%r145, %r397;
	add.s32 	%r37, %r67, %r145;
	and.b32  	%r146, %r37, 768;
	setp.eq.s32 	%p22, %r146, 768;
	@%p22 bra 	$L__BB8_45;
	mul.wide.u32 	%rd67, %r397, 4;
	add.s64 	%rd123, %rd16, %rd67;
	shr.u32 	%r147, %r37, 8;
	add.s32 	%r148, %r147, 1;
	and.b32  	%r149, %r148, 3;
	neg.s32 	%r395, %r149;
$L__BB8_44:
	.pragma "nounroll";
	// begin inline asm
	ld.global.nc.u32 %r150, [%rd123];
	// end inline asm
	mov.b32 	%f157, %r150;
	add.f32 	%f410, %f410, %f157;
	add.s32 	%r397, %r397, 256;
	add.s64 	%rd123, %rd123, 1024;
	add.s32 	%r395, %r395, 1;
	setp.ne.s32 	%p23, %r395, 0;
	@%p23 bra 	$L__BB8_44;
$L__BB8_45:
	setp.lt.u32 	%p24, %r37, 768;
	@%p24 bra 	$L__BB8_47;
$L__BB8_46:
	mul.wide.s32 	%rd73, %r397, 4;
	add.s64 	%rd69, %rd16, %rd73;
	// begin inline asm
	ld.global.nc.u32 %r151, [%rd69];
	// end inline asm
	mov.b32 	%f158, %r151;
	add.f32 	%f159, %f410, %f158;
	add.s64 	%rd70, %rd69, 1024;
	// begin inline asm
	ld.global.nc.u32 %r152, [%rd70];
	// end inline asm
	mov.b32 	%f160, %r152;
	add.f32 	%f161, %f159, %f160;
	add.s64 	%rd71, %rd69, 2048;
	// begin inline asm
	ld.global.nc.u32 %r153, [%rd71];
	// end inline asm
	mov.b32 	%f162, %r153;
	add.f32 	%f163, %f161, %f162;
	add.s64 	%rd72, %rd69, 3072;
	// begin inline asm
	ld.global.nc.u32 %r154, [%rd72];
	// end inline asm
	mov.b32 	%f164, %r154;
	add.f32 	%f410, %f163, %f164;
	add.s32 	%r397, %r397, 1024;
	setp.lt.s32 	%p25, %r397, %r67;
	@%p25 bra 	$L__BB8_46;
$L__BB8_47:
	setp.lt.s32 	%p26, %r67, 256;
	@%p26 bra 	$L__BB8_52;
	// begin inline asm
	mov.u32 %r193, %laneid;
	// end inline asm
	mov.b32 	%r195, %f410;
	mov.b32 	%r196, 1;
	mov.b32 	%r217, 31;
	mov.b32 	%r218, -1;
	// begin inline asm
	shfl.sync.down.b32 %r194, %r195, %r196, %r217, %r218;
	// end inline asm
	setp.gt.s32 	%p42, %r193, 30;
	mov.b32 	%f199, %r194;
	add.f32 	%f200, %f410, %f199;
	selp.f32 	%f201, %f410, %f200, %p42;
	mov.b32 	%r200, %f201;
	mov.b32 	%r201, 2;
	// begin inline asm
	shfl.sync.down.b32 %r199, %r200, %r201, %r217, %r218;
	// end inline asm
	setp.gt.s32 	%p43, %r193, 29;
	mov.b32 	%f202, %r199;
	add.f32 	%f203, %f201, %f202;
	selp.f32 	%f204, %f201, %f203, %p43;
	mov.b32 	%r205, %f204;
	mov.b32 	%r206, 4;
	// begin inline asm
	shfl.sync.down.b32 %r204, %r205, %r206, %r217, %r218;
	// end inline asm
	setp.gt.s32 	%p44, %r193, 27;
	mov.b32 	%f205, %r204;
	add.f32 	%f206, %f204, %f205;
	selp.f32 	%f207, %f204, %f206, %p44;
	mov.b32 	%r210, %f207;
	mov.b32 	%r211, 8;
	// begin inline asm
	shfl.sync.down.b32 %r209, %r210, %r211, %r217, %r218;
	// end inline asm
	setp.gt.s32 	%p45, %r193, 23;
	mov.b32 	%f208, %r209;
	add.f32 	%f209, %f207, %f208;
	selp.f32 	%f210, %f207, %f209, %p45;
	mov.b32 	%r215, %f210;
	mov.b32 	%r216, 16;
	// begin inline asm
	shfl.sync.down.b32 %r214, %r215, %r216, %r217, %r218;
	// end inline asm
	setp.gt.s32 	%p46, %r193, 15;
	mov.b32 	%f211, %r214;
	add.f32 	%f38, %f210, %f211;
	selp.f32 	%f418, %f210, %f38, %p46;
	setp.ne.s32 	%p47, %r193, 0;
	@%p47 bra 	$L__BB8_50;
	shr.u32 	%r219, %r34, 3;
	and.b32  	%r220, %r219, 124;
	mov.u32 	%r221, _ZZN3cub18CUB_300001_SM_10006detail6reduce28DeviceReduceSingleTileKernelINS2_10policy_hubIfyN4cuda3std3__44plusIfEEE10Policy1000EPfSC_iS9_ffNS7_10__identityEEEvT0_T1_T2_T3_T4_T6_E12temp_storage;
	add.s32 	%r222, %r221, %r220;
	st.shared.f32 	[%r222+8], %f38;
$L__BB8_50:
	bar.sync 	0;
	setp.ne.s32 	%p48, %r34, 0;
	@%p48 bra 	$L__BB8_72;
	ld.shared.f32 	%f212, [_ZZN3cub18CUB_300001_SM_10006detail6reduce28DeviceReduceSingleTileKernelINS2_10policy_hubIfyN4cuda3std3__44plusIfEEE10Policy1000EPfSC_iS9_ffNS7_10__identityEEEvT0_T1_T2_T3_T4_T6_E12temp_storage+12];
	add.f32 	%f213, %f418, %f212;
	ld.shared.f32 	%f214, [_ZZN3cub18CUB_300001_SM_10006detail6reduce28DeviceReduceSingleTileKernelINS2_10policy_hubIfyN4cuda3std3__44plusIfEEE10Policy1000EPfSC_iS9_ffNS7_10__identityEEEvT0_T1_T2_T3_T4_T6_E12temp_storage+16];
	add.f32 	%f215, %f213, %f214;
	ld.shared.f32 	%f216, [_ZZN3cub18CUB_300001_SM_10006detail6reduce28DeviceReduceSingleTileKernelINS2_10policy_hubIfyN4cuda3std3__44plusIfEEE10Policy1000EPfSC_iS9_ffNS7_10__identityEEEvT0_T1_T2_T3_T4_T6_E12temp_storage+20];
	add.f32 	%f217, %f215, %f216;
	ld.shared.f32 	%f218, [_ZZN3cub18CUB_300001_SM_10006detail6reduce28DeviceReduceSingleTileKernelINS2_10policy_hubIfyN4cuda3std3__44plusIfEEE10Policy1000EPfSC_iS9_ffNS7_10__identityEEEvT0_T1_T2_T3_T4_T6_E12temp_storage+24];
	add.f32 	%f219, %f217, %f218;
	ld.shared.f32 	%f220, [_ZZN3cub18CUB_300001_SM_10006detail6reduce28DeviceReduceSingleTileKernelINS2_10policy_hubIfyN4cuda3std3__44plusIfEEE10Policy1000EPfSC_iS9_ffNS7_10__identityEEEvT0_T1_T2_T3_T4_T6_E12temp_storage+28];
	add.f32 	%f221, %f219, %f220;
	ld.shared.f32 	%f222, [_ZZN3cub18CUB_300001_SM_10006detail6reduce28DeviceReduceSingleTileKernelINS2_10policy_hubIfyN4cuda3std3__44plusIfEEE10Policy1000EPfSC_iS9_ffNS7_10__identityEEEvT0_T1_T2_T3_T4_T6_E12temp_storage+32];
	add.f32 	%f223, %f221, %f222;
	ld.shared.f32 	%f224, [_ZZN3cub18CUB_300001_SM_10006detail6reduce28DeviceReduceSingleTileKernelINS2_10policy_hubIfyN4cuda3std3__44plusIfEEE10Policy1000EPfSC_iS9_ffNS7_10__identityEEEvT0_T1_T2_T3_T4_T6_E12temp_storage+36];
	add.f32 	%f418, %f223, %f224;
	bra.uni 	$L__BB8_72;
$L__BB8_52:
	// begin inline asm
	mov.u32 %r155, %laneid;
	// end inline asm
	and.b32  	%r181, %r34, 992;
	add.s32 	%r182, %r181, 32;
	setp.gt.s32 	%p27, %r182, %r67;
	not.b32 	%r183, %r181;
	add.s32 	%r184, %r67, %r183;
	selp.b32 	%r179, %r184, 31, %p27;
	mov.b32 	%r157, %f410;
	mov.b32 	%r158, 1;
	mov.b32 	%r180, -1;
	// begin inline asm
	shfl.sync.down.b32 %r156, %r157, %r158, %r179, %r180;
	// end inline asm
	setp.lt.s32 	%p28, %r155, %r179;
	mov.b32 	%f165, %r156;
	add.f32 	%f166, %f410, %f165;
	selp.f32 	%f167, %f166, %f410, %p28;
	mov.b32 	%r162, %f167;
	mov.b32 	%r163, 2;
	// begin inline asm
	shfl.sync.down.b32 %r161, %r162, %r163, %r179, %r180;
	// end inline asm
	add.s32 	%r185, %r155, 2;
	setp.gt.s32 	%p29, %r185, %r179;
	mov.b32 	%f168, %r161;
	add.f32 	%f169, %f167, %f168;
	selp.f32 	%f170, %f167, %f169, %p29;
	mov.b32 	%r167, %f170;
	mov.b32 	%r168, 4;
	// begin inline asm
	shfl.sync.down.b32 %r166, %r167, %r168, %r179, %r180;
	// end inline asm
	add.s32 	%r186, %r155, 4;
	setp.gt.s32 	%p30, %r186, %r179;
	mov.b32 	%f171, %r166;
	add.f32 	%f172, %f170, %f171;
	selp.f32 	%f173, %f170, %f172, %p30;
	mov.b32 	%r172, %f173;
	mov.b32 	%r173, 8;
	// begin inline asm
	shfl.sync.down.b32 %r171, %r172, %r173, %r179, %r180;
	// end inline asm
	add.s32 	%r187, %r155, 8;
	setp.gt.s32 	%p31, %r187, %r179;
	mov.b32 	%f174, %r171;
	add.f32 	%f175, %f173, %f174;
	selp.f32 	%f176, %f173, %f175, %p31;
	mov.b32 	%r177, %f176;
	mov.b32 	%r178, 16;
	// begin inline asm
	shfl.sync.down.b32 %r176, %r177, %r178, %r179, %r180;
	// end inline asm
	add.s32 	%r188, %r155, 16;
	setp.gt.s32 	%p32, %r188, %r179;
	mov.b32 	%f177, %r176;
	add.f32 	%f178, %f176, %f177;
	selp.f32 	%f418, %f176, %f178, %p32;
	setp.ne.s32 	%p33, %r155, 0;
	@%p33 bra 	$L__BB8_54;
	shr.u32 	%r189, %r34, 3;
	and.b32  	%r190, %r189, 124;
	mov.u32 	%r191, _ZZN3cub18CUB_300001_SM_10006detail6reduce28DeviceReduceSingleTileKernelINS2_10policy_hubIfyN4cuda3std3__44plusIfEEE10Policy1000EPfSC_iS9_ffNS7_10__identityEEEvT0_T1_T2_T3_T4_T6_E12temp_storage;
	add.s32 	%r192, %r191, %r190;
	st.shared.f32 	[%r192+8], %f418;
$L__BB8_54:
	bar.sync 	0;
	setp.ne.s32 	%p34, %r34, 0;
	@%p34 bra 	$L__BB8_72;
	setp.gt.s32 	%p35, %r67, 32;
	ld.shared.f32 	%f179, [_ZZN3cub18CUB_300001_SM_10006detail6reduce28DeviceReduceSingleTileKernelINS2_10policy_hubIfyN4cuda3std3__44plusIfEEE10Policy1000EPfSC_iS9_ffNS7_10__identityEEEvT0_T1_T2_T3_T4_T6_E12temp_storage+12];
	add.f32 	%f180, %f418, %f179;
	selp.f32 	%f181, %f180, %f418, %p35;
	setp.gt.s32 	%p36, %r67, 64;
	ld.shared.f32 	%f182, [_ZZN3cub18CUB_300001_SM_10006detail6reduce28DeviceReduceSingleTileKernelINS2_10policy_hubIfyN4cuda3std3__44plusIfEEE10Policy1000EPfSC_iS9_ffNS7_10__identityEEEvT0_T1_T2_T3_T4_T6_E12temp_storage+16];
	add.f32 	%f183, %f182, %f181;
	selp.f32 	%f184, %f183, %f181, %p36;
	setp.gt.s32 	%p37, %r67, 96;
	ld.shared.f32 	%f185, [_ZZN3cub18CUB_300001_SM_10006detail6reduce28DeviceReduceSingleTileKernelINS2_10policy_hubIfyN4cuda3std3__44plusIfEEE10Policy1000EPfSC_iS9_ffNS7_10__identityEEEvT0_T1_T2_T3_T4_T6_E12temp_storage+20];
	add.f32 	%f186, %f185, %f184;
	selp.f32 	%f187, %f186, %f184, %p37;
	setp.gt.s32 	%p38, %r67, 128;
	ld.shared.f32 	%f188, [_ZZN3cub18CUB_300001_SM_10006detail6reduce28DeviceReduceSingleTileKernelINS2_10policy_hubIfyN4cuda3std3__44plusIfEEE10Policy1000EPfSC_iS9_ffNS7_10__identityEEEvT0_T1_T2_T3_T4_T6_E12temp_storage+24];
	add.f32 	%f189, %f188, %f187;
	selp.f32 	%f190, %f189, %f187, %p38;
	setp.gt.s32 	%p39, %r67, 160;
	ld.shared.f32 	%f191, [_ZZN3cub18CUB_300001_SM_10006detail6reduce28DeviceReduceSingleTileKernelINS2_10policy_hubIfyN4cuda3std3__44plusIfEEE10Policy1000EPfSC_iS9_ffNS7_10__identityEEEvT0_T1_T2_T3_T4_T6_E12temp_storage+28];
	add.f32 	%f192, %f191, %f190;
	selp.f32 	%f193, %f192, %f190, %p39;
	setp.gt.s32 	%p40, %r67, 192;
	ld.shared.f32 	%f194, [_ZZN3cub18CUB_300001_SM_10006detail6reduce28DeviceReduceSingleTileKernelINS2_10policy_hubIfyN4cuda3std3__44plusIfEEE10Policy1000EPfSC_iS9_ffNS7_10__identityEEEvT0_T1_T2_T3_T4_T6_E12temp_storage+32];
	add.f32 	%f195, %f194, %f193;
	selp.f32 	%f196, %f195, %f193, %p40;
	setp.gt.s32 	%p41, %r67, 224;
	ld.shared.f32 	%f197, [_ZZN3cub18CUB_300001_SM_10006detail6reduce28DeviceReduceSingleTileKernelINS2_10policy_hubIfyN4cuda3std3__44plusIfEEE10Policy1000EPfSC_iS9_ffNS7_10__identityEEEvT0_T1_T2_T3_T4_T6_E12temp_storage+36];
	add.f32 	%f198, %f197, %f196;
	selp.f32 	%f418, %f198, %f196, %p41;
	bra.uni 	$L__BB8_72;
$L__BB8_56:
	mov.u32 	%r46, %tid.x;
	mul.wide.u32 	%rd35, %r46, 4;
	add.s64 	%rd19, %rd16, %rd35;
	// begin inline asm
	ld.global.nc.u32 %r68, [%rd19];
	// end inline asm
	mov.b32 	%f59, %r68;
	add.s64 	%rd20, %rd19, 1024;
	// begin inline asm
	ld.global.nc.u32 %r69, [%rd20];
	// end inline asm
	mov.b32 	%f60, %r69;
	add.s64 	%rd21, %rd19, 2048;
	// begin inline asm
	ld.global.nc.u32 %r70, [%rd21];
	// end inline asm
	mov.b32 	%f61, %r70;
	add.s64 	%rd22, %rd19, 3072;
	// begin inline asm
	ld.global.nc.u32 %r71, [%rd22];
	// end inline asm
	mov.b32 	%f62, %r71;
	add.s64 	%rd23, %rd19, 4096;
	// begin inline asm
	ld.global.nc.u32 %r72, [%rd23];
	// end inline asm
	mov.b32 	%f63, %r72;
	add.s64 	%rd24, %rd19, 5120;
	// begin inline asm
	ld.global.nc.u32 %r73, [%rd24];
	// end inline asm
	mov.b32 	%f64, %r73;
	add.s64 	%rd25, %rd19, 6144;
	// begin inline asm
	ld.global.nc.u32 %r74, [%rd25];
	// end inline asm
	mov.b32 	%f65, %r74;
	add.s64 	%rd26, %rd19, 7168;
	// begin inline asm
	ld.global.nc.u32 %r75, [%rd26];
	// end inline asm
	mov.b32 	%f66, %r75;
	add.s64 	%rd27, %rd19, 8192;
	// begin inline asm
	ld.global.nc.u32 %r76, [%rd27];
	// end inline asm
	mov.b32 	%f67, %r76;
	add.s64 	%rd28, %rd19, 9216;
	// begin inline asm
	ld.global.nc.u32 %r77, [%rd28];
	// end inline asm
	mov.b32 	%f68, %r77;
	add.s64 	%rd29, %rd19, 10240;
	// begin inline asm
	ld.global.nc.u32 %r78, [%rd29];
	// end inline asm
	mov.b32 	%f69, %r78;
	add.s64 	%rd30, %rd19, 11264;
	// begin inline asm
	ld.global.nc.u32 %r79, [%rd30];
	// end inline asm
	mov.b32 	%f70, %r79;
	add.s64 	%rd31, %rd19, 12288;
	// begin inline asm
	ld.global.nc.u32 %r80, [%rd31];
	// end inline asm
	mov.b32 	%f71, %r80;
	add.s64 	%rd32, %rd19, 13312;
	// begin inline asm
	ld.global.nc.u32 %r81, [%rd32];
	// end inline asm
	mov.b32 	%f72, %r81;
	add.s64 	%rd33, %rd19, 14336;
	// begin inline asm
	ld.global.nc.u32 %r82, [%rd33];
	// end inline asm
	mov.b32 	%f73, %r82;
	add.s64 	%rd34, %rd19, 15360;
	// begin inline asm
	ld.global.nc.u32 %r83, [%rd34];
	// end inline asm
	mov.b32 	%f74, %r83;
	add.f32 	%f75, %f59, %f60;
	add.f32 	%f76, %f61, %f62;
	add.f32 	%f77, %f63, %f64;
	add.f32 	%f78, %f65, %f66;
	add.f32 	%f79, %f67, %f68;
	add.f32 	%f80, %f69, %f70;
	add.f32 	%f81, %f71, %f72;
	add.f32 	%f82, %f73, %f74;
	add.f32 	%f83, %f75, %f76;
	add.f32 	%f84, %f77, %f78;
	add.f32 	%f85, %f79, %f80;
	add.f32 	%f86, %f81, %f82;
	add.f32 	%f87, %f83, %f84;
	add.f32 	%f88, %f85, %f86;
	add.f32 	%f417, %f87, %f88;
	setp.lt.u32 	%p4, %r67, 8192;
	mov.b32 	%r400, 4096;
	@%p4 bra 	$L__BB8_60;
	add.s32 	%r47, %r67, -4096;
	mov.b32 	%r400, 4096;
$L__BB8_58:
	mul.wide.s32 	%rd52, %r400, 4;
	add.s64 	%rd36, %rd19, %rd52;
	// begin inline asm
	ld.global.nc.u32 %r86, [%rd36];
	// end inline asm
	mov.b32 	%f89, %r86;
	add.s64 	%rd37, %rd36, 1024;
	// begin inline asm
	ld.global.nc.u32 %r87, [%rd37];
	// end inline asm
	mov.b32 	%f90, %r87;
	add.s64 	%rd38, %rd36, 2048;
	// begin inline asm
	ld.global.nc.u32 %r88, [%rd38];
	// end inline asm
	mov.b32 	%f91, %r88;
	add.s64 	%rd39, %rd36, 3072;
	// begin inline asm
	ld.global.nc.u32 %r89, [%rd39];
	// end inline asm
	mov.b32 	%f92, %r89;
	add.s64 	%rd40, %rd36, 4096;
	// begin inline asm
	ld.global.nc.u32 %r90, [%rd40];
	// end inline asm
	mov.b32 	%f93, %r90;
	add.s64 	%rd41, %rd36, 5120;
	// begin inline asm
	ld.global.nc.u32 %r91, [%rd41];
	// end inline asm
	mov.b32 	%f94, %r91;
	add.s64 	%rd42, %rd36, 6144;
	// begin inline asm
	ld.global.nc.u32 %r92, [%rd42];
	// end inline asm
	mov.b32 	%f95, %r92;
	add.s64 	%rd43, %rd36, 7168;
	// begin inline asm
	ld.global.nc.u32 %r93, [%rd43];
	// end inline asm
	mov.b32 	%f96, %r93;
	add.s64 	%rd44, %rd36, 8192;
	// begin inline asm
	ld.global.nc.u32 %r94, [%rd44];
	// end inline asm
	mov.b32 	%f97, %r94;
	add.s64 	%rd45, %rd36, 9216;
	// begin inline asm
	ld.global.nc.u32 %r95, [%rd45];
	// end inline asm
	mov.b32 	%f98, %r95;
	add.s64 	%rd46, %rd36, 10240;
	// begin inline asm
	ld.global.nc.u32 %r96, [%rd46];
	// end inline asm
	mov.b32 	%f99, %r96;
	add.s64 	%rd47, %rd36, 11264;
	// begin inline asm
	ld.global.nc.u32 %r97, [%rd47];
	// end inline asm
	mov.b32 	%f100, %r97;
	add.s64 	%rd48, %rd36, 12288;
	// begin inline asm
	ld.global.nc.u32 %r98, [%rd48];
	// end inline asm
	mov.b32 	%f101, %r98;
	add.s64 	%rd49, %rd36, 13312;
	// begin inline asm
	ld.global.nc.u32 %r99, [%rd49];
	// end inline asm
	mov.b32 	%f102, %r99;
	add.s64 	%rd50, %rd36, 14336;
	// begin inline asm
	ld.global.nc.u32 %r100, [%rd50];
	// end inline asm
	mov.b32 	%f103, %r100;
	add.s64 	%rd51, %rd36, 15360;
	// begin inline asm
	ld.global.nc.u32 %r101, [%rd51];
	// end inline asm
	mov.b32 	%f104, %r101;
	add.f32 	%f105, %f417, %f89;
	add.f32 	%f106, %f90, %f91;
	add.f32 	%f107, %f92, %f93;
	add.f32 	%f108, %f94, %f95;
	add.f32 	%f109, %f96, %f97;
	add.f32 	%f110, %f98, %f99;
	add.f32 	%f111, %f100, %f101;
	add.f32 	%f112, %f102, %f103;
	add.f32 	%f113, %f105, %f106;
	add.f32 	%f114, %f107, %f108;
	add.f32 	%f115, %f109, %f110;
	add.f32 	%f116, %f111, %f112;
	add.f32 	%f117, %f113, %f114;
	add.f32 	%f118, %f115, %f116;
	add.f32 	%f119, %f117, %f118;
	add.f32 	%f417, %f119, %f104;
	sub.s32 	%r102, %r67, %r400;
	setp.lt.s32 	%p5, %r102, 4096;
	@%p5 bra 	$L__BB8_68;
	add.s32 	%r400, %r400, 4096;
	setp.le.s32 	%p6, %r400, %r47;
	@%p6 bra 	$L__BB8_58;
$L__BB8_60:
	setp.le.s32 	%p7, %r67, %r400;
	@%p7 bra 	$L__BB8_68;
	sub.s32 	%r51, %r67, %r400;
	setp.ge.s32 	%p8, %r46, %r51;
	@%p8 bra 	$L__BB8_68;
	not.b32 	%r103, %r46;
	add.s32 	%r104, %r67, %r103;
	sub.s32 	%r52, %r104, %r400;
	and.b32  	%r105, %r52, 768;
	setp.eq.s32 	%p9, %r105, 768;
	mov.u32 	%r404, %r46;
	@%p9 bra 	$L__BB8_65;
	add.s32 	%r402, %r46, %r400;
	shr.u32 	%r106, %r52, 8;
	add.s32 	%r107, %r106, 1;
	and.b32  	%r108, %r107, 3;
	neg.s32 	%r401, %r108;
	mov.u32 	%r404, %r46;
$L__BB8_64:
	.pragma "nounroll";
	mul.wide.u32 	%rd54, %r402, 4;
	add.s64 	%rd53, %rd16, %rd54;
	// begin inline asm
	ld.global.nc.u32 %r109, [%rd53];
	// end inline asm
	mov.b32 	%f121, %r109;
	add.f32 	%f417, %f417, %f121;
	add.s32 	%r404, %r404, 256;
	add.s32 	%r402, %r402, 256;
	add.s32 	%r401, %r401, 1;
	setp.ne.s32 	%p10, %r401, 0;
	@%p10 bra 	$L__BB8_64;
$L__BB8_65:
	setp.lt.u32 	%p11, %r52, 768;
	@%p11 bra 	$L__BB8_68;
	cvt.u64.u32 	%rd55, %r404;
	cvt.u64.u32 	%rd56, %r400;
	add.s64 	%rd57, %rd55, %rd56;
	shl.b64 	%rd58, %rd57, 2;
	add.s64 	%rd59, %rd58, %rd16;
	add.s64 	%rd124, %rd59, 2048;
	add.s32 	%r405, %r404, %r400;
$L__BB8_67:
	mul.wide.u32 	%rd64, %r405, 4;
	add.s64 	%rd60, %rd16, %rd64;
	// begin inline asm
	ld.global.nc.u32 %r110, [%rd60];
	// end inline asm
	mov.b32 	%f122, %r110;
	add.f32 	%f123, %f417, %f122;
	add.s64 	%rd61, %rd124, -1024;
	// begin inline asm
	ld.global.nc.u32 %r111, [%rd61];
	// end inline asm
	mov.b32 	%f124, %r111;
	add.f32 	%f125, %f123, %f124;
	// begin inline asm
	ld.global.nc.u32 %r112, [%rd124];
	// end inline asm
	mov.b32 	%f126, %r112;
	add.f32 	%f127, %f125, %f126;
	add.s64 	%rd63, %rd124, 1024;
	// begin inline asm
	ld.global.nc.u32 %r113, [%rd63];
	// end inline asm
	mov.b32 	%f128, %r113;
	add.f32 	%f417, %f127, %f128;
	add.s32 	%r404, %r404, 1024;
	add.s64 	%rd124, %rd124, 4096;
	add.s32 	%r405, %r405, 1024;
	setp.lt.s32 	%p12, %r404, %r51;
	@%p12 bra 	$L__BB8_67;
$L__BB8_68:
	// begin inline asm
	mov.u32 %r114, %laneid;
	// end inline asm
	mov.b32 	%r116, %f417;
	mov.b32 	%r117, 1;
	mov.b32 	%r138, 31;
	mov.b32 	%r139, -1;
	// begin inline asm
	shfl.sync.down.b32 %r115, %r116, %r117, %r138, %r139;
	// end inline asm
	setp.gt.s32 	%p13, %r114, 30;
	mov.b32 	%f129, %r115;
	add.f32 	%f130, %f417, %f129;
	selp.f32 	%f131, %f417, %f130, %p13;
	mov.b32 	%r121, %f131;
	mov.b32 	%r122, 2;
	// begin inline asm
	shfl.sync.down.b32 %r120, %r121, %r122, %r138, %r139;
	// end inline asm
	setp.gt.s32 	%p14, %r114, 29;
	mov.b32 	%f132, %r120;
	add.f32 	%f133, %f131, %f132;
	selp.f32 	%f134, %f131, %f133, %p14;
	mov.b32 	%r126, %f134;
	mov.b32 	%r127, 4;
	// begin inline asm
	shfl.sync.down.b32 %r125, %r126, %r127, %r138, %r139;
	// end inline asm
	setp.gt.s32 	%p15, %r114, 27;
	mov.b32 	%f135, %r125;
	add.f32 	%f136, %f134, %f135;
	selp.f32 	%f137, %f134, %f136, %p15;
	mov.b32 	%r131, %f137;
	mov.b32 	%r132, 8;
	// begin inline asm
	shfl.sync.down.b32 %r130, %r131, %r132, %r138, %r139;
	// end inline asm
	setp.gt.s32 	%p16, %r114, 23;
	mov.b32 	%f138, %r130;
	add.f32 	%f139, %f137, %f138;
	selp.f32 	%f140, %f137, %f139, %p16;
	mov.b32 	%r136, %f140;
	mov.b32 	%r137, 16;
	// begin inline asm
	shfl.sync.down.b32 %r135, %r136, %r137, %r138, %r139;
	// end inline asm
	setp.gt.s32 	%p17, %r114, 15;
	mov.b32 	%f141, %r135;
	add.f32 	%f54, %f140, %f141;
	selp.f32 	%f418, %f140, %f54, %p17;
	setp.ne.s32 	%p18, %r114, 0;
	@%p18 bra 	$L__BB8_70;
	shr.u32 	%r140, %r46, 3;
	and.b32  	%r141, %r140, 124;
	mov.u32 	%r142, _ZZN3cub18CUB_300001_SM_10006detail6reduce28DeviceReduceSingleTileKernelINS2_10policy_hubIfyN4cuda3std3__44plusIfEEE10Policy1000EPfSC_iS9_ffNS7_10__identityEEEvT0_T1_T2_T3_T4_T6_E12temp_storage;
	add.s32 	%r143, %r142, %r141;
	st.shared.f32 	[%r143+8], %f54;
$L__BB8_70:
	bar.sync 	0;
	setp.ne.s32 	%p19, %r46, 0;
	@%p19 bra 	$L__BB8_72;
	ld.shared.f32 	%f142, [_ZZN3cub18CUB_300001_SM_10006detail6reduce28DeviceReduceSingleTileKernelINS2_10policy_hubIfyN4cuda3std3__44plusIfEEE10Policy1000EPfSC_iS9_ffNS7_10__identityEEEvT0_T1_T2_T3_T4_T6_E12temp_storage+12];
	add.f32 	%f143, %f418, %f142;
	ld.shared.f32 	%f144, [_ZZN3cub18CUB_300001_SM_10006detail6reduce28DeviceReduceSingleTileKernelINS2_10policy_hubIfyN4cuda3std3__44plusIfEEE10Policy1000EPfSC_iS9_ffNS7_10__identityEEEvT0_T1_T2_T3_T4_T6_E12temp_storage+16];
	add.f32 	%f145, %f143, %f144;
	ld.shared.f32 	%f146, [_ZZN3cub18CUB_300001_SM_10006detail6reduce28DeviceReduceSingleTileKernelINS2_10policy_hubIfyN4cuda3std3__44plusIfEEE10Policy1000EPfSC_iS9_ffNS7_10__identityEEEvT0_T1_T2_T3_T4_T6_E12temp_storage+20];
	add.f32 	%f147, %f145, %f146;
	ld.shared.f32 	%f148, [_ZZN3cub18CUB_300001_SM_10006detail6reduce28DeviceReduceSingleTileKernelINS2_10policy_hubIfyN4cuda3std3__44plusIfEEE10Policy1000EPfSC_iS9_ffNS7_10__identityEEEvT0_T1_T2_T3_T4_T6_E12temp_storage+24];
	add.f32 	%f149, %f147, %f148;
	ld.shared.f32 	%f150, [_ZZN3cub18CUB_300001_SM_10006detail6reduce28DeviceReduceSingleTileKernelINS2_10policy_hubIfyN4cuda3std3__44plusIfEEE10Policy1000EPfSC_iS9_ffNS7_10__identityEEEvT0_T1_T2_T3_T4_T6_E12temp_storage+28];
	add.f32 	%f151, %f149, %f150;
	ld.shared.f32 	%f152, [_ZZN3cub18CUB_300001_SM_10006detail6reduce28DeviceReduceSingleTileKernelINS2_10policy_hubIfyN4cuda3std3__44plusIfEEE10Policy1000EPfSC_iS9_ffNS7_10__identityEEEvT0_T1_T2_T3_T4_T6_E12temp_storage+32];
	add.f32 	%f153, %f151, %f152;
	ld.shared.f32 	%f154, [_ZZN3cub18CUB_300001_SM_10006detail6reduce28DeviceReduceSingleTileKernelINS2_10policy_hubIfyN4cuda3std3__44plusIfEEE10Policy1000EPfSC_iS9_ffNS7_10__identityEEEvT0_T1_T2_T3_T4_T6_E12temp_storage+36];
	add.f32 	%f418, %f153, %f154;
$L__BB8_72:
	mov.u32 	%r379, %tid.x;
	setp.ne.s32 	%p95, %r379, 0;
	@%p95 bra 	$L__BB8_74;
	add.f32 	%f391, %f58, %f418;
	st.global.f32 	[%rd1], %f391;
$L__BB8_74:
	ret;

}


// ===== COMPILED SASS (sm_100) =====

	.target	sm_100

	.elftype	@"ET_EXEC"


//--------------------- .note.nv.tkinfo           --------------------------
	.section	.note.nv.tkinfo,"",@"SHT_NOTE"
	.sectionflags	@"SHF_NOTE_NV_TKINFO"
	.tkinfo
        /*0018*/ 	.word	0x00000002
        /*0030*/ 	.string	""
        /*0030*/ 	.string	"ptxas"
        /*0030*/ 	.string	"Cuda compilation tools, release 13.0, V13.0.88"
        /*0030*/ 	.string	"Build cuda_13.0.r13.0/compiler.36424714_0"
        /*0030*/ 	.string	"-arch sm_100 -m 64 "



//--------------------- .note.nv.cuinfo           --------------------------
	.section	.note.nv.cuinfo,"",@"SHT_NOTE"
	.sectionflags	@"SHF_NOTE_NV_CUINFO"
        /*0018*/ 	.short	0x0002
        /*001a*/ 	.short	0x0064
        /*001c*/ 	.short	0x0082
	.zero		2


//--------------------- .nv.info                  --------------------------
	.section	.nv.info,"",@"SHT_CUDA_INFO"
	.align	4


	//----- nvinfo : EIATTR_REGCOUNT
	.align		4
        /*0000*/ 	.byte	0x04, 0x2f
        /*0002*/ 	.short	(.L_44 - .L_43)
	.align		4
.L_43:
        /*0004*/ 	.word	index@(_ZN3cub18CUB_300001_SM_10006detail11EmptyKernelIvEEvv)
        /*0008*/ 	.word	0x00000004


	//----- nvinfo : EIATTR_FRAME_SIZE
	.align		4
.L_44:
        /*000c*/ 	.byte	0x04, 0x11
        /*000e*/ 	.short	(.L_46 - .L_45)
	.align		4
.L_45:
        /*0010*/ 	.word	index@(_ZN3cub18CUB_300001_SM_10006detail11EmptyKernelIvEEvv)
        /*0014*/ 	.word	0x00000000


	//----- nvinfo : EIATTR_REGCOUNT
	.align		4
.L_46:
        /*0018*/ 	.byte	0x04, 0x2f
        /*001a*/ 	.short	(.L_48 - .L_47)
	.align		4
.L_47:
        /*001c*/ 	.word	index@(_ZN3cub18CUB_300001_SM_10006detail9transform16transform_kernelINS2_10policy_hubILb1EN4cuda3std3__45tupleIJN6thrust24THRUST_300001_SM_1000_NS6detail15normal_iteratorINSA_10device_ptrIfEEEEEEEE10policy1000Ei6squareSF_JPfEEEvT0_iT1_T2_DpNS2_10kernel_argIT3_EE)
        /*0020*/ 	.word	0x0000001c


	//----- nvinfo : EIATTR_FRAME_SIZE
	.align		4
.L_48:
        /*0024*/ 	.byte	0x04, 0x11
        /*0026*/ 	.short	(.L_50 - .L_49)
	.align		4
.L_49:
        /*0028*/ 	.word	index@(_ZN3cub18CUB_300001_SM_10006detail9transform16transform_kernelINS2_10policy_hubILb1EN4cuda3std3__45tupleIJN6thrust24THRUST_300001_SM_1000_NS6detail15normal_iteratorINSA_10device_ptrIfEEEEEEEE10policy1000Ei6squareSF_JPfEEEvT0_iT1_T2_DpNS2_10kernel_argIT3_EE)
        /*002c*/ 	.word	0x00000000


	//----- nvinfo : EIATTR_REGCOUNT
	.align		4
.L_50:
        /*0030*/ 	.byte	0x04, 0x2f
        /*0032*/ 	.short	(.L_52 - .L_51)
	.align		4
.L_51:
        /*0034*/ 	.word	index@(_ZN3cub18CUB_300001_SM_10006detail9transform16transform_kernelINS2_10policy_hubILb1EN4cuda3std3__45tupleIJN6thrust24THRUST_300001_SM_1000_NS6detail15normal_iteratorINSA_10device_ptrIfEEEEEEEE10policy1000El6squareSF_JPfEEEvT0_iT1_T2_DpNS2_10kernel_argIT3_EE)
        /*0038*/ 	.word	0x0000001c


	//----- nvinfo : EIATTR_FRAME_SIZE
	.align		4
.L_52:
        /*003c*/ 	.byte	0x04, 0x11
        /*003e*/ 	.short	(.L_54 - .L_53)
	.align		4
.L_53:
        /*0040*/ 	.word	index@(_ZN3cub18CUB_300001_SM_10006detail9transform16transform_kernelINS2_10policy_hubILb1EN4cuda3std3__45tupleIJN6thrust24THRUST_300001_SM_1000_NS6detail15normal_iteratorINSA_10device_ptrIfEEEEEEEE10policy1000El6squareSF_JPfEEEvT0_iT1_T2_DpNS2_10kernel_argIT3_EE)
        /*0044*/ 	.word	0x00000000


	//----- nvinfo : EIATTR_REGCOUNT
	.align		4
.L_54:
        /*0048*/ 	.byte	0x04, 0x2f
        /*004a*/ 	.short	(.L_56 - .L_55)
	.align		4
.L_55:
        /*004c*/ 	.word	index@(_ZN3cub18CUB_300001_SM_10006detail6reduce28DeviceReduceSingleTileKernelINS2_10policy_hubIfjN4cuda3std3__44plusIfEEE10Policy1000EN6thrust24THRUST_300001_SM_1000_NS6detail15normal_iteratorINSD_10device_ptrIfEEEEPfjS9_ffNS7_10__identityEEEvT0_T1_T2_T3_T4_T6_)
        /*0050*/ 	.word	0x00000020


	//----- nvinfo : EIATTR_FRAME_SIZE
	.align		4
.L_56:
        /*0054*/ 	.byte	0x04, 0x11
        /*0056*/ 	.short	(.L_58 - .L_57)
	.align		4
.L_57:
        /*0058*/ 	.word	index@(_ZN3cub18CUB_300001_SM_10006detail6reduce28DeviceReduceSingleTileKernelINS2_10policy_hubIfjN4cuda3std3__44plusIfEEE10Policy1000EN6thrust24THRUST_300001_SM_1000_NS6detail15normal_iteratorINSD_10device_ptrIfEEEEPfjS9_ffNS7_10__identityEEEvT0_T1_T2_T3_T4_T6_)
        /*005c*/ 	.word	0x00000000


	//----- nvinfo : EIATTR_REGCOUNT
	.align		4
.L_58:
        /*0060*/ 	.byte	0x04, 0x2f
        /*0062*/ 	.short	(.L_60 - .L_59)
	.align		4
.L_59:
        /*0064*/ 	.word	index@(_ZN3cub18CUB_300001_SM_10006detail6reduce18DeviceReduceKernelINS2_10policy_hubIfjN4cuda3std3__44plusIfEEE10Policy1000EN6thrust24THRUST_300001_SM_1000_NS6detail15normal_iteratorINSD_10device_ptrIfEEEEjS9_fNS7_10__identityEEEvT0_PT3_T1_NS0_13GridEvenShareISN_EET2_T4_)
        /*0068*/ 	.word	0x00000020


	//----- nvinfo : EIATTR_FRAME_SIZE
	.align		4
.L_60:
        /*006c*/ 	.byte	0x04, 0x11
        /*006e*/ 	.short	(.L_62 - .L_61)
	.align		4
.L_61:
        /*0070*/ 	.word	index@(_ZN3cub18CUB_300001_SM_10006detail6reduce18DeviceReduceKernelINS2_10policy_hubIfjN4cuda3std3__44plusIfEEE10Policy1000EN6thrust24THRUST_300001_SM_1000_NS6detail15normal_iteratorINSD_10device_ptrIfEEEEjS9_fNS7_10__identityEEEvT0_PT3_T1_NS0_13GridEvenShareISN_EET2_T4_)
        /*0074*/ 	.word	0x00000000


	//----- nvinfo : EIATTR_REGCOUNT
	.align		4
.L_62:
        /*0078*/ 	.byte	0x04, 0x2f
        /*007a*/ 	.short	(.L_64 - .L_63)
	.align		4
.L_63:
        /*007c*/ 	.word	index@(_ZN3cub18CUB_300001_SM_10006detail6reduce28DeviceReduceSingleTileKernelINS2_10policy_hubIfjN4cuda3std3__44plusIfEEE10Policy1000EPfSC_iS9_ffNS7_10__identityEEEvT0_T1_T2_T3_T4_T6_)
        /*0080*/ 	.word	0x0000001e


	//----- nvinfo : EIATTR_FRAME_SIZE
	.align		4
.L_64:
        /*0084*/ 	.byte	0x04, 0x11
        /*0086*/ 	.short	(.L_66 - .L_65)
	.align		4
.L_65:
        /*0088*/ 	.word	index@(_ZN3cub18CUB_300001_SM_10006detail6reduce28DeviceReduceSingleTileKernelINS2_10policy_hubIfjN4cuda3std3__44plusIfEEE10Policy1000EPfSC_iS9_ffNS7_10__identityEEEvT0_T1_T2_T3_T4_T6_)
        /*008c*/ 	.word	0x00000000


	//----- nvinfo : EIATTR_REGCOUNT
	.align		4
.L_66:
        /*0090*/ 	.byte	0x04, 0x2f
        /*0092*/ 	.short	(.L_68 - .L_67)
	.align		4
.L_67:
        /*0094*/ 	.word	index@(_ZN3cub18CUB_300001_SM_10006detail6reduce28DeviceReduceSingleTileKernelINS2_10policy_hubIfyN4cuda3std3__44plusIfEEE10Policy1000EN6thrust24THRUST_300001_SM_1000_NS6detail15normal_iteratorINSD_10device_ptrIfEEEEPfyS9_ffNS7_10__identityEEEvT0_T1_T2_T3_T4_T6_)
        /*0098*/ 	.word	0x00000020


	//----- nvinfo : EIATTR_FRAME_SIZE
	.align		4
.L_68:
        /*009c*/ 	.byte	0x04, 0x11
        /*009e*/ 	.short	(.L_70 - .L_69)
	.align		4
.L_69:
        /*00a0*/ 	.word	index@(_ZN3cub18CUB_300001_SM_10006detail6reduce28DeviceReduceSingleTileKernelINS2_10policy_hubIfyN4cuda3std3__44plusIfEEE10Policy1000EN6thrust24THRUST_300001_SM_1000_NS6detail15normal_iteratorINSD_10device_ptrIfEEEEPfyS9_ffNS7_10__identityEEEvT0_T1_T2_T3_T4_T6_)
        /*00a4*/ 	.word	0x00000000


	//----- nvinfo : EIATTR_REGCOUNT
	.align		4
.L_70:
        /*00a8*/ 	.byte	0x04, 0x2f
        /*00aa*/ 	.short	(.L_72 - .L_71)
	.align		4
.L_71:
        /*00ac*/ 	.word	index@(_ZN3cub18CUB_300001_SM_10006detail6reduce18DeviceReduceKernelINS2_10policy_hubIfyN4cuda3std3__44plusIfEEE10Policy1000EN6thrust24THRUST_300001_SM_1000_NS6detail15normal_iteratorINSD_10device_ptrIfEEEEyS9_fNS7_10__identityEEEvT0_PT3_T1_NS0_13GridEvenShareISN_EET2_T4_)
        /*00b0*/ 	.word	0x0000001e


	//----- nvinfo : EIATTR_FRAME_SIZE
	.align		4
.L_72:
        /*00b4*/ 	.byte	0x04, 0x11
        /*00b6*/ 	.short	(.L_74 - .L_73)
	.align		4
.L_73:
        /*00b8*/ 	.word	index@(_ZN3cub18CUB_300001_SM_10006detail6reduce18DeviceReduceKernelINS2_10policy_hubIfyN4cuda3std3__44plusIfEEE10Policy1000EN6thrust24THRUST_300001_SM_1000_NS6detail15normal_iteratorINSD_10device_ptrIfEEEEyS9_fNS7_10__identityEEEvT0_PT3_T1_NS0_13GridEvenShareISN_EET2_T4_)
        /*00bc*/ 	.word	0x00000000


	//----- nvinfo : EIATTR_REGCOUNT
	.align		4
.L_74:
        /*00c0*/ 	.byte	0x04, 0x2f
        /*00c2*/ 	.short	(.L_76 - .L_75)
	.align		4
.L_75:
        /*00c4*/ 	.word	index@(_ZN3cub18CUB_300001_SM_10006detail6reduce28DeviceReduceSingleTileKernelINS2_10policy_hubIfyN4cuda3std3__44plusIfEEE10Policy1000EPfSC_iS9_ffNS7_10__identityEEEvT0_T1_T2_T3_T4_T6_)
        /*00c8*/ 	.word	0x0000001e


	//----- nvinfo : EIATTR_FRAME_SIZE
	.align		4
.L_76:
        /*00cc*/ 	.byte	0x04, 0x11
        /*00ce*/ 	.short	(.L_78 - .L_77)
	.align		4
.L_77:
        /*00d0*/ 	.word	index@(_ZN3cub18CUB_300001_SM_10006detail6reduce28DeviceReduceSingleTileKernelINS2_10policy_hubIfyN4cuda3std3__44plusIfEEE10Policy1000EPfSC_iS9_ffNS7_10__identityEEEvT0_T1_T2_T3_T4_T6_)
        /*00d4*/ 	.word	0x00000000


	//----- nvinfo : EIATTR_MIN_STACK_SIZE
	.align		4
.L_78:
        /*00d8*/ 	.byte	0x04, 0x12
        /*00da*/ 	.short	(.L_80 - .L_79)
	.align		4
.L_79:
        /*00dc*/ 	.word	index@(_ZN3cub18CUB_300001_SM_10006detail6reduce28DeviceReduceSingleTileKernelINS2_10policy_hubIfyN4cuda3std3__44plusIfEEE10Policy1000EPfSC_iS9_ffNS7_10__identityEEEvT0_T1_T2_T3_T4_T6_)
        /*00e0*/ 	.word	0x00000000


	//----- nvinfo : EIATTR_MIN_STACK_SIZE
	.align		4
.L_80:
        /*00e4*/ 	.byte	0x04, 0x12
        /*00e6*/ 	.short	(.L_82 - .L_81)
	.align		4
.L_81:
        /*00e8*/ 	.word	index@(_ZN3cub18CUB_300001_SM_10006detail6reduce18DeviceReduceKernelINS2_10policy_hubIfyN4cuda3std3__44plusIfEEE10Policy1000EN6thrust24THRUST_300001_SM_1000_NS6detail15normal_iteratorINSD_10device_ptrIfEEEEyS9_fNS7_10__identityEEEvT0_PT3_T1_NS0_13GridEvenShareISN_EET2_T4_)
        /*00ec*/ 	.word	0x00000000


	//----- nvinfo : EIATTR_MIN_STACK_SIZE
	.align		4
.L_82:
        /*00f0*/ 	.byte	0x04, 0x12
        /*00f2*/ 	.short	(.L_84 - .L_83)
	.align		4
.L_83:
        /*00f4*/ 	.word	index@(_ZN3cub18CUB_300001_SM_10006detail6reduce28DeviceReduceSingleTileKernelINS2_10policy_hubIfyN4cuda3std3__44plusIfEEE10Policy1000EN6thrust24THRUST_300001_SM_1000_NS6detail15normal_iteratorINSD_10device_ptrIfEEEEPfyS9_ffNS7_10__identityEEEvT0_T1_T2_T3_T4_T6_)
        /*00f8*/ 	.word	0x00000000


	//----- nvinfo : EIATTR_MIN_STACK_SIZE
	.align		4
.L_84:
        /*00fc*/ 	.byte	0x04, 0x12
        /*00fe*/ 	.short	(.L_86 - .L_85)
	.align		4
.L_85:
        /*0100*/ 	.word	index@(_ZN3cub18CUB_300001_SM_10006detail6reduce28DeviceReduceSingleTileKernelINS2_10policy_hubIfjN4cuda3std3__44plusIfEEE10Policy1000EPfSC_iS9_ffNS7_10__identityEEEvT0_T1_T2_T3_T4_T6_)
        /*0104*/ 	.word	0x00000000


	//----- nvinfo : EIATTR_MIN_STACK_SIZE
	.align		4
.L_86:
        /*0108*/ 	.byte	0x04, 0x12
        /*010a*/ 	.short	(.L_88 - .L_87)
	.align		4
.L_87:
        /*010c*/ 	.word	index@(_ZN3cub18CUB_300001_SM_10006detail6reduce18DeviceReduceKernelINS2_10policy_hubIfjN4cuda3std3__44plusIfEEE10Policy1000EN6thrust24THRUST_300001_SM_1000_NS6detail15normal_iteratorINSD_10device_ptrIfEEEEjS9_fNS7_10__identityEEEvT0_PT3_T1_NS0_13GridEvenShareISN_EET2_T4_)
        /*0110*/ 	.word	0x00000000


	//----- nvinfo : EIATTR_MIN_STACK_SIZE
	.align		4
.L_88:
        /*0114*/ 	.byte	0x04, 0x12
        /*0116*/ 	.short	(.L_90 - .L_89)
	.align		4
.L_89:
        /*0118*/ 	.word	index@(_ZN3cub18CUB_300001_SM_10006detail6reduce28DeviceReduceSingleTileKernelINS2_10policy_hubIfjN4cuda3std3__44plusIfEEE10Policy1000EN6thrust24THRUST_300001_SM_1000_NS6detail15normal_iteratorINSD_10device_ptrIfEEEEPfjS9_ffNS7_10__identityEEEvT0_T1_T2_T3_T4_T6_)
        /*011c*/ 	.word	0x00000000


	//----- nvinfo : EIATTR_MIN_STACK_SIZE
	.align		4
.L_90:
        /*0120*/ 	.byte	0x04, 0x12
        /*0122*/ 	.short	(.L_92 - .L_91)
	.align		4
.L_91:
        /*0124*/ 	.word	index@(_ZN3cub18CUB_300001_SM_10006detail9transform16transform_kernelINS2_10policy_hubILb1EN4cuda3std3__45tupleIJN6thrust24THRUST_300001_SM_1000_NS6detail15normal_iteratorINSA_10device_ptrIfEEEEEEEE10policy1000El6squareSF_JPfEEEvT0_iT1_T2_DpNS2_10kernel_argIT3_EE)
        /*0128*/ 	.word	0x00000000


	//----- nvinfo : EIATTR_MIN_STACK_SIZE
	.align		4
.L_92:
        /*012c*/ 	.byte	0x04, 0x12
        /*012e*/ 	.short	(.L_94 - .L_93)
	.align		4
.L_93:
        /*0130*/ 	.word	index@(_ZN3cub18CUB_300001_SM_10006detail9transform16transform_kernelINS2_10policy_hubILb1EN4cuda3std3__45tupleIJN6thrust24THRUST_300001_SM_1000_NS6detail15normal_iteratorINSA_10device_ptrIfEEEEEEEE10policy1000Ei6squareSF_JPfEEEvT0_iT1_T2_DpNS2_10kernel_argIT3_EE)
        /*0134*/ 	.word	0x00000000


	//----- nvinfo : EIATTR_MIN_STACK_SIZE
	.align		4
.L_94:
        /*0138*/ 	.byte	0x04, 0x12
        /*013a*/ 	.short	(.L_96 - .L_95)
	.align		4
.L_95:
        /*013c*/ 	.word	index@(_ZN3cub18CUB_300001_SM_10006detail11EmptyKernelIvEEvv)
        /*0140*/ 	.word	0x00000000
.L_96:


//--------------------- .nv.compat                --------------------------
	.section	.nv.compat,"",@"SHT_CUDA_COMPAT_INFO"
	.align	4
        /*0000*/ 	.byte	0x02, 0x09, 0x00, 0x00, 0x02, 0x02, 0x01, 0x00, 0x02, 0x05, 0x05, 0x00, 0x03, 0x07, 0x01, 0x01
        /*0010*/ 	.byte	0x02, 0x03, 0x00, 0x00, 0x02, 0x06, 0x01, 0x00, 0x04, 0x0b, 0x08, 0x00, 0x09, 0x00, 0x00, 0x00
        /*0020*/ 	.byte	0x00, 0x00, 0x00, 0x00


//--------------------- .nv.info._ZN3cub18CUB_300001_SM_10006detail6reduce28DeviceReduceSingleTileKernelINS2_10policy_hubIfyN4cuda3std3__44plusIfEEE10Policy1000EPfSC_iS9_ffNS7_10__identityEEEvT0_T1_T2_T3_T4_T6_ --------------------------
	.section	.nv.info._ZN3cub18CUB_300001_SM_10006detail6reduce28DeviceReduceSingleTileKernelINS2_10policy_hubIfyN4cuda3std3__44plusIfEEE10Policy1000EPfSC_iS9_ffNS7_10__identityEEEvT0_T1_T2_T3_T4_T6_,"",@"SHT_CUDA_INFO"
	.sectionflags	@""
	.align	4


	//----- nvinfo : EIATTR_CUDA_API_VERSION
	.align		4
        /*0000*/ 	.byte	0x04, 0x37
        /*0002*/ 	.short	(.L_98 - .L_97)
.L_97:
        /*0004*/ 	.word	0x00000082


	//----- nvinfo : EIATTR_KPARAM_INFO
	.align		4
.L_98:
        /*0008*/ 	.byte	0x04, 0x17
        /*000a*/ 	.short	(.L_100 - .L_99)
.L_99:
        /*000c*/ 	.word	0x00000000
        /*0010*/ 	.short	0x0005
        /*0012*/ 	.short	0x001c
        /*0014*/ 	.byte	0x00, 0xf0, 0x05, 0x00


	//----- nvinfo : EIATTR_KPARAM_INFO
	.align		4
.L_100:
        /*0018*/ 	.byte	0x04, 0x17
        /*001a*/ 	.short	(.L_102 - .L_101)
.L_101:
        /*001c*/ 	.word	0x00000000
        /*0020*/ 	.short	0x0004
        /*0022*/ 	.short	0x0018
        /*0024*/ 	.byte	0x00, 0xf0, 0x11, 0x00


	//----- nvinfo : EIATTR_KPARAM_INFO
	.align		4
.L_102:
        /*0028*/ 	.byte	0x04, 0x17
        /*002a*/ 	.short	(.L_104 - .L_103)
.L_103:
        /*002c*/ 	.word	0x00000000
        /*0030*/ 	.short	0x0003
        /*0032*/ 	.short	0x0014
        /*0034*/ 	.byte	0x00, 0xf0, 0x05, 0x00


	//----- nvinfo : EIATTR_KPARAM_INFO
	.align		4
.L_104:
        /*0038*/ 	.byte	0x04, 0x17
        /*003a*/ 	.short	(.L_106 - .L_105)
.L_105:
        /*003c*/ 	.word	0x00000000
        /*0040*/ 	.short	0x0002
        /*0042*/ 	.short	0x0010
        /*0044*/ 	.byte	0x00, 0xf0, 0x11, 0x00


	//----- nvinfo : EIATTR_KPARAM_INFO
	.align		4
.L_106:
        /*0048*/ 	.byte	0x04, 0x17
        /*004a*/ 	.short	(.L_108 - .L_107)
.L_107:
        /*004c*/ 	.word	0x00000000
        /*0050*/ 	.short	0x0001
        /*0052*/ 	.short	0x0008
        /*0054*/ 	.byte	0x00, 0xf5, 0x21, 0x00


	//----- nvinfo : EIATTR_KPARAM_INFO
	.align		4
.L_108:
        /*0058*/ 	.byte	0x04, 0x17
        /*005a*/ 	.short	(.L_110 - .L_109)
.L_109:
        /*005c*/ 	.word	0x00000000
        /*0060*/ 	.short	0x0000
        /*0062*/ 	.short	0x0000
        /*0064*/ 	.byte	0x00, 0xf5, 0x21, 0x00


	//----- nvinfo : EIATTR_SPARSE_MMA_MASK
	.align		4
.L_110:
        /*0068*/ 	.byte	0x03, 0x50
        /*006a*/ 	.short	0x0000


	//----- nvinfo : EIATTR_MAXREG_COUNT
	.align		4
        /*006c*/ 	.byte	0x03, 0x1b
        /*006e*/ 	.short	0x00ff


	//----- nvinfo : EIATTR_NUM_BARRIERS
	.align		4
        /*0070*/ 	.byte	0x02, 0x4c
        /*0072*/ 	.byte	0x01
	.zero		1


	//----- nvinfo : EIATTR_MERCURY_ISA_VERSION
	.align		4
        /*0074*/ 	.byte	0x03, 0x5f
        /*0076*/ 	.short	0x0101


	//----- nvinfo : EIATTR_COOP_GROUP_MASK_REGIDS
	.align		4
        /*0078*/ 	.byte	0x04, 0x29
        /*007a*/ 	.short	(.L_112 - .L_111)


	//   ....[0]....
.L_111:
        /*007c*/ 	.word	0xffffffff


	//   ....[1]....
        /*0080*/ 	.word	0xffffffff


	//   ....[2]....
        /*0084*/ 	.word	0xffffffff


	//   ....[3]....
        /*0088*/ 	.word	0xffffffff


	//   ....[4]....
        /*008c*/ 	.word	0xffffffff


	//   ....[5]....
        /*0090*/ 	.word	0xffffffff


	//   ....[6]....
        /*0094*/ 	.word	0xffffffff


	//   ....[7]....
        /*0098*/ 	.word	0xffffffff


	//   ....[8]....
        /*009c*/ 	.word	0xffffffff


	//   ....[9]....
        /*00a0*/ 	.word	0xffffffff


	//   ....[10]....
        /*00a4*/ 	.word	0xffffffff


	//   ....[11]....
        /*00a8*/ 	.word	0xffffffff


	//   ....[12]....
        /*00ac*/ 	.word	0xffffffff


	//   ....[13]....
        /*00b0*/ 	.word	0xffffffff


	//   ....[14]....
        /*00b4*/ 	.word	0xffffffff


	//   ....[15]....
        /*00b8*/ 	.word	0xffffffff


	//   ....[16]....
        /*00bc*/ 	.word	0xffffffff


	//   ....[17]....
        /*00c0*/ 	.word	0xffffffff


	//   ....[18]....
        /*00c4*/ 	.word	0xffffffff


	//   ....[19]....
        /*00c8*/ 	.word	0xffffffff


	//   ....[20]....
        /*00cc*/ 	.word	0xffffffff


	//   ....[21]....
        /*00d0*/ 	.word	0xffffffff


	//   ....[22]....
        /*00d4*/ 	.word	0xffffffff


	//   ....[23]....
        /*00d8*/ 	.word	0xffffffff


	//   ....[24]....
        /*00dc*/ 	.word	0xffffffff


	//   ....[25]....
        /*00e0*/ 	.word	0xffffffff


	//   ....[26]....
        /*00e4*/ 	.word	0xffffffff


	//   ....[27]....
        /*00e8*/ 	.word	0xffffffff


	//   ....[28]....
        /*00ec*/ 	.word	0xffffffff


	//   ....[29]....
        /*00f0*/ 	.word	0xffffffff


	//----- nvinfo : EIATTR_COOP_GROUP_INSTR_OFFSETS
	.align		4
.L_112:
        /*00f4*/ 	.byte	0x04, 0x28
        /*00f6*/ 	.short	(.L_114 - .L_113)


	//   ....[0]....
.L_113:
        /*00f8*/ 	.word	0x00000980


	//   ....[1]....
        /*00fc*/ 	.word	0x000009e0


	//   ....[2]....
        /*0100*/ 	.word	0x00000a50


	//   ....[3]....
        /*0104*/ 	.word	0x00000aa0


	//   ....[4]....
        /*0108*/ 	.word	0x00000ad0


	//   ....[5]....
        /*010c*/ 	.word	0x00000c90


	//   ....[6]....
        /*0110*/ 	.word	0x00000d20


	//   ....[7]....
        /*0114*/ 	.word	0x00000d60


	//   ....[8]....
        /*0118*/ 	.word	0x00000db0


	//   ....[9]....
        /*011c*/ 	.word	0x00000df0


	//   ....[10]....
        /*0120*/ 	.word	0x00001c00


	//   ....[11]....
        /*0124*/ 	.word	0x00001c80


	//   ....[12]....
        /*0128*/ 	.word	0x00001cd0


	//   ....[13]....
        /*012c*/ 	.word	0x00001d10


	//   ....[14]....
        /*0130*/ 	.word	0x00001d40


	//   ....[15]....
        /*0134*/ 	.word	0x00002700


	//   ....[16]....
        /*0138*/ 	.word	0x00002760


	//   ....[17]....
        /*013c*/ 	.word	0x000027d0


	//   ....[18]....
        /*0140*/ 	.word	0x00002820


	//   ....[19]....
        /*0144*/ 	.word	0x00002850


	//   ....[20]....
        /*0148*/ 	.word	0x00002a10


	//   ....[21]....
        /*014c*/ 	.word	0x00002a90


	//   ....[22]....
        /*0150*/ 	.word	0x00002ad0


	//   ....[23]....
        /*0154*/ 	.word	0x00002b10


	//   ....[24]....
        /*0158*/ 	.word	0x00002b70


	//   ....[25]....
        /*015c*/ 	.word	0x00003b00


	//   ....[26]....
        /*0160*/ 	.word	0x00003b80


	//   ....[27]....
        /*0164*/ 	.word	0x00003bd0


	//   ....[28]....
        /*0168*/ 	.word	0x00003c10


	//   ....[29]....
        /*016c*/ 	.word	0x00003c40


	//----- nvinfo : EIATTR_VRC_CTA_INIT_COUNT
	.align		4
.L_114:
        /*0170*/ 	.byte	0x02, 0x4a
	.zero		1
	.zero		1


	//----- nvinfo : EIATTR_EXIT_INSTR_OFFSETS
	.align		4
        /*0174*/ 	.byte	0x04, 0x1c
        /*0176*/ 	.short	(.L_116 - .L_115)


	//   ....[0]....
.L_115:
        /*0178*/ 	.word	0x00000080


	//   ....[1]....
        /*017c*/ 	.word	0x000000c0


	//   ....[2]....
        /*0180*/ 	.word	0x00003d90


	//   ....[3]....
        /*0184*/ 	.word	0x00003de0


	//----- nvinfo : EIATTR_MAX_THREADS
	.align		4
.L_116:
        /*0188*/ 	.byte	0x04, 0x05
        /*018a*/ 	.short	(.L_118 - .L_117)
.L_117:
        /*018c*/ 	.word	0x00000100
        /*0190*/ 	.word	0x00000001
        /*0194*/ 	.word	0x00000001


	//----- nvinfo : EIATTR_CRS_STACK_SIZE
	.align		4
.L_118:
        /*0198*/ 	.byte	0x04, 0x1e
        /*019a*/ 	.short	(.L_120 - .L_119)
.L_119:
        /*019c*/ 	.word	0x00000000


	//----- nvinfo : EIATTR_CBANK_PARAM_SIZE
	.align		4
.L_120:
        /*01a0*/ 	.byte	0x03, 0x19
        /*01a2*/ 	.short	0x001d


	//----- nvinfo : EIATTR_PARAM_CBANK
	.align		4
        /*01a4*/ 	.byte	0x04, 0x0a
        /*01a6*/ 	.short	(.L_122 - .L_121)
	.align		4
.L_121:
        /*01a8*/ 	.word	index@(.nv.constant0._ZN3cub18CUB_300001_SM_10006detail6reduce28DeviceReduceSingleTileKernelINS2_10policy_hubIfyN4cuda3std3__44plusIfEEE10Policy1000EPfSC_iS9_ffNS7_10__identityEEEvT0_T1_T2_T3_T4_T6_)
        /*01ac*/ 	.short	0x0380
        /*01ae*/ 	.short	0x001d


	//----- nvinfo : EIATTR_SW_WAR
	.align		4
.L_122:
        /*01b0*/ 	.byte	0x04, 0x36
        /*01b2*/ 	.short	(.L_124 - .L_123)
.L_123:
        /*01b4*/ 	.word	0x00000008
.L_124:


//--------------------- .nv.info._ZN3cub18CUB_300001_SM_10006detail6reduce18DeviceReduceKernelINS2_10policy_hubIfyN4cuda3std3__44plusIfEEE10Policy1000EN6thrust24THRUST_300001_SM_1000_NS6detail15normal_iteratorINSD_10device_ptrIfEEEEyS9_fNS7_10__identityEEEvT0_PT3_T1_NS0_13GridEvenShareISN_EET2_T4_ --------------------------
	.section	.nv.info._ZN3cub18CUB_300001_SM_10006detail6reduce18DeviceReduceKernelINS2_10policy_hubIfyN4cuda3std3__44plusIfEEE10Policy1000EN6thrust24THRUST_300001_SM_1000_NS6detail15normal_iteratorINSD_10device_ptrIfEEEEyS9_fNS7_10__identityEEEvT0_PT3_T1_NS0_13GridEvenShareISN_EET2_T4_,"",@"SHT_CUDA_INFO"
	.sectionflags	@""
	.align	4


	//----- nvinfo : EIATTR_CUDA_API_VERSION
	.align		4
        /*0000*/ 	.byte	0x04, 0x37
        /*0002*/ 	.short	(.L_126 - .L_125)
.L_125:
        /*0004*/ 	.word	0x00000082


	//----- nvinfo : EIATTR_KPARAM_INFO
	.align		4
.L_126:
        /*0008*/ 	.byte	0x04, 0x17
        /*000a*/ 	.short	(.L_128 - .L_127)
.L_127:
        /*000c*/ 	.word	0x00000000
        /*0010*/ 	.short	0x0005
        /*0012*/ 	.short	0x0061
        /*0014*/ 	.byte	0x00, 0xf0, 0x05, 0x00


	//----- nvinfo : EIATTR_KPARAM_INFO
	.align		4
.L_128:
        /*0018*/ 	.byte	0x04, 0x17
        /*001a*/ 	.short	(.L_130 - .L_129)
.L_129:
        /*001c*/ 	.word	0x00000000
        /*0020*/ 	.short	0x0004
        /*0022*/ 	.short	0x0060
        /*0024*/ 	.byte	0x00, 0xf0, 0x05, 0x00


	//----- nvinfo : EIATTR_KPARAM_INFO
	.align		4
.L_130:
        /*0028*/ 	.byte	0x04, 0x17
        /*002a*/ 	.short	(.L_132 - .L_131)
.L_131:
        /*002c*/ 	.word	0x00000000
        /*0030*/ 	.short	0x0003
        /*0032*/ 	.short	0x0018
        /*0034*/ 	.byte	0x00, 0xf0, 0x21, 0x01


	//----- nvinfo : EIATTR_KPARAM_INFO
	.align		4
.L_132:
        /*0038*/ 	.byte	0x04, 0x17
        /*003a*/ 	.short	(.L_134 - .L_133)
.L_133:
        /*003c*/ 	.word	0x00000000
        /*0040*/ 	.short	0x0002
        /*0042*/ 	.short	0x0010
        /*0044*/ 	.byte	0x00, 0xf0, 0x21, 0x00


	//----- nvinfo : EIATTR_KPARAM_INFO
	.align		4
.L_134:
        /*0048*/ 	.byte	0x04, 0x17
        /*004a*/ 	.short	(.L_136 - .L_135)
.L_135:
        /*004c*/ 	.word	0x00000000
        /*0050*/ 	.short	0x0001
        /*0052*/ 	.short	0x0008
        /*0054*/ 	.byte	0x00, 0xf5, 0x21, 0x00


	//----- nvinfo : EIATTR_KPARAM_INFO
	.align		4
.L_136:
        /*0058*/ 	.byte	0x04, 0x17
        /*005a*/ 	.short	(.L_138 - .L_137)
.L_137:
        /*005c*/ 	.word	0x00000000
        /*0060*/ 	.short	0x0000
        /*0062*/ 	.short	0x0000
        /*0064*/ 	.byte	0x00, 0xf0, 0x21, 0x00


	//----- nvinfo : EIATTR_SPARSE_MMA_MASK
	.align		4
.L_138:
        /*0068*/ 	.byte	0x03, 0x50
        /*006a*/ 	.short	0x0000


	//----- nvinfo : EIATTR_MAXREG_COUNT
	.align		4
        /*006c*/ 	.byte	0x03, 0x1b
        /*006e*/ 	.short	0x00ff


	//----- nvinfo : EIATTR_NUM_BARRIERS
	.align		4
        /*0070*/ 	.byte	0x02, 0x4c
        /*0072*/ 	.byte	0x01
	.zero		1


	//----- nvinfo : EIATTR_MERCURY_ISA_VERSION
	.align		4
        /*0074*/ 	.byte	0x03, 0x5f
        /*0076*/ 	.short	0x0101


	//----- nvinfo : EIATTR_COOP_GROUP_MASK_REGIDS
	.align		4
        /*0078*/ 	.byte	0x04, 0x29
        /*007a*/ 	.short	(.L_140 - .L_139)


	//   ....[0]....
.L_139:
        /*007c*/ 	.word	0xffffffff


	//   ....[1]....
        /*0080*/ 	.word	0xffffffff


	//   ....[2]....
        /*0084*/ 	.word	0xffffffff


	//   ....[3]....
        /*0088*/ 	.word	0xffffffff


	//   ....[4]....
        /*008c*/ 	.word	0xffffffff


	//   ....[5]....
        /*0090*/ 	.word	0xffffffff


	//   ....[6]....
        /*0094*/ 	.word	0xffffffff


	//   ....[7]....
        /*0098*/ 	.word	0xffffffff


	//   ....[8]....
        /*009c*/ 	.word	0xffffffff


	//   ....[9]....
        /*00a0*/ 	.word	0xffffffff


	//   ....[10]....
        /*00a4*/ 	.word	0xffffffff


	//   ....[11]....
        /*00a8*/ 	.word	0xffffffff


	//   ....[12]....
        /*00ac*/ 	.word	0xffffffff


	//   ....[13]....
        /*00b0*/ 	.word	0xffffffff


	//   ....[14]....
        /*00b4*/ 	.word	0xffffffff


	//----- nvinfo : EIATTR_COOP_GROUP_INSTR_OFFSETS
	.align		4
.L_140:
        /*00b8*/ 	.byte	0x04, 0x28
        /*00ba*/ 	.short	(.L_142 - .L_141)


	//   ....[0]....
.L_141:
        /*00bc*/ 	.word	0x000009c0


	//   ....[1]....
        /*00c0*/ 	.word	0x00000a20


	//   ....[2]....
        /*00c4*/ 	.word	0x00000a90


	//   ....[3]....
        /*00c8*/ 	.word	0x00000ae0


	//   ....[4]....
        /*00cc*/ 	.word	0x00000b10


	//   ....[5]....
        /*00d0*/ 	.word	0x00000cd0


	//   ....[6]....
        /*00d4*/ 	.word	0x00000d60


	//   ....[7]....
        /*00d8*/ 	.word	0x00000dd0


	//   ....[8]....
        /*00dc*/ 	.word	0x00000e20


	//   ....[9]....
        /*00e0*/ 	.word	0x00000e50


	//   ....[10]....
        /*00e4*/ 	.word	0x00002030


	//   ....[11]....
        /*00e8*/ 	.word	0x000020c0


	//   ....[12]....
        /*00ec*/ 	.word	0x00002110


	//   ....[13]....
        /*00f0*/ 	.word	0x00002150


	//   ....[14]....
        /*00f4*/ 	.word	0x00002180


	//----- nvinfo : EIATTR_VRC_CTA_INIT_COUNT
	.align		4
.L_142:
        /*00f8*/ 	.byte	0x02, 0x4a
	.zero		1
	.zero		1


	//----- nvinfo : EIATTR_EXIT_INSTR_OFFSETS
	.align		4
        /*00fc*/ 	.byte	0x04, 0x1c
        /*00fe*/ 	.short	(.L_144 - .L_143)


	//   ....[0]....
.L_143:
        /*0100*/ 	.word	0x000022d0


	//   ....[1]....
        /*0104*/ 	.word	0x00002330


	//----- nvinfo : EIATTR_MAX_THREADS
	.align		4
.L_144:
        /*0108*/ 	.byte	0x04, 0x05
        /*010a*/ 	.short	(.L_146 - .L_145)
.L_145:
        /*010c*/ 	.word	0x00000100
        /*0110*/ 	.word	0x00000001
        /*0114*/ 	.word	0x00000001


	//----- nvinfo : EIATTR_CRS_STACK_SIZE
	.align		4
.L_146:
        /*0118*/ 	.byte	0x04, 0x1e
        /*011a*/ 	.short	(.L_148 - .L_147)
.L_147:
        /*011c*/ 	.word	0x00000000


	//----- nvinfo : EIATTR_CBANK_PARAM_SIZE
	.align		4
.L_148:
        /*0120*/ 	.byte	0x03, 0x19
        /*0122*/ 	.short	0x0062


	//----- nvinfo : EIATTR_PARAM_CBANK
	.align		4
        /*0124*/ 	.byte	0x04, 0x0a
        /*0126*/ 	.short	(.L_150 - .L_149)
	.align		4
.L_149:
        /*0128*/ 	.word	index@(.nv.constant0._ZN3cub18CUB_300001_SM_10006detail6reduce18DeviceReduceKernelINS2_10policy_hubIfyN4cuda3std3__44plusIfEEE10Policy1000EN6thrust24THRUST_300001_SM_1000_NS6detail15normal_iteratorINSD_10device_ptrIfEEEEyS9_fNS7_10__identityEEEvT0_PT3_T1_NS0_13GridEvenShareISN_EET2_T4_)
        /*012c*/ 	.short	0x0380
        /*012e*/ 	.short	0x0062


	//----- nvinfo : EIATTR_SW_WAR
	.align		4
.L_150:
        /*0130*/ 	.byte	0x04, 0x36
        /*0132*/ 	.short	(.L_152 - .L_151)
.L_151:
        /*0134*/ 	.word	0x00000008
.L_152:


//--------------------- .nv.info._ZN3cub18CUB_300001_SM_10006detail6reduce28DeviceReduceSingleTileKernelINS2_10policy_hubIfyN4cuda3std3__44plusIfEEE10Policy1000EN6thrust24THRUST_300001_SM_1000_NS6detail15normal_iteratorINSD_10device_ptrIfEEEEPfyS9_ffNS7_10__identityEEEvT0_T1_T2_T3_T4_T6_ --------------------------
	.section	.nv.info._ZN3cub18CUB_300001_SM_10006detail6reduce28DeviceReduceSingleTileKernelINS2_10policy_hubIfyN4cuda3std3__44plusIfEEE10Policy1000EN6thrust24THRUST_300001_SM_1000_NS6detail15normal_iteratorINSD_10device_ptrIfEEEEPfyS9_ffNS7_10__identityEEEvT0_T1_T2_T3_T4_T6_,"",@"SHT_CUDA_INFO"
	.sectionflags	@""
	.align	4


	//----- nvinfo : EIATTR_CUDA_API_VERSION
	.align		4
        /*0000*/ 	.byte	0x04, 0x37
        /*0002*/ 	.short	(.L_154 - .L_153)
.L_153:
        /*0004*/ 	.word	0x00000082


	//----- nvinfo : EIATTR_KPARAM_INFO
	.align		4
.L_154:
        /*0008*/ 	.byte	0x04, 0x17
        /*000a*/ 	.short	(.L_156 - .L_155)
.L_155:
        /*000c*/ 	.word	0x00000000
        /*0010*/ 	.short	0x0005
        /*0012*/ 	.short	0x0020
        /*0014*/ 	.byte	0x00, 0xf0, 0x05, 0x00


	//----- nvinfo : EIATTR_KPARAM_INFO
	.align		4
.L_156:
        /*0018*/ 	.byte	0x04, 0x17
        /*001a*/ 	.short	(.L_158 - .L_157)
.L_157:
        /*001c*/ 	.word	0x00000000
        /*0020*/ 	.short	0x0004
        /*0022*/ 	.short	0x001c
        /*0024*/ 	.byte	0x00, 0xf0, 0x11, 0x00


	//----- nvinfo : EIATTR_KPARAM_INFO
	.align		4
.L_158:
        /*0028*/ 	.byte	0x04, 0x17
        /*002a*/ 	.short	(.L_160 - .L_159)
.L_159:
        /*002c*/ 	.word	0x00000000
        /*0030*/ 	.short	0x0003
        /*0032*/ 	.short	0x0018
        /*0034*/ 	.byte	0x00, 0xf0, 0x05, 0x00


	//----- nvinfo : EIATTR_KPARAM_INFO
	.align		4
.L_160:
        /*0038*/ 	.byte	0x04, 0x17
        /*003a*/ 	.short	(.L_162 - .L_161)
.L_161:
        /*003c*/ 	.word	0x00000000
        /*0040*/ 	.short	0x0002
        /*0042*/ 	.short	0x0010
        /*0044*/ 	.byte	0x00, 0xf0, 0x21, 0x00


	//----- nvinfo : EIATTR_KPARAM_INFO
	.align		4
.L_162:
        /*0048*/ 	.byte	0x04, 0x17
        /*004a*/ 	.short	(.L_164 - .L_163)
.L_163:
        /*004c*/ 	.word	0x00000000
        /*0050*/ 	.short	0x0001
        /*0052*/ 	.short	0x0008
        /*0054*/ 	.byte	0x00, 0xf5, 0x21, 0x00


	//----- nvinfo : EIATTR_KPARAM_INFO
	.align		4
.L_164:
        /*0058*/ 	.byte	0x04, 0x17
        /*005a*/ 	.short	(.L_166 - .L_165)
.L_165:
        /*005c*/ 	.word	0x00000000
        /*0060*/ 	.short	0x0000
        /*0062*/ 	.short	0x0000
        /*0064*/ 	.byte	0x00, 0xf0, 0x21, 0x00


	//----- nvinfo : EIATTR_SPARSE_MMA_MASK
	.align		4
.L_166:
        /*0068*/ 	.byte	0x03, 0x50
        /*006a*/ 	.short	0x0000


	//----- nvinfo : EIATTR_MAXREG_COUNT
	.align		4
        /*006c*/ 	.byte	0x03, 0x1b
        /*006e*/ 	.short	0x00ff


	//----- nvinfo : EIATTR_NUM_BARRIERS
	.align		4
        /*0070*/ 	.byte	0x02, 0x4c
        /*0072*/ 	.byte	0x01
	.zero		1


	//----- nvinfo : EIATTR_MERCURY_ISA_VERSION
	.align		4
        /*0074*/ 	.byte	0x03, 0x5f
        /*0076*/ 	.short	0x0101


	//----- nvinfo : EIATTR_COOP_GROUP_MASK_REGIDS
	.align		4
        /*0078*/ 	.byte	0x04, 0x29
        /*007a*/ 	.short	(.L_168 - .L_167)


	//   ....[0]....
.L_167:
        /*007c*/ 	.word	0xffffffff


	//   ....[1]....
        /*0080*/ 	.word	0xffffffff


	//   ....[2]....
        /*0084*/ 	.word	0xffffffff


	//   ....[3]....
        /*0088*/ 	.word	0xffffffff


	//   ....[4]....
        /*008c*/ 	.word	0xffffffff


	//   ....[5]....
        /*0090*/ 	.word	0xffffffff


	//   ....[6]....
        /*0094*/ 	.word	0xffffffff


	//   ....[7]....
        /*0098*/ 	.word	0xffffffff


	//   ....[8]....
        /*009c*/ 	.word	0xffffffff


	//   ....[9]....
        /*00a0*/ 	.word	0xffffffff


	//   ....[10]....
        /*00a4*/ 	.word	0xffffffff


	//   ....[11]....
        /*00a8*/ 	.word	0xffffffff


	//   ....[12]....
        /*00ac*/ 	.word	0xffffffff


	//   ....[13]....
        /*00b0*/ 	.word	0xffffffff


	//   ....[14]....
        /*00b4*/ 	.word	0xffffffff


	//----- nvinfo : EIATTR_COOP_GROUP_INSTR_OFFSETS
	.align		4
.L_168:
        /*00b8*/ 	.byte	0x04, 0x28
        /*00ba*/ 	.short	(.L_170 - .L_169)


	//   ....[0]....
.L_169:
        /*00bc*/ 	.word	0x00000930


	//   ....[1]....
        /*00c0*/ 	.word	0x00000990


	//   ....[2]....
        /*00c4*/ 	.word	0x00000a00


	//   ....[3]....
        /*00c8*/ 	.word	0x00000a50


	//   ....[4]....
        /*00cc*/ 	.word	0x00000a80


	//   ....[5]....
        /*00d0*/ 	.word	0x00000c40


	//   ....[6]....
        /*00d4*/ 	.word	0x00000cd0


	//   ....[7]....
        /*00d8*/ 	.word	0x00000d20


	//   ....[8]....
        /*00dc*/ 	.word	0x00000d60


	//   ....[9]....
        /*00e0*/ 	.word	0x00000da0


	//   ....[10]....
        /*00e4*/ 	.word	0x00001dc0


	//   ....[11]....
        /*00e8*/ 	.word	0x00001e40


	//   ....[12]....
        /*00ec*/ 	.word	0x00001e90


	//   ....[13]....
        /*00f0*/ 	.word	0x00001ed0


	//   ....[14]....
        /*00f4*/ 	.word	0x00001f00


	//----- nvinfo : EIATTR_VRC_CTA_INIT_COUNT
	.align		4
.L_170:
        /*00f8*/ 	.byte	0x02, 0x4a
	.zero		1
	.zero		1


	//----- nvinfo : EIATTR_EXIT_INSTR_OFFSETS
	.align		4
        /*00fc*/ 	.byte	0x04, 0x1c
        /*00fe*/ 	.short	(.L_172 - .L_171)


	//   ....[0]....
.L_171:
        /*0100*/ 	.word	0x000000a0


	//   ....[1]....
        /*0104*/ 	.word	0x000000e0


	//   ....[2]....
        /*0108*/ 	.word	0x00002040


	//   ....[3]....
        /*010c*/ 	.word	0x00002090


	//----- nvinfo : EIATTR_MAX_THREADS
	.align		4
.L_172:
        /*0110*/ 	.byte	0x04, 0x05
        /*0112*/ 	.short	(.L_174 - .L_173)
.L_173:
        /*0114*/ 	.word	0x00000100
        /*0118*/ 	.word	0x00000001
        /*011c*/ 	.word	0x00000001


	//----- nvinfo : EIATTR_CRS_STACK_SIZE
	.align		4
.L_174:
        /*0120*/ 	.byte	0x04, 0x1e
        /*0122*/ 	.short	(.L_176 - .L_175)
.L_175:
        /*0124*/ 	.word	0x00000000


	//----- nvinfo : EIATTR_CBANK_PARAM_SIZE
	.align		4
.L_176:
        /*0128*/ 	.byte	0x03, 0x19
        /*012a*/ 	.short	0x0021


	//----- nvinfo : EIATTR_PARAM_CBANK
	.align		4
        /*012c*/ 	.byte	0x04, 0x0a
        /*012e*/ 	.short	(.L_178 - .L_177)
	.align		4
.L_177:
        /*0130*/ 	.word	index@(.nv.constant0._ZN3cub18CUB_300001_SM_10006detail6reduce28DeviceReduceSingleTileKernelINS2_10policy_hubIfyN4cuda3std3__44plusIfEEE10Policy1000EN6thrust24THRUST_300001_SM_1000_NS6detail15normal_iteratorINSD_10device_ptrIfEEEEPfyS9_ffNS7_10__identityEEEvT0_T1_T2_T3_T4_T6_)
        /*0134*/ 	.short	0x0380
        /*0136*/ 	.short	0x0021


	//----- nvinfo : EIATTR_SW_WAR
	.align		4
.L_178:
        /*0138*/ 	.byte	0x04, 0x36
        /*013a*/ 	.short	(.L_180 - .L_179)
.L_179:
        /*013c*/ 	.word	0x00000008
.L_180:


//--------------------- .nv.info._ZN3cub18CUB_300001_SM_10006detail6reduce28DeviceReduceSingleTileKernelINS2_10policy_hubIfjN4cuda3std3__44plusIfEEE10Policy1000EPfSC_iS9_ffNS7_10__identityEEEvT0_T1_T2_T3_T4_T6_ --------------------------
	.section	.nv.info._ZN3cub18CUB_300001_SM_10006detail6reduce28DeviceReduceSingleTileKernelINS2_10policy_hubIfjN4cuda3std3__44plusIfEEE10Policy1000EPfSC_iS9_ffNS7_10__identityEEEvT0_T1_T2_T3_T4_T6_,"",@"SHT_CUDA_INFO"
	.sectionflags	@""
	.align	4


	//----- nvinfo : EIATTR_CUDA_API_VERSION
	.align		4
        /*0000*/ 	.byte	0x04, 0x37
        /*0002*/ 	.short	(.L_182 - .L_181)
.L_181:
        /*0004*/ 	.word	0x00000082


	//----- nvinfo : EIATTR_KPARAM_INFO
	.align		4
.L_182:
        /*0008*/ 	.byte	0x04, 0x17
        /*000a*/ 	.short	(.L_184 - .L_183)
.L_183:
        /*000c*/ 	.word	0x00000000
        /*0010*/ 	.short	0x0005
        /*0012*/ 	.short	0x001c
        /*0014*/ 	.byte	0x00, 0xf0, 0x05, 0x00


	//----- nvinfo : EIATTR_KPARAM_INFO
	.align		4
.L_184:
        /*0018*/ 	.byte	0x04, 0x17
        /*001a*/ 	.short	(.L_186 - .L_185)
.L_185:
        /*001c*/ 	.word	0x00000000
        /*0020*/ 	.short	0x0004
        /*0022*/ 	.short	0x0018
        /*0024*/ 	.byte	0x00, 0xf0, 0x11, 0x00


	//----- nvinfo : EIATTR_KPARAM_INFO
	.align		4
.L_186:
        /*0028*/ 	.byte	0x04, 0x17
        /*002a*/ 	.short	(.L_188 - .L_187)
.L_187:
        /*002c*/ 	.word	0x00000000
        /*0030*/ 	.short	0x0003
        /*0032*/ 	.short	0x0014
        /*0034*/ 	.byte	0x00, 0xf0, 0x05, 0x00


	//----- nvinfo : EIATTR_KPARAM_INFO
	.align		4
.L_188:
        /*0038*/ 	.byte	0x04, 0x17
        /*003a*/ 	.short	(.L_190 - .L_189)
.L_189:
        /*003c*/ 	.word	0x00000000
        /*0040*/ 	.short	0x0002
        /*0042*/ 	.short	0x0010
        /*0044*/ 	.byte	0x00, 0xf0, 0x11, 0x00


	//----- nvinfo : EIATTR_KPARAM_INFO
	.align		4
.L_190:
        /*0048*/ 	.byte	0x04, 0x17
        /*004a*/ 	.short	(.L_192 - .L_191)
.L_191:
        /*004c*/ 	.word	0x00000000
        /*0050*/ 	.short	0x0001
        /*0052*/ 	.short	0x0008
        /*0054*/ 	.byte	0x00, 0xf5, 0x21, 0x00


	//----- nvinfo : EIATTR_KPARAM_INFO
	.align		4
.L_192:
        /*0058*/ 	.byte	0x04, 0x17
        /*005a*/ 	.short	(.L_194 - .L_193)
.L_193:
        /*005c*/ 	.word	0x00000000
        /*0060*/ 	.short	0x0000
        /*0062*/ 	.short	0x0000
        /*0064*/ 	.byte	0x00, 0xf5, 0x21, 0x00


	//----- nvinfo : EIATTR_SPARSE_MMA_MASK
	.align		4
.L_194:
        /*0068*/ 	.byte	0x03, 0x50
        /*006a*/ 	.short	0x0000


	//----- nvinfo : EIATTR_MAXREG_COUNT
	.align		4
        /*006c*/ 	.byte	0x03, 0x1b
        /*006e*/ 	.short	0x0080


	//----- nvinfo : EIATTR_NUM_BARRIERS
	.align		4
        /*0070*/ 	.byte	0x02, 0x4c
        /*0072*/ 	.byte	0x01
	.zero		1


	//----- nvinfo : EIATTR_MERCURY_ISA_VERSION
	.align		4
        /*0074*/ 	.byte	0x03, 0x5f
        /*0076*/ 	.short	0x0101


	//----- nvinfo : EIATTR_UNUSED_LOAD_BYTE_OFFSET
	.align		4
        /*0078*/ 	.byte	0x04, 0x44
        /*007a*/ 	.short	(.L_196 - .L_195)


	//   ....[0]....
.L_195:
        /*007c*/ 	.word	0x00000b70
        /*0080*/ 	.word	0x0000fff0


	//   ....[1]....
        /*0084*/ 	.word	0x00000f80
        /*0088*/ 	.word	0x0000fff0


	//   ....[2]....
        /*008c*/ 	.word	0x00002010
        /*0090*/ 	.word	0x0000fff0


	//   ....[3]....
        /*0094*/ 	.word	0x00002bb0
        /*0098*/ 	.word	0x0000fff0


	//   ....[4]....
        /*009c*/ 	.word	0x00002fc0
        /*00a0*/ 	.word	0x0000fff0


	//   ....[5]....
        /*00a4*/ 	.word	0x00004140
        /*00a8*/ 	.word	0x0000fff0


	//----- nvinfo : EIATTR_COOP_GROUP_MASK_REGIDS
	.align		4
.L_196:
        /*00ac*/ 	.byte	0x04, 0x29
        /*00ae*/ 	.short	(.L_198 - .L_197)


	//   ....[0]....
.L_197:
        /*00b0*/ 	.word	0xffffffff


	//   ....[1]....
        /*00b4*/ 	.word	0xffffffff


	//   ....[2]....
        /*00b8*/ 	.word	0xffffffff


	//   ....[3]....
        /*00bc*/ 	.word	0xffffffff


	//   ....[4]....
        /*00c0*/ 	.word	0xffffffff


	//   ....[5]....
        /*00c4*/ 	.word	0xffffffff


	//   ....[6]....
        /*00c8*/ 	.word	0xffffffff


	//   ....[7]....
        /*00cc*/ 	.word	0xffffffff


	//   ....[8]....
        /*00d0*/ 	.word	0xffffffff


	//   ....[9]....
        /*00d4*/ 	.word	0xffffffff


	//   ....[10]....
        /*00d8*/ 	.word	0xffffffff


	//   ....[11]....
        /*00dc*/ 	.word	0xffffffff


	//   ....[12]....
        /*00e0*/ 	.word	0xffffffff


	//   ....[13]....
        /*00e4*/ 	.word	0xffffffff


	//   ....[14]....
        /*00e8*/ 	.word	0xffffffff


	//   ....[15]....
        /*00ec*/ 	.word	0xffffffff


	//   ....[16]....
        /*00f0*/ 	.word	0xffffffff


	//   ....[17]....
        /*00f4*/ 	.word	0xffffffff


	//   ....[18]....
        /*00f8*/ 	.word	0xffffffff


	//   ....[19]....
        /*00fc*/ 	.word	0xffffffff


	//   ....[20]....
        /*0100*/ 	.word	0xffffffff


	//   ....[21]....
        /*0104*/ 	.word	0xffffffff


	//   ....[22]....
        /*0108*/ 	.word	0xffffffff


	//   ....[23]....
        /*010c*/ 	.word	0xffffffff


	//   ....[24]....
        /*0110*/ 	.word	0xffffffff


	//   ....[25]....
        /*0114*/ 	.word	0xffffffff


	//   ....[26]....
        /*0118*/ 	.word	0xffffffff


	//   ....[27]....
        /*011c*/ 	.word	0xffffffff


	//   ....[28]....
        /*0120*/ 	.word	0xffffffff


	//   ....[29]....
        /*0124*/ 	.word	0xffffffff


	//----- nvinfo : EIATTR_COOP_GROUP_INSTR_OFFSETS
	.align		4
.L_198:
        /*0128*/ 	.byte	0x04, 0x28
        /*012a*/ 	.short	(.L_200 - .L_199)


	//   ....[0]....
.L_199:
        /*012c*/ 	.word	0x00000980


	//   ....[1]....
        /*0130*/ 	.word	0x000009e0


	//   ....[2]....
        /*0134*/ 	.word	0x00000a50


	//   ....[3]....
        /*0138*/ 	.word	0x00000aa0


	//   ....[4]....
        /*013c*/ 	.word	0x00000ad0


	//   ....[5]....
        /*0140*/ 	.word	0x00000d20


	//   ....[6]....
        /*0144*/ 	.word	0x00000db0


	//   ....[7]....
        /*0148*/ 	.word	0x00000df0


	//   ....[8]....
        /*014c*/ 	.word	0x00000e40


	//   ....[9]....
        /*0150*/ 	.word	0x00000e80


	//   ....[10]....
        /*0154*/ 	.word	0x00001e30


	//   ....[11]....
        /*0158*/ 	.word	0x00001eb0


	//   ....[12]....
        /*015c*/ 	.word	0x00001f00


	//   ....[13]....
        /*0160*/ 	.word	0x00001f40


	//   ....[14]....
        /*0164*/ 	.word	0x00001f70


	//   ....[15]....
        /*0168*/ 	.word	0x000029c0


	//   ....[16]....
        /*016c*/ 	.word	0x00002a20


	//   ....[17]....
        /*0170*/ 	.word	0x00002a90


	//   ....[18]....
        /*0174*/ 	.word	0x00002ae0


	//   ....[19]....
        /*0178*/ 	.word	0x00002b10


	//   ....[20]....
        /*017c*/ 	.word	0x00002d60


	//   ....[21]....
        /*0180*/ 	.word	0x00002de0


	//   ....[22]....
        /*0184*/ 	.word	0x00002e20


	//   ....[23]....
        /*0188*/ 	.word	0x00002e60


	//   ....[24]....
        /*018c*/ 	.word	0x00002ec0


	//   ....[25]....
        /*0190*/ 	.word	0x00003f60


	//   ....[26]....
        /*0194*/ 	.word	0x00003fe0


	//   ....[27]....
        /*0198*/ 	.word	0x00004030


	//   ....[28]....
        /*019c*/ 	.word	0x00004070


	//   ....[29]....
        /*01a0*/ 	.word	0x000040a0


	//----- nvinfo : EIATTR_VRC_CTA_INIT_COUNT
	.align		4
.L_200:
        /*01a4*/ 	.byte	0x02, 0x4a
	.zero		1
	.zero		1


	//----- nvinfo : EIATTR_EXIT_INSTR_OFFSETS
	.align		4
        /*01a8*/ 	.byte	0x04, 0x1c
        /*01aa*/ 	.short	(.L_202 - .L_201)


	//   ....[0]....
.L_201:
        /*01ac*/ 	.word	0x00000080


	//   ....[1]....
        /*01b0*/ 	.word	0x000000c0


	//   ....[2]....
        /*01b4*/ 	.word	0x00004280


	//   ....[3]....
        /*01b8*/ 	.word	0x000042d0


	//----- nvinfo : EIATTR_MAX_THREADS
	.align		4
.L_202:
        /*01bc*/ 	.byte	0x04, 0x05
        /*01be*/ 	.short	(.L_204 - .L_203)
.L_203:
        /*01c0*/ 	.word	0x00000200
        /*01c4*/ 	.word	0x00000001
        /*01c8*/ 	.word	0x00000001


	//----- nvinfo : EIATTR_CRS_STACK_SIZE
	.align		4
.L_204:
        /*01cc*/ 	.byte	0x04, 0x1e
        /*01ce*/ 	.short	(.L_206 - .L_205)
.L_205:
        /*01d0*/ 	.word	0x00000000


	//----- nvinfo : EIATTR_CBANK_PARAM_SIZE
	.align		4
.L_206:
        /*01d4*/ 	.byte	0x03, 0x19
        /*01d6*/ 	.short	0x001d


	//----- nvinfo : EIATTR_PARAM_CBANK
	.align		4
        /*01d8*/ 	.byte	0x04, 0x0a
        /*01da*/ 	.short	(.L_208 - .L_207)
	.align		4
.L_207:
        /*01dc*/ 	.word	index@(.nv.constant0._ZN3cub18CUB_300001_SM_10006detail6reduce28DeviceReduceSingleTileKernelINS2_10policy_hubIfjN4cuda3std3__44plusIfEEE10Policy1000EPfSC_iS9_ffNS7_10__identityEEEvT0_T1_T2_T3_T4_T6_)
        /*01e0*/ 	.short	0x0380
        /*01e2*/ 	.short	0x001d


	//----- nvinfo : EIATTR_SW_WAR
	.align		4
.L_208:
        /*01e4*/ 	.byte	0x04, 0x36
        /*01e6*/ 	.short	(.L_210 - .L_209)
.L_209:
        /*01e8*/ 	.word	0x00000008
.L_210:


//--------------------- .nv.info._ZN3cub18CUB_300001_SM_10006detail6reduce18DeviceReduceKernelINS2_10policy_hubIfjN4cuda3std3__44plusIfEEE10Policy1000EN6thrust24THRUST_300001_SM_1000_NS6detail15normal_iteratorINSD_10device_ptrIfEEEEjS9_fNS7_10__identityEEEvT0_PT3_T1_NS0_13GridEvenShareISN_EET2_T4_ --------------------------
	.section	.nv.info._ZN3cub18CUB_300001_SM_10006detail6reduce18DeviceReduceKernelINS2_10policy_hubIfjN4cuda3std3__44plusIfEEE10Policy1000EN6thrust24THRUST_300001_SM_1000_NS6detail15normal_iteratorINSD_10device_ptrIfEEEEjS9_fNS7_10__identityEEEvT0_PT3_T1_NS0_13GridEvenShareISN_EET2_T4_,"",@"SHT_CUDA_INFO"
	.sectionflags	@""
	.align	4


	//----- nvinfo : EIATTR_CUDA_API_VERSION
	.align		4
        /*0000*/ 	.byte	0x04, 0x37
        /*0002*/ 	.short	(.L_212 - .L_211)
.L_211:
        /*0004*/ 	.word	0x00000082


	//----- nvinfo : EIATTR_KPARAM_INFO
	.align		4
.L_212:
        /*0008*/ 	.byte	0x04, 0x17
        /*000a*/ 	.short	(.L_214 - .L_213)
.L_213:
        /*000c*/ 	.word	0x00000000
        /*0010*/ 	.short	0x0005
        /*0012*/ 	.short	0x003d
        /*0014*/ 	.byte	0x00, 0xf0, 0x05, 0x00


	//----- nvinfo : EIATTR_KPARAM_INFO
	.align		4
.L_214:
        /*0018*/ 	.byte	0x04, 0x17
        /*001a*/ 	.short	(.L_216 - .L_215)
.L_215:
        /*001c*/ 	.word	0x00000000
        /*0020*/ 	.short	0x0004
        /*0022*/ 	.short	0x003c
        /*0024*/ 	.byte	0x00, 0xf0, 0x05, 0x00


	//----- nvinfo : EIATTR_KPARAM_INFO
	.align		4
.L_216:
        /*0028*/ 	.byte	0x04, 0x17
        /*002a*/ 	.short	(.L_218 - .L_217)
.L_217:
        /*002c*/ 	.word	0x00000000
        /*0030*/ 	.short	0x0003
        /*0032*/ 	.short	0x0014
        /*0034*/ 	.byte	0x00, 0xf0, 0xa1, 0x00


	//----- nvinfo : EIATTR_KPARAM_INFO
	.align		4
.L_218:
        /*0038*/ 	.byte	0x04, 0x17
        /*003a*/ 	.short	(.L_220 - .L_219)
.L_219:
        /*003c*/ 	.word	0x00000000
        /*0040*/ 	.short	0x0002
        /*0042*/ 	.short	0x0010
        /*0044*/ 	.byte	0x00, 0xf0, 0x11, 0x00


	//----- nvinfo : EIATTR_KPARAM_INFO
	.align		4
.L_220:
        /*0048*/ 	.byte	0x04, 0x17
        /*004a*/ 	.short	(.L_222 - .L_221)
.L_221:
        /*004c*/ 	.word	0x00000000
        /*0050*/ 	.short	0x0001
        /*0052*/ 	.short	0x0008
        /*0054*/ 	.byte	0x00, 0xf5, 0x21, 0x00


	//----- nvinfo : EIATTR_KPARAM_INFO
	.align		4
.L_222:
        /*0058*/ 	.byte	0x04, 0x17
        /*005a*/ 	.short	(.L_224 - .L_223)
.L_223:
        /*005c*/ 	.word	0x00000000
        /*0060*/ 	.short	0x0000
        /*0062*/ 	.short	0x0000
        /*0064*/ 	.byte	0x00, 0xf0, 0x21, 0x00


	//----- nvinfo : EIATTR_SPARSE_MMA_MASK
	.align		4
.L_224:
        /*0068*/ 	.byte	0x03, 0x50
        /*006a*/ 	.short	0x0000


	//----- nvinfo : EIATTR_MAXREG_COUNT
	.align		4
        /*006c*/ 	.byte	0x03, 0x1b
        /*006e*/ 	.short	0x0080


	//----- nvinfo : EIATTR_NUM_BARRIERS
	.align		4
        /*0070*/ 	.byte	0x02, 0x4c
        /*0072*/ 	.byte	0x01
	.zero		1


	//----- nvinfo : EIATTR_MERCURY_ISA_VERSION
	.align		4
        /*0074*/ 	.byte	0x03, 0x5f
        /*0076*/ 	.short	0x0101


	//----- nvinfo : EIATTR_UNUSED_LOAD_BYTE_OFFSET
	.align		4
        /*0078*/ 	.byte	0x04, 0x44
        /*007a*/ 	.short	(.L_226 - .L_225)


	//   ....[0]....
.L_225:
        /*007c*/ 	.word	0x00000de0
        /*0080*/ 	.word	0x0000fff0


	//   ....[1]....
        /*0084*/ 	.word	0x000011f0
        /*0088*/ 	.word	0x0000fff0


	//   ....[2]....
        /*008c*/ 	.word	0x000026b0
        /*0090*/ 	.word	0x0000fff0


	//----- nvinfo : EIATTR_COOP_GROUP_MASK_REGIDS
	.align		4
.L_226:
        /*0094*/ 	.byte	0x04, 0x29
        /*0096*/ 	.short	(.L_228 - .L_227)


	//   ....[0]....
.L_227:
        /*0098*/ 	.word	0xffffffff


	//   ....[1]....
        /*009c*/ 	.word	0xffffffff


	//   ....[2]....
        /*00a0*/ 	.word	0xffffffff


	//   ....[3]....
        /*00a4*/ 	.word	0xffffffff


	//   ....[4]....
        /*00a8*/ 	.word	0xffffffff


	//   ....[5]....
        /*00ac*/ 	.word	0xffffffff


	//   ....[6]....
        /*00b0*/ 	.word	0xffffffff


	//   ....[7]....
        /*00b4*/ 	.word	0xffffffff


	//   ....[8]....
        /*00b8*/ 	.word	0xffffffff


	//   ....[9]....
        /*00bc*/ 	.word	0xffffffff


	//   ....[10]....
        /*00c0*/ 	.word	0xffffffff


	//   ....[11]....
        /*00c4*/ 	.word	0xffffffff


	//   ....[12]....
        /*00c8*/ 	.word	0xffffffff


	//   ....[13]....
        /*00cc*/ 	.word	0xffffffff


	//   ....[14]....
        /*00d0*/ 	.word	0xffffffff


	//----- nvinfo : EIATTR_COOP_GROUP_INSTR_OFFSETS
	.align		4
.L_228:
        /*00d4*/ 	.byte	0x04, 0x28
        /*00d6*/ 	.short	(.L_230 - .L_229)


	//   ....[0]....
.L_229:
        /*00d8*/ 	.word	0x00000bf0


	//   ....[1]....
        /*00dc*/ 	.word	0x00000c50


	//   ....[2]....
        /*00e0*/ 	.word	0x00000cc0


	//   ....[3]....
        /*00e4*/ 	.word	0x00000d10


	//   ....[4]....
        /*00e8*/ 	.word	0x00000d40


	//   ....[5]....
        /*00ec*/ 	.word	0x00000f90


	//   ....[6]....
        /*00f0*/ 	.word	0x00001020


	//   ....[7]....
        /*00f4*/ 	.word	0x00001070


	//   ....[8]....
        /*00f8*/ 	.word	0x000010b0


	//   ....[9]....
        /*00fc*/ 	.word	0x000010f0


	//   ....[10]....
        /*0100*/ 	.word	0x000024c0


	//   ....[11]....
        /*0104*/ 	.word	0x00002550


	//   ....[12]....
        /*0108*/ 	.word	0x000025a0


	//   ....[13]....
        /*010c*/ 	.word	0x000025e0


	//   ....[14]....
        /*0110*/ 	.word	0x00002610


	//----- nvinfo : EIATTR_VRC_CTA_INIT_COUNT
	.align		4
.L_230:
        /*0114*/ 	.byte	0x02, 0x4a
	.zero		1
	.zero		1


	//----- nvinfo : EIATTR_EXIT_INSTR_OFFSETS
	.align		4
        /*0118*/ 	.byte	0x04, 0x1c
        /*011a*/ 	.short	(.L_232 - .L_231)


	//   ....[0]....
.L_231:
        /*011c*/ 	.word	0x000027f0


	//   ....[1]....
        /*0120*/ 	.word	0x00002830


	//----- nvinfo : EIATTR_MAX_THREADS
	.align		4
.L_232:
        /*0124*/ 	.byte	0x04, 0x05
        /*0126*/ 	.short	(.L_234 - .L_233)
.L_233:
        /*0128*/ 	.word	0x00000200
        /*012c*/ 	.word	0x00000001
        /*0130*/ 	.word	0x00000001


	//----- nvinfo : EIATTR_CRS_STACK_SIZE
	.align		4
.L_234:
        /*0134*/ 	.byte	0x04, 0x1e
        /*0136*/ 	.short	(.L_236 - .L_235)
.L_235:
        /*0138*/ 	.word	0x00000000


	//----- nvinfo : EIATTR_CBANK_PARAM_SIZE
	.align		4
.L_236:
        /*013c*/ 	.byte	0x03, 0x19
        /*013e*/ 	.short	0x003e


	//----- nvinfo : EIATTR_PARAM_CBANK
	.align		4
        /*0140*/ 	.byte	0x04, 0x0a
        /*0142*/ 	.short	(.L_238 - .L_237)
	.align		4
.L_237:
        /*0144*/ 	.word	index@(.nv.constant0._ZN3cub18CUB_300001_SM_10006detail6reduce18DeviceReduceKernelINS2_10policy_hubIfjN4cuda3std3__44plusIfEEE10Policy1000EN6thrust24THRUST_300001_SM_1000_NS6detail15normal_iteratorINSD_10device_ptrIfEEEEjS9_fNS7_10__identityEEEvT0_PT3_T1_NS0_13GridEvenShareISN_EET2_T4_)
        /*0148*/ 	.short	0x0380
        /*014a*/ 	.short	0x003e


	//----- nvinfo : EIATTR_SW_WAR
	.align		4
.L_238:
        /*014c*/ 	.byte	0x04, 0x36
        /*014e*/ 	.short	(.L_240 - .L_239)
.L_239:
        /*0150*/ 	.word	0x00000008
.L_240:


//--------------------- .nv.info._ZN3cub18CUB_300001_SM_10006detail6reduce28DeviceReduceSingleTileKernelINS2_10policy_hubIfjN4cuda3std3__44plusIfEEE10Policy1000EN6thrust24THRUST_300001_SM_1000_NS6detail15normal_iteratorINSD_10device_ptrIfEEEEPfjS9_ffNS7_10__identityEEEvT0_T1_T2_T3_T4_T6_ --------------------------
	.section	.nv.info._ZN3cub18CUB_300001_SM_10006detail6reduce28DeviceReduceSingleTileKernelINS2_10policy_hubIfjN4cuda3std3__44plusIfEEE10Policy1000EN6thrust24THRUST_300001_SM_1000_NS6detail15normal_iteratorINSD_10device_ptrIfEEEEPfjS9_ffNS7_10__identityEEEvT0_T1_T2_T3_T4_T6_,"",@"SHT_CUDA_INFO"
	.sectionflags	@""
	.align	4


	//----- nvinfo : EIATTR_CUDA_API_VERSION
	.align		4
        /*0000*/ 	.byte	0x04, 0x37
        /*0002*/ 	.short	(.L_242 - .L_241)
.L_241:
        /*0004*/ 	.word	0x00000082


	//----- nvinfo : EIATTR_KPARAM_INFO
	.align		4
.L_242:
        /*0008*/ 	.byte	0x04, 0x17
        /*000a*/ 	.short	(.L_244 - .L_243)
.L_243:
        /*000c*/ 	.word	0x00000000
        /*0010*/ 	.short	0x0005
        /*0012*/ 	.short	0x001c
        /*0014*/ 	.byte	0x00, 0xf0, 0x05, 0x00


	//----- nvinfo : EIATTR_KPARAM_INFO
	.align		4
.L_244:
        /*0018*/ 	.byte	0x04, 0x17
        /*001a*/ 	.short	(.L_246 - .L_245)
.L_245:
        /*001c*/ 	.word	0x00000000
        /*0020*/ 	.short	0x0004
        /*0022*/ 	.short	0x0018
        /*0024*/ 	.byte	0x00, 0xf0, 0x11, 0x00


	//----- nvinfo : EIATTR_KPARAM_INFO
	.align		4
.L_246:
        /*0028*/ 	.byte	0x04, 0x17
        /*002a*/ 	.short	(.L_248 - .L_247)
.L_247:
        /*002c*/ 	.word	0x00000000
        /*0030*/ 	.short	0x0003
        /*0032*/ 	.short	0x0014
        /*0034*/ 	.byte	0x00, 0xf0, 0x05, 0x00


	//----- nvinfo : EIATTR_KPARAM_INFO
	.align		4
.L_248:
        /*0038*/ 	.byte	0x04, 0x17
        /*003a*/ 	.short	(.L_250 - .L_249)
.L_249:
        /*003c*/ 	.word	0x00000000
        /*0040*/ 	.short	0x0002
        /*0042*/ 	.short	0x0010
        /*0044*/ 	.byte	0x00, 0xf0, 0x11, 0x00


	//----- nvinfo : EIATTR_KPARAM_INFO
	.align		4
.L_250:
        /*0048*/ 	.byte	0x04, 0x17
        /*004a*/ 	.short	(.L_252 - .L_251)
.L_251:
        /*004c*/ 	.word	0x00000000
        /*0050*/ 	.short	0x0001
        /*0052*/ 	.short	0x0008
        /*0054*/ 	.byte	0x00, 0xf5, 0x21, 0x00


	//----- nvinfo : EIATTR_KPARAM_INFO
	.align		4
.L_252:
        /*0058*/ 	.byte	0x04, 0x17
        /*005a*/ 	.short	(.L_254 - .L_253)
.L_253:
        /*005c*/ 	.word	0x00000000
        /*0060*/ 	.short	0x0000
        /*0062*/ 	.short	0x0000
        /*0064*/ 	.byte	0x00, 0xf0, 0x21, 0x00


	//----- nvinfo : EIATTR_SPARSE_MMA_MASK
	.align		4
.L_254:
        /*0068*/ 	.byte	0x03, 0x50
        /*006a*/ 	.short	0x0000


	//----- nvinfo : EIATTR_MAXREG_COUNT
	.align		4
        /*006c*/ 	.byte	0x03, 0x1b
        /*006e*/ 	.short	0x0080


	//----- nvinfo : EIATTR_NUM_BARRIERS
	.align		4
        /*0070*/ 	.byte	0x02, 0x4c
        /*0072*/ 	.byte	0x01
	.zero		1


	//----- nvinfo : EIATTR_MERCURY_ISA_VERSION
	.align		4
        /*0074*/ 	.byte	0x03, 0x5f
        /*0076*/ 	.short	0x0101


	//----- nvinfo : EIATTR_UNUSED_LOAD_BYTE_OFFSET
	.align		4
        /*0078*/ 	.byte	0x04, 0x44
        /*007a*/ 	.short	(.L_256 - .L_255)


	//   ....[0]....
.L_255:
        /*007c*/ 	.word	0x00000b00
        /*0080*/ 	.word	0x0000fff0


	//   ....[1]....
        /*0084*/ 	.word	0x00000f10
        /*0088*/ 	.word	0x0000fff0


	//   ....[2]....
        /*008c*/ 	.word	0x00002270
        /*0090*/ 	.word	0x0000fff0


	//----- nvinfo : EIATTR_COOP_GROUP_MASK_REGIDS
	.align		4
.L_256:
        /*0094*/ 	.byte	0x04, 0x29
        /*0096*/ 	.short	(.L_258 - .L_257)


	//   ....[0]....
.L_257:
        /*0098*/ 	.word	0xffffffff


	//   ....[1]....
        /*009c*/ 	.word	0xffffffff


	//   ....[2]....
        /*00a0*/ 	.word	0xffffffff


	//   ....[3]....
        /*00a4*/ 	.word	0xffffffff


	//   ....[4]....
        /*00a8*/ 	.word	0xffffffff


	//   ....[5]....
        /*00ac*/ 	.word	0xffffffff


	//   ....[6]....
        /*00b0*/ 	.word	0xffffffff


	//   ....[7]....
        /*00b4*/ 	.word	0xffffffff


	//   ....[8]....
        /*00b8*/ 	.word	0xffffffff


	//   ....[9]....
        /*00bc*/ 	.word	0xffffffff


	//   ....[10]....
        /*00c0*/ 	.word	0xffffffff


	//   ....[11]....
        /*00c4*/ 	.word	0xffffffff


	//   ....[12]....
        /*00c8*/ 	.word	0xffffffff


	//   ....[13]....
        /*00cc*/ 	.word	0xffffffff


	//   ....[14]....
        /*00d0*/ 	.word	0xffffffff


	//----- nvinfo : EIATTR_COOP_GROUP_INSTR_OFFSETS
	.align		4
.L_258:
        /*00d4*/ 	.byte	0x04, 0x28
        /*00d6*/ 	.short	(.L_260 - .L_259)


	//   ....[0]....
.L_259:
        /*00d8*/ 	.word	0x00000910


	//   ....[1]....
        /*00dc*/ 	.word	0x00000970


	//   ....[2]....
        /*00e0*/ 	.word	0x000009e0


	//   ....[3]....
        /*00e4*/ 	.word	0x00000a30


	//   ....[4]....
        /*00e8*/ 	.word	0x00000a60


	//   ....[5]....
        /*00ec*/ 	.word	0x00000cb0


	//   ....[6]....
        /*00f0*/ 	.word	0x00000d40


	//   ....[7]....
        /*00f4*/ 	.word	0x00000d80


	//   ....[8]....
        /*00f8*/ 	.word	0x00000dd0


	//   ....[9]....
        /*00fc*/ 	.word	0x00000e10


	//   ....[10]....
        /*0100*/ 	.word	0x00002090


	//   ....[11]....
        /*0104*/ 	.word	0x00002110


	//   ....[12]....
        /*0108*/ 	.word	0x00002160


	//   ....[13]....
        /*010c*/ 	.word	0x000021a0


	//   ....[14]....
        /*0110*/ 	.word	0x000021d0


	//----- nvinfo : EIATTR_VRC_CTA_INIT_COUNT
	.align		4
.L_260:
        /*0114*/ 	.byte	0x02, 0x4a
	.zero		1
	.zero		1


	//----- nvinfo : EIATTR_EXIT_INSTR_OFFSETS
	.align		4
        /*0118*/ 	.byte	0x04, 0x1c
        /*011a*/ 	.short	(.L_262 - .L_261)


	//   ....[0]....
.L_261:
        /*011c*/ 	.word	0x00000080


	//   ....[1]....
        /*0120*/ 	.word	0x000000c0


	//   ....[2]....
        /*0124*/ 	.word	0x000023b0


	//   ....[3]....
        /*0128*/ 	.word	0x00002400


	//----- nvinfo : EIATTR_MAX_THREADS
	.align		4
.L_262:
        /*012c*/ 	.byte	0x04, 0x05
        /*012e*/ 	.short	(.L_264 - .L_263)
.L_263:
        /*0130*/ 	.word	0x00000200
        /*0134*/ 	.word	0x00000001
        /*0138*/ 	.word	0x00000001


	//----- nvinfo : EIATTR_CRS_STACK_SIZE
	.align		4
.L_264:
        /*013c*/ 	.byte	0x04, 0x1e
        /*013e*/ 	.short	(.L_266 - .L_265)
.L_265:
        /*0140*/ 	.word	0x00000000


	//----- nvinfo : EIATTR_CBANK_PARAM_SIZE
	.align		4
.L_266:
        /*0144*/ 	.byte	0x03, 0x19
        /*0146*/ 	.short	0x001d


	//----- nvinfo : EIATTR_PARAM_CBANK
	.align		4
        /*0148*/ 	.byte	0x04, 0x0a
        /*014a*/ 	.short	(.L_268 - .L_267)
	.align		4
.L_267:
        /*014c*/ 	.word	index@(.nv.constant0._ZN3cub18CUB_300001_SM_10006detail6reduce28DeviceReduceSingleTileKernelINS2_10policy_hubIfjN4cuda3std3__44plusIfEEE10Policy1000EN6thrust24THRUST_300001_SM_1000_NS6detail15normal_iteratorINSD_10device_ptrIfEEEEPfjS9_ffNS7_10__identityEEEvT0_T1_T2_T3_T4_T6_)
        /*0150*/ 	.short	0x0380
        /*0152*/ 	.short	0x001d


	//----- nvinfo : EIATTR_SW_WAR
	.align		4
.L_268:
        /*0154*/ 	.byte	0x04, 0x36
        /*0156*/ 	.short	(.L_270 - .L_269)
.L_269:
        /*0158*/ 	.word	0x00000008
.L_270:


//--------------------- .nv.info._ZN3cub18CUB_300001_SM_10006detail9transform16transform_kernelINS2_10policy_hubILb1EN4cuda3std3__45tupleIJN6thrust24THRUST_300001_SM_1000_NS6detail15normal_iteratorINSA_10device_ptrIfEEEEEEEE10policy1000El6squareSF_JPfEEEvT0_iT1_T2_DpNS2_10kernel_argIT3_EE --------------------------
	.section	.nv.info._ZN3cub18CUB_300001_SM_10006detail9transform16transform_kernelINS2_10policy_hubILb1EN4cuda3std3__45tupleIJN6thrust24THRUST_300001_SM_1000_NS6detail15normal_iteratorINSA_10device_ptrIfEEEEEEEE10policy1000El6squareSF_JPfEEEvT0_iT1_T2_DpNS2_10kernel_argIT3_EE,"",@"SHT_CUDA_INFO"
	.sectionflags	@""
	.align	4


	//----- nvinfo : EIATTR_CUDA_API_VERSION
	.align		4
        /*0000*/ 	.byte	0x04, 0x37
        /*0002*/ 	.short	(.L_272 - .L_271)
.L_271:
        /*0004*/ 	.word	0x00000082


	//----- nvinfo : EIATTR_KPARAM_INFO
	.align		4
.L_272:
        /*0008*/ 	.byte	0x04, 0x17
        /*000a*/ 	.short	(.L_274 - .L_273)
.L_273:
        /*000c*/ 	.word	0x00000000
        /*0010*/ 	.short	0x0004
        /*0012*/ 	.short	0x0018
        /*0014*/ 	.byte	0x00, 0xf0, 0x41, 0x00


	//----- nvinfo : EIATTR_KPARAM_INFO
	.align		4
.L_274:
        /*0018*/ 	.byte	0x04, 0x17
        /*001a*/ 	.short	(.L_276 - .L_275)
.L_275:
        /*001c*/ 	.word	0x00000000
        /*0020*/ 	.short	0x0003
        /*0022*/ 	.short	0x0010
        /*0024*/ 	.byte	0x00, 0xf0, 0x21, 0x00


	//----- nvinfo : EIATTR_KPARAM_INFO
	.align		4
.L_276:
        /*0028*/ 	.byte	0x04, 0x17
        /*002a*/ 	.short	(.L_278 - .L_277)
.L_277:
        /*002c*/ 	.word	0x00000000
        /*0030*/ 	.short	0x0002
        /*0032*/ 	.short	0x000c
        /*0034*/ 	.byte	0x00, 0xf0, 0x05, 0x00


	//----- nvinfo : EIATTR_KPARAM_INFO
	.align		4
.L_278:
        /*0038*/ 	.byte	0x04, 0x17
        /*003a*/ 	.short	(.L_280 - .L_279)
.L_279:
        /*003c*/ 	.word	0x00000000
        /*0040*/ 	.short	0x0001
        /*0042*/ 	.short	0x0008
        /*0044*/ 	.byte	0x00, 0xf0, 0x11, 0x00


	//----- nvinfo : EIATTR_KPARAM_INFO
	.align		4
.L_280:
        /*0048*/ 	.byte	0x04, 0x17
        /*004a*/ 	.short	(.L_282 - .L_281)
.L_281:
        /*004c*/ 	.word	0x00000000
        /*0050*/ 	.short	0x0000
        /*0052*/ 	.short	0x0000
        /*0054*/ 	.byte	0x00, 0xf0, 0x21, 0x00


	//----- nvinfo : EIATTR_SPARSE_MMA_MASK
	.align		4
.L_282:
        /*0058*/ 	.byte	0x03, 0x50
        /*005a*/ 	.short	0x0000


	//----- nvinfo : EIATTR_MAXREG_COUNT
	.align		4
        /*005c*/ 	.byte	0x03, 0x1b
        /*005e*/ 	.short	0x00ff


	//----- nvinfo : EIATTR_MERCURY_ISA_VERSION
	.align		4
        /*0060*/ 	.byte	0x03, 0x5f
        /*0062*/ 	.short	0x0101


	//----- nvinfo : EIATTR_VRC_CTA_INIT_COUNT
	.align		4
        /*0064*/ 	.byte	0x02, 0x4a
	.zero		1
	.zero		1


	//----- nvinfo : EIATTR_EXIT_INSTR_OFFSETS
	.align		4
        /*0068*/ 	.byte	0x04, 0x1c
        /*006a*/ 	.short	(.L_284 - .L_283)


	//   ....[0]....
.L_283:
        /*006c*/ 	.word	0x000002a0


	//   ....[1]....
        /*0070*/ 	.word	0x00000a30


	//   ....[2]....
        /*0074*/ 	.word	0x00000c60


	//   ....[3]....
        /*0078*/ 	.word	0x00000da0


	//   ....[4]....
        /*007c*/ 	.word	0x00000dd0


	//   ....[5]....
        /*0080*/ 	.word	0x00000e30


	//   ....[6]....
        /*0084*/ 	.word	0x00000e50


	//   ....[7]....
        /*0088*/ 	.word	0x00001310


	//   ....[8]....
        /*008c*/ 	.word	0x00001520


	//   ....[9]....
        /*0090*/ 	.word	0x00001670


	//   ....[10]....
        /*0094*/ 	.word	0x00001710


	//----- nvinfo : EIATTR_MAX_THREADS
	.align		4
.L_284:
        /*0098*/ 	.byte	0x04, 0x05
        /*009a*/ 	.short	(.L_286 - .L_285)
.L_285:
        /*009c*/ 	.word	0x00000080
        /*00a0*/ 	.word	0x00000001
        /*00a4*/ 	.word	0x00000001


	//----- nvinfo : EIATTR_CRS_STACK_SIZE
	.align		4
.L_286:
        /*00a8*/ 	.byte	0x04, 0x1e
        /*00aa*/ 	.short	(.L_288 - .L_287)
.L_287:
        /*00ac*/ 	.word	0x00000000


	//----- nvinfo : EIATTR_CBANK_PARAM_SIZE
	.align		4
.L_288:
        /*00b0*/ 	.byte	0x03, 0x19
        /*00b2*/ 	.short	0x0028


	//----- nvinfo : EIATTR_PARAM_CBANK
	.align		4
        /*00b4*/ 	.byte	0x04, 0x0a
        /*00b6*/ 	.short	(.L_290 - .L_289)
	.align		4
.L_289:
        /*00b8*/ 	.word	index@(.nv.constant0._ZN3cub18CUB_300001_SM_10006detail9transform16transform_kernelINS2_10policy_hubILb1EN4cuda3std3__45tupleIJN6thrust24THRUST_300001_SM_1000_NS6detail15normal_iteratorINSA_10device_ptrIfEEEEEEEE10policy1000El6squareSF_JPfEEEvT0_iT1_T2_DpNS2_10kernel_argIT3_EE)
        /*00bc*/ 	.short	0x0380
        /*00be*/ 	.short	0x0028


	//----- nvinfo : EIATTR_SW_WAR
	.align		4
.L_290:
        /*00c0*/ 	.byte	0x04, 0x36
        /*00c2*/ 	.short	(.L_292 - .L_291)
.L_291:
        /*00c4*/ 	.word	0x00000008
.L_292:


//--------------------- .nv.info._ZN3cub18CUB_300001_SM_10006detail9transform16transform_kernelINS2_10policy_hubILb1EN4cuda3std3__45tupleIJN6thrust24THRUST_300001_SM_1000_NS6detail15normal_iteratorINSA_10device_ptrIfEEEEEEEE10policy1000Ei6squareSF_JPfEEEvT0_iT1_T2_DpNS2_10kernel_argIT3_EE --------------------------
	.section	.nv.info._ZN3cub18CUB_300001_SM_10006detail9transform16transform_kernelINS2_10policy_hubILb1EN4cuda3std3__45tupleIJN6thrust24THRUST_300001_SM_1000_NS6detail15normal_iteratorINSA_10device_ptrIfEEEEEEEE10policy1000Ei6squareSF_JPfEEEvT0_iT1_T2_DpNS2_10kernel_argIT3_EE,"",@"SHT_CUDA_INFO"
	.sectionflags	@""
	.align	4


	//----- nvinfo : EIATTR_CUDA_API_VERSION
	.align		4
        /*0000*/ 	.byte	0x04, 0x37
        /*0002*/ 	.short	(.L_294 - .L_293)
.L_293:
        /*0004*/ 	.word	0x00000082


	//----- nvinfo : EIATTR_KPARAM_INFO
	.align		4
.L_294:
        /*0008*/ 	.byte	0x04, 0x17
        /*000a*/ 	.short	(.L_296 - .L_295)
.L_295:
        /*000c*/ 	.word	0x00000000
        /*0010*/ 	.short	0x0004
        /*0012*/ 	.short	0x0018
        /*0014*/ 	.byte	0x00, 0xf0, 0x41, 0x00


	//----- nvinfo : EIATTR_KPARAM_INFO
	.align		4
.L_296:
        /*0018*/ 	.byte	0x04, 0x17
        /*001a*/ 	.short	(.L_298 - .L_297)
.L_297:
        /*001c*/ 	.word	0x00000000
        /*0020*/ 	.short	0x0003
        /*0022*/ 	.short	0x0010
        /*0024*/ 	.byte	0x00, 0xf0, 0x21, 0x00


	//----- nvinfo : EIATTR_KPARAM_INFO
	.align		4
.L_298:
        /*0028*/ 	.byte	0x04, 0x17
        /*002a*/ 	.short	(.L_300 - .L_299)
.L_299:
        /*002c*/ 	.word	0x00000000
        /*0030*/ 	.short	0x0002
        /*0032*/ 	.short	0x0008
        /*0034*/ 	.byte	0x00, 0xf0, 0x05, 0x00


	//----- nvinfo : EIATTR_KPARAM_INFO
	.align		4
.L_300:
        /*0038*/ 	.byte	0x04, 0x17
        /*003a*/ 	.short	(.L_302 - .L_301)
.L_301:
        /*003c*/ 	.word	0x00000000
        /*0040*/ 	.short	0x0001
        /*0042*/ 	.short	0x0004
        /*0044*/ 	.byte	0x00, 0xf0, 0x11, 0x00


	//----- nvinfo : EIATTR_KPARAM_INFO
	.align		4
.L_302:
        /*0048*/ 	.byte	0x04, 0x17
        /*004a*/ 	.short	(.L_304 - .L_303)
.L_303:
        /*004c*/ 	.word	0x00000000
        /*0050*/ 	.short	0x0000
        /*0052*/ 	.short	0x0000
        /*0054*/ 	.byte	0x00, 0xf0, 0x11, 0x00


	//----- nvinfo : EIATTR_SPARSE_MMA_MASK
	.align		4
.L_304:
        /*0058*/ 	.byte	0x03, 0x50
        /*005a*/ 	.short	0x0000


	//----- nvinfo : EIATTR_MAXREG_COUNT
	.align		4
        /*005c*/ 	.byte	0x03, 0x1b
        /*005e*/ 	.short	0x00ff


	//----- nvinfo : EIATTR_MERCURY_ISA_VERSION
	.align		4
        /*0060*/ 	.byte	0x03, 0x5f
        /*0062*/ 	.short	0x0101


	//----- nvinfo : EIATTR_VRC_CTA_INIT_COUNT
	.align		4
        /*0064*/ 	.byte	0x02, 0x4a
	.zero		1
	.zero		1


	//----- nvinfo : EIATTR_EXIT_INSTR_OFFSETS
	.align		4
        /*0068*/ 	.byte	0x04, 0x1c
        /*006a*/ 	.short	(.L_306 - .L_305)


	//   ....[0]....
.L_305:
        /*006c*/ 	.word	0x000001f0


	//   ....[1]....
        /*0070*/ 	.word	0x000006b0


	//   ....[2]....
        /*0074*/ 	.word	0x000008d0


	//   ....[3]....
        /*0078*/ 	.word	0x00000a20


	//   ....[4]....
        /*007c*/ 	.word	0x00000ae0


	//   ....[5]....
        /*0080*/ 	.word	0x00000b00


	//   ....[6]....
        /*0084*/ 	.word	0x00000ea0


	//   ....[7]....
        /*0088*/ 	.word	0x000010d0


	//   ....[8]....
        /*008c*/ 	.word	0x00001210


	//   ....[9]....
        /*0090*/ 	.word	0x00001240


	//   ....[10]....
        /*0094*/ 	.word	0x000012a0


	//----- nvinfo : EIATTR_MAX_THREADS
	.align		4
.L_306:
        /*0098*/ 	.byte	0x04, 0x05
        /*009a*/ 	.short	(.L_308 - .L_307)
.L_307:
        /*009c*/ 	.word	0x00000080
        /*00a0*/ 	.word	0x00000001
        /*00a4*/ 	.word	0x00000001


	//----- nvinfo : EIATTR_CRS_STACK_SIZE
	.align		4
.L_308:
        /*00a8*/ 	.byte	0x04, 0x1e
        /*00aa*/ 	.short	(.L_310 - .L_309)
.L_309:
        /*00ac*/ 	.word	0x00000000


	//----- nvinfo : EIATTR_CBANK_PARAM_SIZE
	.align		4
.L_310:
        /*00b0*/ 	.byte	0x03, 0x19
        /*00b2*/ 	.short	0x0028


	//----- nvinfo : EIATTR_PARAM_CBANK
	.align		4
        /*00b4*/ 	.byte	0x04, 0x0a
        /*00b6*/ 	.short	(.L_312 - .L_311)
	.align		4
.L_311:
        /*00b8*/ 	.word	index@(.nv.constant0._ZN3cub18CUB_300001_SM_10006detail9transform16transform_kernelINS2_10policy_hubILb1EN4cuda3std3__45tupleIJN6thrust24THRUST_300001_SM_1000_NS6detail15normal_iteratorINSA_10device_ptrIfEEEEEEEE10policy1000Ei6squareSF_JPfEEEvT0_iT1_T2_DpNS2_10kernel_argIT3_EE)
        /*00bc*/ 	.short	0x0380
        /*00be*/ 	.short	0x0028


	//----- nvinfo : EIATTR_SW_WAR
	.align		4
.L_312:
        /*00c0*/ 	.byte	0x04, 0x36
        /*00c2*/ 	.short	(.L_314 - .L_313)
.L_313:
        /*00c4*/ 	.word	0x00000008
.L_314:


//--------------------- .nv.info._ZN3cub18CUB_300001_SM_10006detail11EmptyKernelIvEEvv --------------------------
	.section	.nv.info._ZN3cub18CUB_300001_SM_10006detail11EmptyKernelIvEEvv,"",@"SHT_CUDA_INFO"
	.sectionflags	@""
	.align	4


	//----- nvinfo : EIATTR_CUDA_API_VERSION
	.align		4
        /*0000*/ 	.byte	0x04, 0x37
        /*0002*/ 	.short	(.L_316 - .L_315)
.L_315:
        /*0004*/ 	.word	0x00000082


	//----- nvinfo : EIATTR_SPARSE_MMA_MASK
	.align		4
.L_316:
        /*0008*/ 	.byte	0x03, 0x50
        /*000a*/ 	.short	0x0000


	//----- nvinfo : EIATTR_MAXREG_COUNT
	.align		4
        /*000c*/ 	.byte	0x03, 0x1b
        /*000e*/ 	.short	0x00ff


	//----- nvinfo : EIATTR_MERCURY_ISA_VERSION
	.align		4
        /*0010*/ 	.byte	0x03, 0x5f
        /*0012*/ 	.short	0x0101


	//----- nvinfo : EIATTR_VRC_CTA_INIT_COUNT
	.align		4
        /*0014*/ 	.byte	0x02, 0x4a
	.zero		1
	.zero		1


	//----- nvinfo : EIATTR_EXIT_INSTR_OFFSETS
	.align		4
        /*0018*/ 	.byte	0x04, 0x1c
        /*001a*/ 	.short	(.L_318 - .L_317)


	//   ....[0]....
.L_317:
        /*001c*/ 	.word	0x00000010


	//----- nvinfo : EIATTR_SW_WAR
	.align		4
.L_318:
        /*0020*/ 	.byte	0x04, 0x36
        /*0022*/ 	.short	(.L_320 - .L_319)
.L_319:
        /*0024*/ 	.word	0x00000008
.L_320:


//--------------------- .nv.callgraph             --------------------------
	.section	.nv.callgraph,"",@"SHT_CUDA_CALLGRAPH"
	.align	4
	.sectionentsize	8
	.align		4
        /*0000*/ 	.word	0x00000000
	.align		4
        /*0004*/ 	.word	0xffffffff
	.align		4
        /*0008*/ 	.word	0x00000000
	.align		4
        /*000c*/ 	.word	0xfffffffe
	.align		4
        /*0010*/ 	.word	0x00000000
	.align		4
        /*0014*/ 	.word	0xfffffffd
	.align		4
        /*0018*/ 	.word	0x00000000
	.align		4
        /*001c*/ 	.word	0xfffffffc


//--------------------- .nv.constant4             --------------------------
	.section	.nv.constant4,"a",@progbits
	.align	8
	.align		8
.nv.constant4:
        /*0000*/ 	.dword	_ZN34_INTERNAL_d9945eff_4_k_cu_596b96574cuda3std3__45__cpo5beginE
	.align		8
        /*0008*/ 	.dword	_ZN34_INTERNAL_d9945eff_4_k_cu_596b96574cuda3std3__45__cpo3endE
	.align		8
        /*0010*/ 	.dword	_ZN34_INTERNAL_d9945eff_4_k_cu_596b96574cuda3std3__45__cpo6cbeginE
	.align		8
        /*0018*/ 	.dword	_ZN34_INTERNAL_d9945eff_4_k_cu_596b96574cuda3std3__45__cpo4cendE
	.align		8
        /*0020*/ 	.dword	_ZN34_INTERNAL_d9945eff_4_k_cu_596b96574cuda3std3__45__cpo6rbeginE
	.align		8
        /*0028*/ 	.dword	_ZN34_INTERNAL_d9945eff_4_k_cu_596b96574cuda3std3__45__cpo4rendE
	.align		8
        /*0030*/ 	.dword	_ZN34_INTERNAL_d9945eff_4_k_cu_596b96574cuda3std3__45__cpo7crbeginE
	.align		8
        /*0038*/ 	.dword	_ZN34_INTERNAL_d9945eff_4_k_cu_596b96574cuda3std3__45__cpo5crendE
	.align		8
        /*0040*/ 	.dword	_ZN34_INTERNAL_d9945eff_4_k_cu_596b96574cuda3std3__436_GLOBAL__N__d9945eff_4_k_cu_596b96576ignoreE
	.align		8
        /*0048*/ 	.dword	_ZN34_INTERNAL_d9945eff_4_k_cu_596b96574cuda3std3__419piecewise_constructE
	.align		8
        /*0050*/ 	.dword	_ZN34_INTERNAL_d9945eff_4_k_cu_596b96574cuda3std3__48in_placeE
	.align		8
        /*0058*/ 	.dword	_ZN34_INTERNAL_d9945eff_4_k_cu_596b96574cuda3std3__420unreachable_sentinelE
	.align		8
        /*0060*/ 	.dword	_ZN34_INTERNAL_d9945eff_4_k_cu_596b96574cuda3std3__47nulloptE
	.align		8
        /*0068*/ 	.dword	_ZN34_INTERNAL_d9945eff_4_k_cu_596b96574cuda3std3__48unexpectE
	.align		8
        /*0070*/ 	.dword	_ZN34_INTERNAL_d9945eff_4_k_cu_596b96574cuda3std6ranges3__45__cpo4swapE
	.align		8
        /*0078*/ 	.dword	_ZN34_INTERNAL_d9945eff_4_k_cu_596b96574cuda3std6ranges3__45__cpo9iter_moveE
	.align		8
        /*0080*/ 	.dword	_ZN34_INTERNAL_d9945eff_4_k_cu_596b96574cuda3std6ranges3__45__cpo5beginE
	.align		8
        /*0088*/ 	.dword	_ZN34_INTERNAL_d9945eff_4_k_cu_596b96574cuda3std6ranges3__45__cpo3endE
	.align		8
        /*0090*/ 	.dword	_ZN34_INTERNAL_d9945eff_4_k_cu_596b96574cuda3std6ranges3__45__cpo6cbeginE
	.align		8
        /*0098*/ 	.dword	_ZN34_INTERNAL_d9945eff_4_k_cu_596b96574cuda3std6ranges3__45__cpo4cendE
	.align		8
        /*00a0*/ 	.dword	_ZN34_INTERNAL_d9945eff_4_k_cu_596b96574cuda3std6ranges3__45__cpo7advanceE
	.align		8
        /*00a8*/ 	.dword	_ZN34_INTERNAL_d9945eff_4_k_cu_596b96574cuda3std6ranges3__45__cpo9iter_swapE
	.align		8
        /*00b0*/ 	.dword	_ZN34_INTERNAL_d9945eff_4_k_cu_596b96574cuda3std6ranges3__45__cpo4nextE
	.align		8
        /*00b8*/ 	.dword	_ZN34_INTERNAL_d9945eff_4_k_cu_596b96574cuda3std6ranges3__45__cpo4prevE
	.align		8
        /*00c0*/ 	.dword	_ZN34_INTERNAL_d9945eff_4_k_cu_596b96574cuda3std6ranges3__45__cpo4dataE
	.align		8
        /*00c8*/ 	.dword	_ZN34_INTERNAL_d9945eff_4_k_cu_596b96574cuda3std6ranges3__45__cpo5cdataE
	.align		8
        /*00d0*/ 	.dword	_ZN34_INTERNAL_d9945eff_4_k_cu_596b96574cuda3std6ranges3__45__cpo4sizeE
	.align		8
        /*00d8*/ 	.dword	_ZN34_INTERNAL_d9945eff_4_k_cu_596b96574cuda3std6ranges3__45__cpo5ssizeE
	.align		8
        /*00e0*/ 	.dword	_ZN34_INTERNAL_d9945eff_4_k_cu_596b96574cuda3std6ranges3__45__cpo8distanceE
	.align		8
        /*00e8*/ 	.dword	_ZN34_INTERNAL_d9945eff_4_k_cu_596b96576thrust24THRUST_300001_SM_1000_NS8cuda_cub3parE
	.align		8
        /*00f0*/ 	.dword	_ZN34_INTERNAL_d9945eff_4_k_cu_596b96576thrust24THRUST_300001_SM_1000_NS8cuda_cub10par_nosyncE
	.align		8
        /*00f8*/ 	.dword	_ZN34_INTERNAL_d9945eff_4_k_cu_596b96576thrust24THRUST_300001_SM_1000_NS6system6detail10sequential3seqE
	.align		8
        /*0100*/ 	.dword	_ZN34_INTERNAL_d9945eff_4_k_cu_596b96576thrust24THRUST_300001_SM_1000_NS12placeholders2_1E
	.align		8
        /*0108*/ 	.dword	_ZN34_INTERNAL_d9945eff_4_k_cu_596b96576thrust24THRUST_300001_SM_1000_NS12placeholders2_2E
	.align		8
        /*0110*/ 	.dword	_ZN34_INTERNAL_d9945eff_4_k_cu_596b96576thrust24THRUST_300001_SM_1000_NS12placeholders2_3E
	.align		8
        /*0118*/ 	.dword	_ZN34_INTERNAL_d9945eff_4_k_cu_596b96576thrust24THRUST_300001_SM_1000_NS12placeholders2_4E
	.align		8
        /*0120*/ 	.dword	_ZN34_INTERNAL_d9945eff_4_k_cu_596b96576thrust24THRUST_300001_SM_1000_NS12placeholders2_5E
	.align		8
        /*0128*/ 	.dword	_ZN34_INTERNAL_d9945eff_4_k_cu_596b96576thrust24THRUST_300001_SM_1000_NS12placeholders2_6E
	.align		8
        /*0130*/ 	.dword	_ZN34_INTERNAL_d9945eff_4_k_cu_596b96576thrust24THRUST_300001_SM_1000_NS12placeholders2_7E
	.align		8
        /*0138*/ 	.dword	_ZN34_INTERNAL_d9945eff_4_k_cu_596b96576thrust24THRUST_300001_SM_1000_NS12placeholders2_8E
	.align		8
        /*0140*/ 	.dword	_ZN34_INTERNAL_d9945eff_4_k_cu_596b96576thrust24THRUST_300001_SM_1000_NS12placeholders2_9E
	.align		8
        /*0148*/ 	.dword	_ZN34_INTERNAL_d9945eff_4_k_cu_596b96576thrust24THRUST_300001_SM_1000_NS12placeholders3_10E
	.align		8
        /*0150*/ 	.dword	_ZN34_INTERNAL_d9945eff_4_k_cu_596b96576thrust24THRUST_300001_SM_1000_NS3seqE


//--------------------- .text._ZN3cub18CUB_300001_SM_10006detail6reduce28DeviceReduceSingleTileKernelINS2_10policy_hubIfyN4cuda3std3__44plusIfEEE10Policy1000EPfSC_iS9_ffNS7_10__identityEEEvT0_T1_T2_T3_T4_T6_ --------------------------
	.section	.text._ZN3cub18CUB_300001_SM_10006detail6reduce28DeviceReduceSingleTileKernelINS2_10policy_hubIfyN4cuda3std3__44plusIfEEE10Policy1000EPfSC_iS9_ffNS7_10__identityEEEvT0_T1_T2_T3_T4_T6_,"ax",@progbits
	.align	128
        .global         _ZN3cub18CUB_300001_SM_10006detail6reduce28DeviceReduceSingleTileKernelINS2_10policy_hubIfyN4cuda3std3__44plusIfEEE10Policy1000EPfSC_iS9_ffNS7_10__identityEEEvT0_T1_T2_T3_T4_T6_
        .type           _ZN3cub18CUB_300001_SM_10006detail6reduce28DeviceReduceSingleTileKernelINS2_10policy_hubIfyN4cuda3std3__44plusIfEEE10Policy1000EPfSC_iS9_ffNS7_10__identityEEEvT0_T1_T2_T3_T4_T6_,@function
        .size           _ZN3cub18CUB_300001_SM_10006detail6reduce28DeviceReduceSingleTileKernelINS2_10policy_hubIfyN4cuda3std3__44plusIfEEE10Policy1000EPfSC_iS9_ffNS7_10__identityEEEvT0_T1_T2_T3_T4_T6_,(.L_x_280 - _ZN3cub18CUB_300001_SM_10006detail6reduce28DeviceReduceSingleTileKernelINS2_10policy_hubIfyN4cuda3std3__44plusIfEEE10Policy1000EPfSC_iS9_ffNS7_10__identityEEEvT0_T1_T2_T3_T4_T6_)
        .other          _ZN3cub18CUB_300001_SM_10006detail6reduce28DeviceReduceSingleTileKernelINS2_10policy_hubIfyN4cuda3std3__44plusIfEEE10Policy1000EPfSC_iS9_ffNS7_10__identityEEEvT0_T1_T2_T3_T4_T6_,@"STO_CUDA_ENTRY STV_DEFAULT"
_ZN3cub18CUB_300001_SM_10006detail6reduce28DeviceReduceSingleTileKernelINS2_10policy_hubIfyN4cuda3std3__44plusIfEEE10Policy1000EPfSC_iS9_ffNS7_10__identityEEEvT0_T1_T2_T3_T4_T6_:
.text._ZN3cub18CUB_300001_SM_10006detail6reduce28DeviceReduceSingleTileKernelINS2_10policy_hubIfyN4cuda3std3__44plusIfEEE10Policy1000EPfSC_iS9_ffNS7_10__identityEEEvT0_T1_T2_T3_T4_T6_:
[----:B------:R-:W-:Y:S01]  /*0000*/  LDC R1, c[0x0][0x37c] ;  /* 0x0000df00ff017b82 */ /* 0x000fe20000000800 */
[----:B------:R-:W0:Y:S01]  /*0010*/  LDCU UR4, c[0x0][0x390] ;  /* 0x00007200ff0477ac */ /* 0x000e220008000800 */
[----:B------:R-:W1:Y:S01]  /*0020*/  LDCU.64 UR6, c[0x0][0x358] ;  /* 0x00006b00ff0677ac */ /* 0x000e620008000a00 */
[----:B0-----:R-:W-:-:S04]  /*0030*/  MOV R20, UR4 ;  /* 0x0000000400147c02 */ /* 0x001fc80008000f00 */
[----:B------:R-:W-:-:S13]  /*0040*/  ISETP.NE.AND P0, PT, R20, RZ, PT ;  /* 0x000000ff1400720c */ /* 0x000fda0003f05270 */
[----:B-1----:R-:W-:Y:S05]  /*0050*/  @P0 BRA `(.L_x_0) ;  /* 0x00000000001c0947 */ /* 0x002fea0003800000 */
[----:B------:R-:W0:Y:S02]  /*0060*/  S2R R0, SR_TID.X ;  /* 0x0000000000007919 */ /* 0x000e240000002100 */
[----:B0-----:R-:W-:-:S13]  /*0070*/  ISETP.NE.AND P0, PT, R0, RZ, PT ;  /* 0x000000ff0000720c */ /* 0x001fda0003f05270 */
[----:B------:R-:W-:Y:S05]  /*0080*/  @P0 EXIT ;  /* 0x000000000000094d */ /* 0x000fea0003800000 */
[----:B------:R-:W0:Y:S08]  /*0090*/  LDC R5, c[0x0][0x398] ;  /* 0x0000e600ff057b82 */ /* 0x000e300000000800 */
[----:B------:R-:W0:Y:S02]  /*00a0*/  LDC.64 R2, c[0x0][0x388] ;  /* 0x0000e200ff027b82 */ /* 0x000e240000000a00 */
[----:B0-----:R-:W-:Y:S01]  /*00b0*/  STG.E desc[UR6][R2.64], R5 ;  /* 0x0000000502007986 */ /* 0x001fe2000c101906 */
[----:B------:R-:W-:Y:S05]  /*00c0*/  EXIT ;  /* 0x000000000000794d */ /* 0x000fea0003800000 */
.L_x_0:
[----:B------:R-:W0:Y:S01]  /*00d0*/  LDCU UR4, c[0x0][0x380] ;  /* 0x00007000ff0477ac */ /* 0x000e220008000800 */
[----:B------:R-:W-:Y:S01]  /*00e0*/  BSSY.RECONVERGENT B0, `(.L_x_1) ;  /* 0x00003ca000007945 */ /* 0x000fe20003800200 */
[----:B0-----:R-:W-:-:S09]  /*00f0*/  ULOP3.LUT UP0, URZ, UR4, 0xf, URZ, 0xc0, !UPT ;  /* 0x0000000f04ff7892 */ /* 0x001fd2000f80c0ff */
[----:B------:R-:W-:Y:S05]  /*0100*/  BRA.U UP0, `(.L_x_2) ;  /* 0x0000001d00607547 */ /* 0x000fea000b800000 */
[----:B------:R-:W-:-:S13]  /*0110*/  ISETP.GT.AND P0, PT, R20, 0xfff, PT ;  /* 0x00000fff1400780c */ /* 0x000fda0003f04270 */
[----:B------:R-:W-:Y:S05]  /*0120*/  @P0 BRA `(.L_x_3) ;  /* 0x0000000c00a80947 */ /* 0x000fea0003800000 */
[----:B------:R-:W0:Y:S01]  /*0130*/  S2R R9, SR_TID.X ;  /* 0x0000000000097919 */ /* 0x000e220000002100 */
[----:B------:R-:W-:Y:S01]  /*0140*/  BSSY.RECONVERGENT B1, `(.L_x_4) ;  /* 0x0000009000017945 */ /* 0x000fe20003800200 */
[----:B------:R-:W-:Y:S01]  /*0150*/  HFMA2 R0, -RZ, RZ, 0, 0 ;  /* 0x00000000ff007431 */ /* 0x000fe200000001ff */
[----:B0-----:R-:W-:Y:S02]  /*0160*/  ISETP.GE.AND P0, PT, R9, R20, PT ;  /* 0x000000140900720c */ /* 0x001fe40003f06270 */
[----:B------:R-:W-:-:S11]  /*0170*/  MOV R11, R9 ;  /* 0x00000009000b7202 */ /* 0x000fd60000000f00 */
[----:B------:R-:W-:Y:S05]  /*0180*/  @P0 BRA `(.L_x_5) ;  /* 0x0000000000100947 */ /* 0x000fea0003800000 */
[----:B------:R-:W0:Y:S02]  /*0190*/  LDC.64 R2, c[0x0][0x380] ;  /* 0x0000e000ff027b82 */ /* 0x000e240000000a00 */
[----:B0-----:R-:W-:-:S05]  /*01a0*/  IMAD.WIDE.U32 R2, R9, 0x4, R2 ;  /* 0x0000000409027825 */ /* 0x001fca00078e0002 */
[----:B------:R0:W5:Y:S01]  /*01b0*/  LDG.E.CONSTANT R0, desc[UR6][R2.64] ;  /* 0x0000000602007981 */ /* 0x000162000c1e9900 */
[----:B------:R-:W-:-:S07]  /*01c0*/  IADD3 R11, PT, PT, R9, 0x100, RZ ;  /* 0x00000100090b7810 */ /* 0x000fce0007ffe0ff */
.L_x_5:
[----:B------:R-:W-:Y:S05]  /*01d0*/  BSYNC.RECONVERGENT B1 ;  /* 0x0000000000017941 */ /* 0x000fea0003800200 */
.L_x_4:
[----:B------:R-:W-:Y:S01]  /*01e0*/  ISETP.GE.AND P0, PT, R11, R20, PT ;  /* 0x000000140b00720c */ /* 0x000fe20003f06270 */
[----:B------:R-:W-:-:S12]  /*01f0*/  BSSY.RECONVERGENT B1, `(.L_x_6) ;  /* 0x0000074000017945 */ /* 0x000fd80003800200 */
[----:B------:R-:W-:Y:S05]  /*0200*/  @P0 BRA `(.L_x_7) ;  /* 0x0000000400c80947 */ /* 0x000fea0003800000 */
[----:B0-----:R-:W-:Y:S01]  /*0210*/  LOP3.LUT R3, RZ, R11, RZ, 0x33, !PT ;  /* 0x0000000bff037212 */ /* 0x001fe200078e33ff */
[----:B------:R-:W-:Y:S03]  /*0220*/  BSSY.RECONVERGENT B2, `(.L_x_8) ;  /* 0x0000015000027945 */ /* 0x000fe60003800200 */
[----:B------:R-:W-:-:S04]  /*0230*/  IADD3 R4, PT, PT, R3, R20, RZ ;  /* 0x0000001403047210 */ /* 0x000fc80007ffe0ff */
[C---:B------:R-:W-:Y:S02]  /*0240*/  LOP3.LUT R2, R4.reuse, 0x300, RZ, 0xc0, !PT ;  /* 0x0000030004027812 */ /* 0x040fe400078ec0ff */
[----:B------:R-:W-:Y:S02]  /*0250*/  ISETP.GE.U32.AND P1, PT, R4, 0x300, PT ;  /* 0x000003000400780c */ /* 0x000fe40003f26070 */
[----:B------:R-:W-:-:S13]  /*0260*/  ISETP.NE.AND P0, PT, R2, 0x300, PT ;  /* 0x000003000200780c */ /* 0x000fda0003f05270 */
[----:B------:R-:W-:Y:S05]  /*0270*/  @!P0 BRA `(.L_x_9) ;  /* 0x00000000003c8947 */ /* 0x000fea0003800000 */
[----:B------:R-:W0:Y:S01]  /*0280*/  LDC.64 R2, c[0x0][0x380] ;  /* 0x0000e000ff027b82 */ /* 0x000e220000000a00 */
[----:B------:R-:W-:-:S04]  /*0290*/  LEA.HI R4, R4, 0x1, RZ, 0x18 ;  /* 0x0000000104047811 */ /* 0x000fc800078fc0ff */
[----:B------:R-:W-:-:S04]  /*02a0*/  LOP3.LUT R4, R4, 0x3, RZ, 0xc0, !PT ;  /* 0x0000000304047812 */ /* 0x000fc800078ec0ff */
[----:B------:R-:W-:Y:S01]  /*02b0*/  IADD3 R4, PT, PT, -R4, RZ, RZ ;  /* 0x000000ff04047210 */ /* 0x000fe20007ffe1ff */
[----:B0-----:R-:W-:-:S05]  /*02c0*/  IMAD.WIDE.U32 R2, R11, 0x4, R2 ;  /* 0x000000040b027825 */ /* 0x001fca00078e0002 */
[----:B------:R-:W-:-:S07]  /*02d0*/  MOV R5, R3 ;  /* 0x0000000300057202 */ /* 0x000fce0000000f00 */
.L_x_10:
[----:B------:R-:W-:-:S06]  /*02e0*/  MOV R3, R5 ;  /* 0x0000000500037202 */ /* 0x000fcc0000000f00 */
[----:B------:R0:W2:Y:S01]  /*02f0*/  LDG.E.CONSTANT R3, desc[UR6][R2.64] ;  /* 0x0000000602037981 */ /* 0x0000a2000c1e9900 */
[----:B------:R-:W-:Y:S01]  /*0300*/  IADD3 R4, PT, PT, R4, 0x1, RZ ;  /* 0x0000000104047810 */ /* 0x000fe20007ffe0ff */
[----:B------:R-:W-:-:S03]  /*0310*/  VIADD R11, R11, 0x100 ;  /* 0x000001000b0b7836 */ /* 0x000fc60000000000 */
[----:B------:R-:W-:Y:S02]  /*0320*/  ISETP.NE.AND P0, PT, R4, RZ, PT ;  /* 0x000000ff0400720c */ /* 0x000fe40003f05270 */
[----:B0-----:R-:W-:-:S04]  /*0330*/  IADD3 R2, P2, PT, R2, 0x400, RZ ;  /* 0x0000040002027810 */ /* 0x001fc80007f5e0ff */
[----:B------:R-:W-:Y:S01]  /*0340*/  IADD3.X R5, PT, PT, RZ, R5, RZ, P2, !PT ;  /* 0x00000005ff057210 */ /* 0x000fe200017fe4ff */
[----:B--2--5:R-:W-:-:S06]  /*0350*/  FADD R0, R3, R0 ;  /* 0x0000000003007221 */ /* 0x024fcc0000000000 */
[----:B------:R-:W-:Y:S05]  /*0360*/  @P0 BRA `(.L_x_10) ;  /* 0xfffffffc00dc0947 */ /* 0x000fea000383ffff */
.L_x_9:
[----:B------:R-:W-:Y:S05]  /*0370*/  BSYNC.RECONVERGENT B2 ;  /* 0x0000000000027941 */ /* 0x000fea0003800200 */
.L_x_8:
[----:B------:R-:W-:Y:S05]  /*0380*/  @!P1 BRA `(.L_x_7) ;  /* 0x0000000400689947 */ /* 0x000fea0003800000 */
[----:B------:R-:W-:Y:S01]  /*0390*/  IADD3 R2, PT, PT, -R11, R20, RZ ;  /* 0x000000140b027210 */ /* 0x000fe20007ffe1ff */
[----:B------:R-:W-:Y:S01]  /*03a0*/  BSSY.RECONVERGENT B2, `(.L_x_11) ;  /* 0x0000031000027945 */ /* 0x000fe20003800200 */
[----:B------:R-:W-:Y:S02]  /*03b0*/  PLOP3.LUT P0, PT, PT, PT, PT, 0x80, 0x8 ;  /* 0x000000000008781c */ /* 0x000fe40003f0f070 */
[----:B------:R-:W-:-:S13]  /*03c0*/  ISETP.GT.AND P1, PT, R2, 0xc00, PT ;  /* 0x00000c000200780c */ /* 0x000fda0003f24270 */
[----:B------:R-:W-:Y:S05]  /*03d0*/  @!P1 BRA `(.L_x_12) ;  /* 0x0000000000b49947 */ /* 0x000fea0003800000 */
[----:B------:R-:W-:Y:S02]  /*03e0*/  PLOP3.LUT P0, PT, PT, PT, PT, 0x8, 0x80 ;  /* 0x000000000080781c */ /* 0x000fe40003f0e170 */
[----:B------:R-:W-:-:S11]  /*03f0*/  IADD3 R8, PT, PT, R20, -0xc00, RZ ;  /* 0xfffff40014087810 */ /* 0x000fd60007ffe0ff */
.L_x_13:
[----:B------:R-:W0:Y:S01]  /*0400*/  LDC.64 R6, c[0x0][0x380] ;  /* 0x0000e000ff067b82 */ /* 0x000e220000000a00 */
[C---:B------:R-:W-:Y:S01]  /*0410*/  IADD3 R5, PT, PT, R11.reuse, 0x400, RZ ;  /* 0x000004000b057810 */ /* 0x040fe20007ffe0ff */
[----:B0-----:R-:W-:-:S05]  /*0420*/  IMAD.WIDE R24, R11, 0x4, R6 ;  /* 0x000000040b187825 */ /* 0x001fca00078e0206 */
[----:B------:R-:W2:Y:S04]  /*0430*/  LDG.E.CONSTANT R13, desc[UR6][R24.64] ;  /* 0x00000006180d7981 */ /* 0x000ea8000c1e9900 */
[----:B------:R-:W3:Y:S01]  /*0440*/  LDG.E.CONSTANT R10, desc[UR6][R24.64+0x400] ;  /* 0x00040006180a7981 */ /* 0x000ee2000c1e9900 */
[----:B------:R-:W-:-:S03]  /*0450*/  IMAD.WIDE R4, R5, 0x4, R6 ;  /* 0x0000000405047825 */ /* 0x000fc600078e0206 */
[----:B------:R-:W4:Y:S04]  /*0460*/  LDG.E.CONSTANT R12, desc[UR6][R24.64+0x800] ;  /* 0x00080006180c7981 */ /* 0x000f28000c1e9900 */
[----:B------:R-:W4:Y:S04]  /*0470*/  LDG.E.CONSTANT R17, desc[UR6][R24.64+0xc00] ;  /* 0x000c000618117981 */ /* 0x000f28000c1e9900 */
[----:B------:R-:W4:Y:S01]  /*0480*/  LDG.E.CONSTANT R16, desc[UR6][R4.64] ;  /* 0x0000000604107981 */ /* 0x000f22000c1e9900 */
[----:B------:R-:W-:-:S03]  /*0490*/  IADD3 R3, PT, PT, R11, 0x800, RZ ;  /* 0x000008000b037810 */ /* 0x000fc60007ffe0ff */
[----:B------:R-:W4:Y:S04]  /*04a0*/  LDG.E.CONSTANT R15, desc[UR6][R4.64+0x400] ;  /* 0x00040006040f7981 */ /* 0x000f28000c1e9900 */
[----:B------:R-:W4:Y:S01]  /*04b0*/  LDG.E.CONSTANT R14, desc[UR6][R4.64+0x800] ;  /* 0x00080006040e7981 */ /* 0x000f22000c1e9900 */
[----:B------:R-:W-:-:S03]  /*04c0*/  IMAD.WIDE R2, R3, 0x4, R6 ;  /* 0x0000000403027825 */ /* 0x000fc600078e0206 */
[----:B------:R-:W4:Y:S04]  /*04d0*/  LDG.E.CONSTANT R22, desc[UR6][R4.64+0xc00] ;  /* 0x000c000604167981 */ /* 0x000f28000c1e9900 */
[----:B------:R-:W4:Y:S01]  /*04e0*/  LDG.E.CONSTANT R21, desc[UR6][R2.64] ;  /* 0x0000000602157981 */ /* 0x000f22000c1e9900 */
[----:B------:R-:W-:-:S03]  /*04f0*/  IADD3 R23, PT, PT, R11, 0xc00, RZ ;  /* 0x00000c000b177810 */ /* 0x000fc60007ffe0ff */
[----:B------:R-:W4:Y:S04]  /*0500*/  LDG.E.CONSTANT R19, desc[UR6][R2.64+0x400] ;  /* 0x0004000602137981 */ /* 0x000f28000c1e9900 */
[----:B------:R-:W4:Y:S01]  /*0510*/  LDG.E.CONSTANT R18, desc[UR6][R2.64+0x800] ;  /* 0x0008000602127981 */ /* 0x000f22000c1e9900 */
[----:B------:R-:W-:-:S03]  /*0520*/  IMAD.WIDE R6, R23, 0x4, R6 ;  /* 0x0000000417067825 */ /* 0x000fc600078e0206 */
[----:B------:R-:W4:Y:S04]  /*0530*/  LDG.E.CONSTANT R26, desc[UR6][R2.64+0xc00] ;  /* 0x000c0006021a7981 */ /* 0x000f28000c1e9900 */
[----:B------:R-:W4:Y:S04]  /*0540*/  LDG.E.CONSTANT R25, desc[UR6][R6.64] ;  /* 0x0000000606197981 */ /* 0x000f28000c1e9900 */
[----:B------:R-:W4:Y:S04]  /*0550*/  LDG.E.CONSTANT R23, desc[UR6][R6.64+0x400] ;  /* 0x0004000606177981 */ /* 0x000f28000c1e9900 */
[----:B------:R-:W4:Y:S04]  /*0560*/  LDG.E.CONSTANT R24, desc[UR6][R6.64+0x800] ;  /* 0x0008000606187981 */ /* 0x000f28000c1e9900 */
[----:B------:R-:W4:Y:S01]  /*0570*/  LDG.E.CONSTANT R27, desc[UR6][R6.64+0xc00] ;  /* 0x000c0006061b7981 */ /* 0x000f22000c1e9900 */
[----:B------:R-:W-:-:S04]  /*0580*/  IADD3 R11, PT, PT, R11, 0x1000, RZ ;  /* 0x000010000b0b7810 */ /* 0x000fc80007ffe0ff */
[----:B------:R-:W-:Y:S01]  /*0590*/  ISETP.GE.AND P1, PT, R11, R8, PT ;  /* 0x000000080b00720c */ /* 0x000fe20003f26270 */
[----:B--2--5:R-:W-:-:S04]  /*05a0*/  FADD R13, R13, R0 ;  /* 0x000000000d0d7221 */ /* 0x024fc80000000000 */
[----:B---3--:R-:W-:-:S04]  /*05b0*/  FADD R13, R13, R10 ;  /* 0x0000000a0d0d7221 */ /* 0x008fc80000000000 */
[----:B----4-:R-:W-:-:S04]  /*05c0*/  FADD R12, R13, R12 ;  /* 0x0000000c0d0c7221 */ /* 0x010fc80000000000 */
[----:B------:R-:W-:-:S04]  /*05d0*/  FADD R17, R12, R17 ;  /* 0x000000110c117221 */ /* 0x000fc80000000000 */
        /* <DEDUP_REMOVED lines=11> */
[----:B------:R-:W-:Y:S01]  /*0690*/  FADD R0, R24, R27 ;  /* 0x0000001b18007221 */ /* 0x000fe20000000000 */
[----:B------:R-:W-:Y:S06]  /*06a0*/  @!P1 BRA `(.L_x_13) ;  /* 0xfffffffc00549947 */ /* 0x000fec000383ffff */
.L_x_12:
[----:B------:R-:W-:Y:S05]  /*06b0*/  BSYNC.RECONVERGENT B2 ;  /* 0x0000000000027941 */ /* 0x000fea0003800200 */
.L_x_11:
[----:B------:R-:W-:Y:S01]  /*06c0*/  IADD3 R2, PT, PT, -R11, R20, RZ ;  /* 0x000000140b027210 */ /* 0x000fe20007ffe1ff */
[----:B------:R-:W-:Y:S03]  /*06d0*/  BSSY.RECONVERGENT B2, `(.L_x_14) ;  /* 0x0000019000027945 */ /* 0x000fe60003800200 */
[----:B------:R-:W-:-:S13]  /*06e0*/  ISETP.GT.AND P1, PT, R2, 0x400, PT ;  /* 0x000004000200780c */ /* 0x000fda0003f24270 */
[----:B------:R-:W-:Y:S05]  /*06f0*/  @!P1 BRA `(.L_x_15) ;  /* 0x0000000000589947 */ /* 0x000fea0003800000 */
[----:B------:R-:W0:Y:S01]  /*0700*/  LDC.64 R4, c[0x0][0x380] ;  /* 0x0000e000ff047b82 */ /* 0x000e220000000a00 */
[C---:B------:R-:W-:Y:S02]  /*0710*/  VIADD R15, R11.reuse, 0x400 ;  /* 0x000004000b0f7836 */ /* 0x040fe40000000000 */
[----:B0-----:R-:W-:-:S05]  /*0720*/  IMAD.WIDE R2, R11, 0x4, R4 ;  /* 0x000000040b027825 */ /* 0x001fca00078e0204 */
[----:B------:R-:W2:Y:S04]  /*0730*/  LDG.E.CONSTANT R7, desc[UR6][R2.64] ;  /* 0x0000000602077981 */ /* 0x000ea8000c1e9900 */
[----:B------:R-:W3:Y:S01]  /*0740*/  LDG.E.CONSTANT R6, desc[UR6][R2.64+0x400] ;  /* 0x0004000602067981 */ /* 0x000ee2000c1e9900 */
[----:B------:R-:W-:-:S03]  /*0750*/  IMAD.WIDE R4, R15, 0x4, R4 ;  /* 0x000000040f047825 */ /* 0x000fc600078e0204 */
[----:B------:R-:W4:Y:S04]  /*0760*/  LDG.E.CONSTANT R13, desc[UR6][R2.64+0x800] ;  /* 0x00080006020d7981 */ /* 0x000f28000c1e9900 */
[----:B------:R-:W4:Y:S04]  /*0770*/  LDG.E.CONSTANT R15, desc[UR6][R2.64+0xc00] ;  /* 0x000c0006020f7981 */ /* 0x000f28000c1e9900 */
[----:B------:R-:W4:Y:S04]  /*0780*/  LDG.E.CONSTANT R17, desc[UR6][R4.64] ;  /* 0x0000000604117981 */ /* 0x000f28000c1e9900 */
[----:B------:R-:W4:Y:S04]  /*0790*/  LDG.E.CONSTANT R19, desc[UR6][R4.64+0x400] ;  /* 0x0004000604137981 */ /* 0x000f28000c1e9900 */
[----:B------:R-:W4:Y:S04]  /*07a0*/  LDG.E.CONSTANT R21, desc[UR6][R4.64+0x800] ;  /* 0x0008000604157981 */ /* 0x000f28000c1e9900 */
[----:B------:R-:W4:Y:S01]  /*07b0*/  LDG.E.CONSTANT R23, desc[UR6][R4.64+0xc00] ;  /* 0x000c000604177981 */ /* 0x000f22000c1e9900 */
[----:B------:R-:W-:-:S02]  /*07c0*/  PLOP3.LUT P0, PT, PT, PT, PT, 0x8, 0x80 ;  /* 0x000000000080781c */ /* 0x000fc40003f0e170 */
[----:B------:R-:W-:Y:S01]  /*07d0*/  IADD3 R11, PT, PT, R11, 0x800, RZ ;  /* 0x000008000b0b7810 */ /* 0x000fe20007ffe0ff */
[----:B--2--5:R-:W-:-:S04]  /*07e0*/  FADD R7, R0, R7 ;  /* 0x0000000700077221 */ /* 0x024fc80000000000 */
[----:B---3--:R-:W-:-:S04]  /*07f0*/  FADD R6, R7, R6 ;  /* 0x0000000607067221 */ /* 0x008fc80000000000 */
[----:B----4-:R-:W-:-:S04]  /*0800*/  FADD R6, R6, R13 ;  /* 0x0000000d06067221 */ /* 0x010fc80000000000 */
[----:B------:R-:W-:-:S04]  /*0810*/  FADD R6, R6, R15 ;  /* 0x0000000f06067221 */ /* 0x000fc80000000000 */
[----:B------:R-:W-:-:S04]  /*0820*/  FADD R6, R6, R17 ;  /* 0x0000001106067221 */ /* 0x000fc80000000000 */
[----:B------:R-:W-:-:S04]  /*0830*/  FADD R6, R6, R19 ;  /* 0x0000001306067221 */ /* 0x000fc80000000000 */
[----:B------:R-:W-:-:S04]  /*0840*/  FADD R6, R6, R21 ;  /* 0x0000001506067221 */ /* 0x000fc80000000000 */
[----:B------:R-:W-:-:S07]  /*0850*/  FADD R0, R6, R23 ;  /* 0x0000001706007221 */ /* 0x000fce0000000000 */
.L_x_15:
[----:B------:R-:W-:Y:S05]  /*0860*/  BSYNC.RECONVERGENT B2 ;  /* 0x0000000000027941 */ /* 0x000fea0003800200 */
.L_x_14:
[----:B------:R-:W-:-:S13]  /*0870*/  ISETP.LT.OR P0, PT, R11, R20, P0 ;  /* 0x000000140b00720c */ /* 0x000fda0000701670 */
[----:B------:R-:W-:Y:S05]  /*0880*/  @!P0 BRA `(.L_x_7) ;  /* 0x0000000000288947 */ /* 0x000fea0003800000 */
[----:B------:R-:W0:Y:S02]  /*0890*/  LDC.64 R2, c[0x0][0x380] ;  /* 0x0000e000ff027b82 */ /* 0x000e240000000a00 */
[----:B0-----:R-:W-:-:S05]  /*08a0*/  IMAD.WIDE R2, R11, 0x4, R2 ;  /* 0x000000040b027825 */ /* 0x001fca00078e0202 */
[----:B------:R-:W2:Y:S04]  /*08b0*/  LDG.E.CONSTANT R5, desc[UR6][R2.64] ;  /* 0x0000000602057981 */ /* 0x000ea8000c1e9900 */
[----:B------:R-:W3:Y:S04]  /*08c0*/  LDG.E.CONSTANT R4, desc[UR6][R2.64+0x400] ;  /* 0x0004000602047981 */ /* 0x000ee8000c1e9900 */
[----:B------:R-:W4:Y:S04]  /*08d0*/  LDG.E.CONSTANT R7, desc[UR6][R2.64+0x800] ;  /* 0x0008000602077981 */ /* 0x000f28000c1e9900 */
[----:B------:R-:W4:Y:S01]  /*08e0*/  LDG.E.CONSTANT R11, desc[UR6][R2.64+0xc00] ;  /* 0x000c0006020b7981 */ /* 0x000f22000c1e9900 */
[----:B--2--5:R-:W-:-:S04]  /*08f0*/  FADD R5, R0, R5 ;  /* 0x0000000500057221 */ /* 0x024fc80000000000 */
[----:B---3--:R-:W-:-:S04]  /*0900*/  FADD R4, R5, R4 ;  /* 0x0000000405047221 */ /* 0x008fc80000000000 */
[----:B----4-:R-:W-:-:S04]  /*0910*/  FADD R4, R4, R7 ;  /* 0x0000000704047221 */ /* 0x010fc80000000000 */
[----:B------:R-:W-:-:S07]  /*0920*/  FADD R0, R4, R11 ;  /* 0x0000000b04007221 */ /* 0x000fce0000000000 */
.L_x_7:
[----:B------:R-:W-:Y:S05]  /*0930*/  BSYNC.RECONVERGENT B1 ;  /* 0x0000000000017941 */ /* 0x000fea0003800200 */
.L_x_6:
[----:B------:R-:W-:Y:S02]  /*0940*/  ISETP.GE.AND P0, PT, R20, 0x100, PT ;  /* 0x000001001400780c */ /* 0x000fe40003f06270 */
[----:B-----5:R-:W-:-:S11]  /*0950*/  MOV R7, R0 ;  /* 0x0000000000077202 */ /* 0x020fd60000000f00 */
[----:B------:R-:W-:Y:S05]  /*0960*/  @!P0 BRA `(.L_x_16) ;  /* 0x0000000000ac8947 */ /* 0x000fea0003800000 */
[----:B------:R-:W1:Y:S01]  /*0970*/  S2R R6, SR_LANEID ;  /* 0x0000000000067919 */ /* 0x000e620000000000 */
[----:B------:R-:W2:Y:S02]  /*0980*/  SHFL.DOWN PT, R0, R7, 0x1, 0x1f ;  /* 0x08201f0007007f89 */ /* 0x000ea400000e0000 */
[----:B--2---:R-:W-:Y:S01]  /*0990*/  FADD R0, R0, R7 ;  /* 0x0000000700007221 */ /* 0x004fe20000000000 */
[C---:B-1----:R-:W-:Y:S02]  /*09a0*/  ISETP.GT.AND P0, PT, R6.reuse, 0x1e, PT ;  /* 0x0000001e0600780c */ /* 0x042fe40003f04270 */
[C---:B------:R-:W-:Y:S02]  /*09b0*/  ISETP.NE.AND P1, PT, R6.reuse, RZ, PT ;  /* 0x000000ff0600720c */ /* 0x040fe40003f25270 */
[----:B------:R-:W-:Y:S02]  /*09c0*/  FSEL R0, R7, R0, P0 ;  /* 0x0000000007007208 */ /* 0x000fe40000000000 */
[----:B------:R-:W-:-:S03]  /*09d0*/  ISETP.GT.AND P0, PT, R6, 0x1d, PT ;  /* 0x0000001d0600780c */ /* 0x000fc60003f04270 */
[----:B0-----:R-:W0:Y:S06]  /*09e0*/  SHFL.DOWN PT, R3, R0, 0x2, 0x1f ;  /* 0x08401f0000037f89 */ /* 0x001e2c00000e0000 */
[----:B------:R-:W1:Y:S01]  /*09f0*/  @!P1 S2R R5, SR_CgaCtaId ;  /* 0x0000000000059919 */ /* 0x000e620000008800 */
[----:B------:R-:W-:Y:S02]  /*0a00*/  @!P1 MOV R4, 0x400 ;  /* 0x0000040000049802 */ /* 0x000fe40000000f00 */
[----:B------:R-:W-:-:S04]  /*0a10*/  @!P1 SHF.R.U32.HI R2, RZ, 0x3, R9 ;  /* 0x00000003ff029819 */ /* 0x000fc80000011609 */
[----:B------:R-:W-:Y:S01]  /*0a20*/  @!P1 LOP3.LUT R2, R2, 0x7c, RZ, 0xc0, !PT ;  /* 0x0000007c02029812 */ /* 0x000fe200078ec0ff */
[----:B0-----:R-:W-:Y:S01]  /*0a30*/  @!P0 FADD R0, R0, R3 ;  /* 0x0000000300008221 */ /* 0x001fe20000000000 */
[----:B------:R-:W-:-:S04]  /*0a40*/  ISETP.GT.AND P0, PT, R6, 0x1b, PT ;  /* 0x0000001b0600780c */ /* 0x000fc80003f04270 */
[----:B------:R-:W0:Y:S01]  /*0a50*/  SHFL.DOWN PT, R3, R0, 0x4, 0x1f ;  /* 0x08801f0000037f89 */ /* 0x000e2200000e0000 */
[----:B-1----:R-:W-:-:S04]  /*0a60*/  @!P1 LEA R5, R5, R4, 0x18 ;  /* 0x0000000405059211 */ /* 0x002fc800078ec0ff */
[----:B------:R-:W-:-:S04]  /*0a70*/  @!P1 IADD3 R2, PT, PT, R2, R5, RZ ;  /* 0x0000000502029210 */ /* 0x000fc80007ffe0ff */
[----:B0-----:R-:W-:Y:S01]  /*0a80*/  @!P0 FADD R0, R0, R3 ;  /* 0x0000000300008221 */ /* 0x001fe20000000000 */
[----:B------:R-:W-:-:S04]  /*0a90*/  ISETP.GT.AND P0, PT, R6, 0x17, PT ;  /* 0x000000170600780c */ /* 0x000fc80003f04270 */
[----:B------:R-:W0:Y:S09]  /*0aa0*/  SHFL.DOWN PT, R3, R0, 0x8, 0x1f ;  /* 0x09001f0000037f89 */ /* 0x000e3200000e0000 */
[----:B0-----:R-:W-:Y:S01]  /*0ab0*/  @!P0 FADD R0, R0, R3 ;  /* 0x0000000300008221 */ /* 0x001fe20000000000 */
[----:B------:R-:W-:-:S04]  /*0ac0*/  ISETP.NE.AND P0, PT, R9, RZ, PT ;  /* 0x000000ff0900720c */ /* 0x000fc80003f05270 */
[----:B------:R-:W0:Y:S02]  /*0ad0*/  SHFL.DOWN PT, R3, R0, 0x10, 0x1f ;  /* 0x0a001f0000037f89 */ /* 0x000e2400000e0000 */
[----:B0-----:R-:W-:-:S05]  /*0ae0*/  FADD R3, R0, R3 ;  /* 0x0000000300037221 */ /* 0x001fca0000000000 */
[----:B------:R0:W-:Y:S01]  /*0af0*/  @!P1 STS [R2+0x8], R3 ;  /* 0x0000080302009388 */ /* 0x0001e20000000800 */
[----:B------:R-:W-:Y:S01]  /*0b00*/  BAR.SYNC.DEFER_BLOCKING 0x0 ;  /* 0x0000000000007b1d */ /* 0x000fe20000010000 */
[----:B------:R-:W-:-:S04]  /*0b10*/  ISETP.GT.AND P1, PT, R6, 0xf, PT ;  /* 0x0000000f0600780c */ /* 0x000fc80003f24270 */
[----:B------:R-:W-:Y:S01]  /*0b20*/  FSEL R0, R0, R3, P1 ;  /* 0x0000000300007208 */ /* 0x000fe20000800000 */
[----:B------:R-:W-:Y:S08]  /*0b30*/  @P0 BRA `(.L_x_17) ;  /* 0x0000003000900947 */ /* 0x000ff00003800000 */
[----:B------:R-:W1:Y:S01]  /*0b40*/  S2UR UR5, SR_CgaCtaId ;  /* 0x00000000000579c3 */ /* 0x000e620000008800 */
[----:B------:R-:W-:Y:S02]  /*0b50*/  UMOV UR4, 0x400 ;  /* 0x0000040000047882 */ /* 0x000fe40000000000 */
[----:B-1----:R-:W-:-:S09]  /*0b60*/  ULEA UR4, UR5, UR4, 0x18 ;  /* 0x0000000405047291 */ /* 0x002fd2000f8ec0ff */
[----:B0-----:R-:W0:Y:S04]  /*0b70*/  LDS R3, [UR4+0xc] ;  /* 0x00000c04ff037984 */ /* 0x001e280008000800 */
[----:B------:R-:W1:Y:S04]  /*0b80*/  LDS.128 R4, [UR4+0x10] ;  /* 0x00001004ff047984 */ /* 0x000e680008000c00 */
[----:B------:R-:W2:Y:S01]  /*0b90*/  LDS.64 R8, [UR4+0x20] ;  /* 0x00002004ff087984 */ /* 0x000ea20008000a00 */
[----:B0-----:R-:W-:-:S04]  /*0ba0*/  FADD R3, R0, R3 ;  /* 0x0000000300037221 */ /* 0x001fc80000000000 */
[----:B-1----:R-:W-:-:S04]  /*0bb0*/  FADD R4, R3, R4 ;  /* 0x0000000403047221 */ /* 0x002fc80000000000 */
[----:B------:R-:W-:-:S04]  /*0bc0*/  FADD R5, R4, R5 ;  /* 0x0000000504057221 */ /* 0x000fc80000000000 */
[----:B------:R-:W-:-:S04]  /*0bd0*/  FADD R6, R5, R6 ;  /* 0x0000000605067221 */ /* 0x000fc80000000000 */
[----:B------:R-:W-:-:S04]  /*0be0*/  FADD R7, R6, R7 ;  /* 0x0000000706077221 */ /* 0x000fc80000000000 */
[----:B--2---:R-:W-:-:S04]  /*0bf0*/  FADD R8, R7, R8 ;  /* 0x0000000807087221 */ /* 0x004fc80000000000 */
[----:B------:R-:W-:Y:S01]  /*0c00*/  FADD R0, R8, R9 ;  /* 0x0000000908007221 */ /* 0x000fe20000000000 */
[----:B------:R-:W-:Y:S06]  /*0c10*/  BRA `(.L_x_17) ;  /* 0x0000003000587947 */ /* 0x000fec0003800000 */
.L_x_16:
[----:B------:R-:W1:Y:S01]  /*0c20*/  S2R R4, SR_LANEID ;  /* 0x0000000000047919 */ /* 0x000e620000000000 */
[----:B------:R-:W-:-:S04]  /*0c30*/  LOP3.LUT R0, R9, 0x3e0, RZ, 0xc0, !PT ;  /* 0x000003e009007812 */ /* 0x000fc800078ec0ff */
[----:B0-----:R-:W-:Y:S02]  /*0c40*/  IADD3 R3, PT, PT, R0, 0x20, RZ ;  /* 0x0000002000037810 */ /* 0x001fe40007ffe0ff */
[----:B------:R-:W-:Y:S02]  /*0c50*/  LOP3.LUT R5, RZ, R0, RZ, 0x33, !PT ;  /* 0x00000000ff057212 */ /* 0x000fe400078e33ff */
[-C--:B------:R-:W-:Y:S02]  /*0c60*/  ISETP.GT.AND P0, PT, R3, R20.reuse, PT ;  /* 0x000000140300720c */ /* 0x080fe40003f04270 */
[----:B------:R-:W-:-:S04]  /*0c70*/  IADD3 R5, PT, PT, R5, R20, RZ ;  /* 0x0000001405057210 */ /* 0x000fc80007ffe0ff */
[----:B------:R-:W-:-:S05]  /*0c80*/  SEL R5, R5, 0x1f, P0 ;  /* 0x0000001f05057807 */ /* 0x000fca0000000000 */
[----:B------:R-:W0:Y:S01]  /*0c90*/  SHFL.DOWN PT, R0, R7, 0x1, R5 ;  /* 0x0820000007007989 */ /* 0x000e2200000e0005 */
[C---:B-1----:R-:W-:Y:S02]  /*0ca0*/  ISETP.GE.AND P0, PT, R4.reuse, R5, PT ;  /* 0x000000050400720c */ /* 0x042fe40003f06270 */
[C---:B------:R-:W-:Y:S02]  /*0cb0*/  IADD3 R2, PT, PT, R4.reuse, 0x2, RZ ;  /* 0x0000000204027810 */ /* 0x040fe40007ffe0ff */
[----:B------:R-:W-:-:S09]  /*0cc0*/  ISETP.NE.AND P1, PT, R4, RZ, PT ;  /* 0x000000ff0400720c */ /* 0x000fd20003f25270 */
[----:B0-----:R-:W-:Y:S01]  /*0cd0*/  @!P0 FADD R7, R0, R7 ;  /* 0x0000000700078221 */ /* 0x001fe20000000000 */
[-C--:B------:R-:W-:Y:S02]  /*0ce0*/  ISETP.GT.AND P0, PT, R2, R5.reuse, PT ;  /* 0x000000050200720c */ /* 0x080fe40003f04270 */
[----:B------:R-:W-:Y:S01]  /*0cf0*/  IADD3 R2, PT, PT, R4, 0x4, RZ ;  /* 0x0000000404027810 */ /* 0x000fe20007ffe0ff */
[----:B------:R-:W0:Y:S01]  /*0d00*/  @!P1 S2R R6, SR_CgaCtaId ;  /* 0x0000000000069919 */ /* 0x000e220000008800 */
[----:B------:R-:W-:Y:S01]  /*0d10*/  @!P1 MOV R3, 0x400 ;  /* 0x0000040000039802 */ /* 0x000fe20000000f00 */
[----:B------:R-:W1:Y:S08]  /*0d20*/  SHFL.DOWN PT, R0, R7, 0x2, R5 ;  /* 0x0840000007007989 */ /* 0x000e7000000e0005 */
[----:B-1----:R-:W-:Y:S01]  /*0d30*/  @!P0 FADD R7, R7, R0 ;  /* 0x0000000007078221 */ /* 0x002fe20000000000 */
[----:B------:R-:W-:-:S02]  /*0d40*/  ISETP.GT.AND P0, PT, R2, R5, PT ;  /* 0x000000050200720c */ /* 0x000fc40003f04270 */
[----:B------:R-:W-:Y:S02]  /*0d50*/  IADD3 R2, PT, PT, R4, 0x8, RZ ;  /* 0x0000000804027810 */ /* 0x000fe40007ffe0ff */
[----:B------:R-:W1:Y:S01]  /*0d60*/  SHFL.DOWN PT, R0, R7, 0x4, R5 ;  /* 0x0880000007007989 */ /* 0x000e6200000e0005 */
[----:B0-----:R-:W-:-:S08]  /*0d70*/  @!P1 LEA R3, R6, R3, 0x18 ;  /* 0x0000000306039211 */ /* 0x001fd000078ec0ff */
[----:B-1----:R-:W-:Y:S01]  /*0d80*/  @!P0 FADD R7, R7, R0 ;  /* 0x0000000007078221 */ /* 0x002fe20000000000 */
[----:B------:R-:W-:Y:S01]  /*0d90*/  ISETP.GT.AND P0, PT, R2, R5, PT ;  /* 0x000000050200720c */ /* 0x000fe20003f04270 */
[----:B------:R-:W-:-:S03]  /*0da0*/  VIADD R2, R4, 0x10 ;  /* 0x0000001004027836 */ /* 0x000fc60000000000 */
[----:B------:R-:W0:Y:S09]  /*0db0*/  SHFL.DOWN PT, R0, R7, 0x8, R5 ;  /* 0x0900000007007989 */ /* 0x000e3200000e0005 */
[----:B0-----:R-:W-:Y:S01]  /*0dc0*/  @!P0 FADD R7, R7, R0 ;  /* 0x0000000007078221 */ /* 0x001fe20000000000 */
[----:B------:R-:W-:-:S02]  /*0dd0*/  ISETP.GT.AND P0, PT, R2, R5, PT ;  /* 0x000000050200720c */ /* 0x000fc40003f04270 */
[----:B------:R-:W-:Y:S02]  /*0de0*/  @!P1 SHF.R.U32.HI R2, RZ, 0x3, R9 ;  /* 0x00000003ff029819 */ /* 0x000fe40000011609 */
[----:B------:R-:W0:Y:S02]  /*0df0*/  SHFL.DOWN PT, R0, R7, 0x10, R5 ;  /* 0x0a00000007007989 */ /* 0x000e2400000e0005 */
[----:B------:R-:W-:-:S04]  /*0e00*/  @!P1 LOP3.LUT R2, R2, 0x7c, RZ, 0xc0, !PT ;  /* 0x0000007c02029812 */ /* 0x000fc800078ec0ff */
[----:B------:R-:W-:-:S03]  /*0e10*/  @!P1 IADD3 R3, PT, PT, R2, R3, RZ ;  /* 0x0000000302039210 */ /* 0x000fc60007ffe0ff */
[----:B0-----:R-:W-:Y:S01]  /*0e20*/  @!P0 FADD R7, R7, R0 ;  /* 0x0000000007078221 */ /* 0x001fe20000000000 */
[----:B------:R-:W-:-:S04]  /*0e30*/  ISETP.NE.AND P0, PT, R9, RZ, PT ;  /* 0x000000ff0900720c */ /* 0x000fc80003f05270 */
[----:B------:R-:W-:-:S05]  /*0e40*/  MOV R0, R7 ;  /* 0x0000000700007202 */ /* 0x000fca0000000f00 */
[----:B------:R4:W-:Y:S01]  /*0e50*/  @!P1 STS [R3+0x8], R0 ;  /* 0x0000080003009388 */ /* 0x0009e20000000800 */
[----:B------:R-:W-:Y:S06]  /*0e60*/  BAR.SYNC.DEFER_BLOCKING 0x0 ;  /* 0x0000000000007b1d */ /* 0x000fec0000010000 */
[----:B------:R-:W-:Y:S05]  /*0e70*/  @P0 BRA `(.L_x_17) ;  /* 0x0000002c00c00947 */ /* 0x000fea0003800000 */
[----:B------:R-:W0:Y:S01]  /*0e80*/  S2UR UR5, SR_CgaCtaId ;  /* 0x00000000000579c3 */ /* 0x000e220000008800 */
[----:B------:R-:W-:Y:S01]  /*0e90*/  UMOV UR4, 0x400 ;  /* 0x0000040000047882 */ /* 0x000fe20000000000 */
[C---:B------:R-:W-:Y:S02]  /*0ea0*/  ISETP.GT.AND P2, PT, R20.reuse, 0x20, PT ;  /* 0x000000201400780c */ /* 0x040fe40003f44270 */
[C---:B------:R-:W-:Y:S02]  /*0eb0*/  ISETP.GT.AND P4, PT, R20.reuse, 0x40, PT ;  /* 0x000000401400780c */ /* 0x040fe40003f84270 */
[C---:B------:R-:W-:Y:S02]  /*0ec0*/  ISETP.GT.AND P3, PT, R20.reuse, 0x60, PT ;  /* 0x000000601400780c */ /* 0x040fe40003f64270 */
[----:B------:R-:W-:Y:S01]  /*0ed0*/  ISETP.GT.AND P1, PT, R20, 0x80, PT ;  /* 0x000000801400780c */ /* 0x000fe20003f24270 */
[----:B0-----:R-:W-:-:S09]  /*0ee0*/  ULEA UR4, UR5, UR4, 0x18 ;  /* 0x0000000405047291 */ /* 0x001fd2000f8ec0ff */
[----:B----4-:R-:W0:Y:S04]  /*0ef0*/  LDS R3, [UR4+0xc] ;  /* 0x00000c04ff037984 */ /* 0x010e280008000800 */
[----:B------:R-:W1:Y:S04]  /*0f00*/  LDS.128 R4, [UR4+0x10] ;  /* 0x00001004ff047984 */ /* 0x000e680008000c00 */
[----:B------:R-:W2:Y:S01]  /*0f10*/  LDS.64 R8, [UR4+0x20] ;  /* 0x00002004ff087984 */ /* 0x000ea20008000a00 */
[----:B0-----:R-:W-:Y:S01]  /*0f20*/  @P2 FADD R0, R0, R3 ;  /* 0x0000000300002221 */ /* 0x001fe20000000000 */
[----:B------:R-:W-:-:S03]  /*0f30*/  ISETP.GT.AND P2, PT, R20, 0xa0, PT ;  /* 0x000000a01400780c */ /* 0x000fc60003f44270 */
[----:B-1----:R-:W-:Y:S01]  /*0f40*/  @P4 FADD R0, R0, R4 ;  /* 0x0000000400004221 */ /* 0x002fe20000000000 */
[----:B------:R-:W-:-:S03]  /*0f50*/  ISETP.GT.AND P4, PT, R20, 0xc0, PT ;  /* 0x000000c01400780c */ /* 0x000fc60003f84270 */
[----:B------:R-:W-:Y:S01]  /*0f60*/  @P3 FADD R0, R0, R5 ;  /* 0x0000000500003221 */ /* 0x000fe20000000000 */
[----:B------:R-:W-:-:S03]  /*0f70*/  ISETP.GT.AND P3, PT, R20, 0xe0, PT ;  /* 0x000000e01400780c */ /* 0x000fc60003f64270 */
[----:B------:R-:W-:-:S04]  /*0f80*/  @P1 FADD R0, R0, R6 ;  /* 0x0000000600001221 */ /* 0x000fc80000000000 */
[----:B------:R-:W-:-:S04]  /*0f90*/  @P2 FADD R0, R0, R7 ;  /* 0x0000000700002221 */ /* 0x000fc80000000000 */
[----:B--2---:R-:W-:-:S04]  /*0fa0*/  @P4 FADD R0, R0, R8 ;  /* 0x0000000800004221 */ /* 0x004fc80000000000 */
[----:B------:R-:W-:Y:S01]  /*0fb0*/  @P3 FADD R0, R0, R9 ;  /* 0x0000000900003221 */ /* 0x000fe20000000000 */
[----:B------:R-:W-:Y:S06]  /*0fc0*/  BRA `(.L_x_17) ;  /* 0x0000002c006c7947 */ /* 0x000fec0003800000 */
.L_x_3:
[----:B------:R-:W0:Y:S01]  /*0fd0*/  S2R R0, SR_TID.X ;  /* 0x0000000000007919 */ /* 0x000e220000002100 */
[----:B------:R-:W1:Y:S01]  /*0fe0*/  LDC.64 R2, c[0x0][0x380] ;  /* 0x0000e000ff027b82 */ /* 0x000e620000000a00 */
[----:B0-----:R-:W-:-:S05]  /*0ff0*/  SHF.L.U32 R5, R0, 0x2, RZ ;  /* 0x0000000200057819 */ /* 0x001fca00000006ff */
[----:B-1----:R-:W-:-:S05]  /*1000*/  IMAD.WIDE.U32 R2, R5, 0x4, R2 ;  /* 0x0000000405027825 */ /* 0x002fca00078e0002 */
[----:B------:R-:W2:Y:S04]  /*1010*/  LDG.E.128.CONSTANT R4, desc[UR6][R2.64] ;  /* 0x0000000602047981 */ /* 0x000ea8000c1e9d00 */
[----:B------:R-:W3:Y:S04]  /*1020*/  LDG.E.128.CONSTANT R8, desc[UR6][R2.64+0x1000] ;  /* 0x0010000602087981 */ /* 0x000ee8000c1e9d00 */
[----:B------:R-:W4:Y:S04]  /*1030*/  LDG.E.128.CONSTANT R12, desc[UR6][R2.64+0x2000] ;  /* 0x00200006020c7981 */ /* 0x000f28000c1e9d00 */
[----:B------:R-:W5:Y:S01]  /*1040*/  LDG.E.128.CONSTANT R16, desc[UR6][R2.64+0x3000] ;  /* 0x0030000602107981 */ /* 0x000f62000c1e9d00 */
[----:B------:R-:W-:Y:S01]  /*1050*/  ISETP.GE.U32.AND P0, PT, R20, 0x2000, PT ;  /* 0x000020001400780c */ /* 0x000fe20003f06070 */
[----:B------:R-:W-:-:S02]  /*1060*/  HFMA2 R23, -RZ, RZ, 0, 0.00048828125 ;  /* 0x00001000ff177431 */ /* 0x000fc400000001ff */
[----:B--2---:R-:W-:Y:S01]  /*1070*/  FADD R4, R4, R5 ;  /* 0x0000000504047221 */ /* 0x004fe20000000000 */
[----:B------:R-:W-:Y:S01]  /*1080*/  FADD R7, R6, R7 ;  /* 0x0000000706077221 */ /* 0x000fe20000000000 */
[----:B---3--:R-:W-:Y:S01]  /*1090*/  FADD R8, R8, R9 ;  /* 0x0000000908087221 */ /* 0x008fe20000000000 */
[----:B------:R-:W-:Y:S02]  /*10a0*/  FADD R11, R10, R11 ;  /* 0x0000000b0a0b7221 */ /* 0x000fe40000000000 */
[----:B------:R-:W-:Y:S01]  /*10b0*/  FADD R4, R4, R7 ;  /* 0x0000000704047221 */ /* 0x000fe20000000000 */
[----:B----4-:R-:W-:Y:S01]  /*10c0*/  FADD R12, R12, R13 ;  /* 0x0000000d0c0c7221 */ /* 0x010fe20000000000 */
[----:B------:R-:W-:Y:S01]  /*10d0*/  FADD R15, R14, R15 ;  /* 0x0000000f0e0f7221 */ /* 0x000fe20000000000 */
[----:B------:R-:W-:Y:S01]  /*10e0*/  FADD R11, R8, R11 ;  /* 0x0000000b080b7221 */ /* 0x000fe20000000000 */
[----:B-----5:R-:W-:Y:S01]  /*10f0*/  FADD R16, R16, R17 ;  /* 0x0000001110107221 */ /* 0x020fe20000000000 */
[----:B------:R-:W-:Y:S01]  /*1100*/  FADD R19, R18, R19 ;  /* 0x0000001312137221 */ /* 0x000fe20000000000 */
[----:B------:R-:W-:Y:S01]  /*1110*/  FADD R12, R12, R15 ;  /* 0x0000000f0c0c7221 */ /* 0x000fe20000000000 */
[----:B------:R-:W-:-:S02]  /*1120*/  FADD R4, R4, R11 ;  /* 0x0000000b04047221 */ /* 0x000fc40000000000 */
[----:B------:R-:W-:-:S04]  /*1130*/  FADD R19, R16, R19 ;  /* 0x0000001310137221 */ /* 0x000fc80000000000 */
[----:B------:R-:W-:-:S04]  /*1140*/  FADD R19, R12, R19 ;  /* 0x000000130c137221 */ /* 0x000fc80000000000 */
[----:B------:R-:W-:Y:S01]  /*1150*/  FADD R21, R4, R19 ;  /* 0x0000001304157221 */ /* 0x000fe20000000000 */
[----:B------:R-:W-:Y:S06]  /*1160*/  @!P0 BRA `(.L_x_18) ;  /* 0x00000000007c8947 */ /* 0x000fec0003800000 */
[----:B------:R-:W0:Y:S01]  /*1170*/  LDC R24, c[0x0][0x390] ;  /* 0x0000e400ff187b82 */ /* 0x000e220000000800 */
[----:B------:R-:W-:Y:S02]  /*1180*/  IADD3 R22, PT, PT, R20, -0x1000, RZ ;  /* 0xfffff00014167810 */ /* 0x000fe40007ffe0ff */
[----:B------:R-:W-:-:S07]  /*1190*/  MOV R23, 0x1000 ;  /* 0x0000100000177802 */ /* 0x000fce0000000f00 */
.L_x_20:
[----:B------:R-:W-:-:S05]  /*11a0*/  IMAD.WIDE R26, R23, 0x4, R2 ;  /* 0x00000004171a7825 */ /* 0x000fca00078e0202 */
[----:B------:R-:W2:Y:S04]  /*11b0*/  LDG.E.128.CONSTANT R16, desc[UR6][R26.64+0x2000] ;  /* 0x002000061a107981 */ /* 0x000ea8000c1e9d00 */
[----:B------:R-:W3:Y:S04]  /*11c0*/  LDG.E.128.CONSTANT R4, desc[UR6][R26.64+0x3000] ;  /* 0x003000061a047981 */ /* 0x000ee8000c1e9d00 */
[----:B------:R-:W4:Y:S04]  /*11d0*/  LDG.E.128.CONSTANT R8, desc[UR6][R26.64] ;  /* 0x000000061a087981 */ /* 0x000f28000c1e9d00 */
[----:B------:R-:W5:Y:S01]  /*11e0*/  LDG.E.128.CONSTANT R12, desc[UR6][R26.64+0x1000] ;  /* 0x001000061a0c7981 */ /* 0x000f62000c1e9d00 */
[----:B0-----:R-:W-:Y:S01]  /*11f0*/  MOV R20, R24 ;  /* 0x0000001800147202 */ /* 0x001fe20000000f00 */
[----:B--2---:R-:W-:Y:S01]  /*1200*/  FADD R17, R17, R18 ;  /* 0x0000001211117221 */ /* 0x004fe20000000000 */
[----:B---3--:R-:W-:-:S02]  /*1210*/  FADD R18, R19, R4 ;  /* 0x0000000413127221 */ /* 0x008fc40000000000 */
[----:B------:R-:W-:Y:S01]  /*1220*/  IADD3 R4, PT, PT, -R23, R20, RZ ;  /* 0x0000001417047210 */ /* 0x000fe20007ffe1ff */
[----:B------:R-:W-:Y:S01]  /*1230*/  FADD R5, R5, R6 ;  /* 0x0000000605057221 */ /* 0x000fe20000000000 */
[----:B----4-:R-:W-:Y:S01]  /*1240*/  FADD R9, R9, R10 ;  /* 0x0000000a09097221 */ /* 0x010fe20000000000 */
[----:B------:R-:W-:Y:S01]  /*1250*/  FADD R8, R8, R21 ;  /* 0x0000001508087221 */ /* 0x000fe20000000000 */
[----:B------:R-:W-:Y:S01]  /*1260*/  ISETP.GE.AND P0, PT, R4, 0x1000, PT ;  /* 0x000010000400780c */ /* 0x000fe20003f06270 */
[----:B-----5:R-:W-:Y:S01]  /*1270*/  FADD R13, R13, R14 ;  /* 0x0000000e0d0d7221 */ /* 0x020fe20000000000 */
[----:B------:R-:W-:Y:S01]  /*1280*/  FADD R10, R11, R12 ;  /* 0x0000000c0b0a7221 */ /* 0x000fe20000000000 */
[----:B------:R-:W-:Y:S01]  /*1290*/  FADD R14, R15, R16 ;  /* 0x000000100f0e7221 */ /* 0x000fe20000000000 */
[----:B------:R-:W-:Y:S01]  /*12a0*/  FADD R8, R8, R9 ;  /* 0x0000000908087221 */ /* 0x000fe20000000000 */
[----:B------:R-:W-:Y:S01]  /*12b0*/  FADD R5, R18, R5 ;  /* 0x0000000512057221 */ /* 0x000fe20000000000 */
[----:B------:R-:W-:Y:S01]  /*12c0*/  FADD R13, R10, R13 ;  /* 0x0000000d0a0d7221 */ /* 0x000fe20000000000 */
[----:B------:R-:W-:-:S03]  /*12d0*/  FADD R14, R14, R17 ;  /* 0x000000110e0e7221 */ /* 0x000fc60000000000 */
[----:B------:R-:W-:Y:S01]  /*12e0*/  FADD R8, R8, R13 ;  /* 0x0000000d08087221 */ /* 0x000fe20000000000 */
[----:B------:R-:W-:-:S04]  /*12f0*/  FADD R5, R14, R5 ;  /* 0x000000050e057221 */ /* 0x000fc80000000000 */
[----:B------:R-:W-:-:S04]  /*1300*/  FADD R5, R8, R5 ;  /* 0x0000000508057221 */ /* 0x000fc80000000000 */
[----:B------:R-:W-:Y:S01]  /*1310*/  FADD R21, R7, R5 ;  /* 0x0000000507157221 */ /* 0x000fe20000000000 */
[----:B------:R-:W-:Y:S06]  /*1320*/  @!P0 BRA `(.L_x_19) ;  /* 0x0000000800308947 */ /* 0x000fec0003800000 */
[----:B------:R-:W-:-:S04]  /*1330*/  IADD3 R23, PT, PT, R23, 0x1000, RZ ;  /* 0x0000100017177810 */ /* 0x000fc80007ffe0ff */
[----:B------:R-:W-:-:S13]  /*1340*/  ISETP.GT.AND P0, PT, R23, R22, PT ;  /* 0x000000161700720c */ /* 0x000fda0003f04270 */
[----:B------:R-:W-:Y:S05]  /*1350*/  @!P0 BRA `(.L_x_20) ;  /* 0xfffffffc00908947 */ /* 0x000fea000383ffff */
.L_x_18:
[----:B------:R-:W-:-:S13]  /*1360*/  ISETP.GE.AND P0, PT, R23, R20, PT ;  /* 0x000000141700720c */ /* 0x000fda0003f06270 */
[----:B------:R-:W-:Y:S05]  /*1370*/  @P0 BRA `(.L_x_19) ;  /* 0x00000008001c0947 */ /* 0x000fea0003800000 */
[----:B------:R-:W-:Y:S01]  /*1380*/  IMAD.IADD R9, R20, 0x1, -R23 ;  /* 0x0000000114097824 */ /* 0x000fe200078e0a17 */
[----:B------:R-:W-:Y:S04]  /*1390*/  BSSY.RECONVERGENT B1, `(.L_x_19) ;  /* 0x0000085000017945 */ /* 0x000fe80003800200 */
[----:B------:R-:W-:-:S13]  /*13a0*/  ISETP.GE.AND P0, PT, R0, R9, PT ;  /* 0x000000090000720c */ /* 0x000fda0003f06270 */
[----:B------:R-:W-:Y:S05]  /*13b0*/  @P0 BRA `(.L_x_21) ;  /* 0x0000000800080947 */ /* 0x000fea0003800000 */
[-C--:B------:R-:W-:Y:S01]  /*13c0*/  LOP3.LUT R2, RZ, R0.reuse, RZ, 0x33, !PT ;  /* 0x00000000ff027212 */ /* 0x080fe200078e33ff */
[----:B------:R-:W-:Y:S01]  /*13d0*/  BSSY.RECONVERGENT B2, `(.L_x_22) ;  /* 0x0000015000027945 */ /* 0x000fe20003800200 */
[----:B------:R-:W-:Y:S02]  /*13e0*/  MOV R8, R0 ;  /* 0x0000000000087202 */ /* 0x000fe40000000f00 */
[----:B------:R-:W-:-:S04]  /*13f0*/  IADD3 R2, PT, PT, -R23, R20, R2 ;  /* 0x0000001417027210 */ /* 0x000fc80007ffe102 */
[C---:B------:R-:W-:Y:S02]  /*1400*/  LOP3.LUT R3, R2.reuse, 0x300, RZ, 0xc0, !PT ;  /* 0x0000030002037812 */ /* 0x040fe400078ec0ff */
[----:B------:R-:W-:Y:S02]  /*1410*/  ISETP.GE.U32.AND P1, PT, R2, 0x300, PT ;  /* 0x000003000200780c */ /* 0x000fe40003f26070 */
[----:B------:R-:W-:-:S13]  /*1420*/  ISETP.NE.AND P0, PT, R3, 0x300, PT ;  /* 0x000003000300780c */ /* 0x000fda0003f05270 */
[----:B------:R-:W-:Y:S05]  /*1430*/  @!P0 BRA `(.L_x_23) ;  /* 0x0000000000388947 */ /* 0x000fea0003800000 */
[----:B------:R-:W0:Y:S01]  /*1440*/  LDC.64 R4, c[0x0][0x380] ;  /* 0x0000e000ff047b82 */ /* 0x000e220000000a00 */
[----:B------:R-:W-:Y:S02]  /*1450*/  LEA.HI R2, R2, 0x1, RZ, 0x18 ;  /* 0x0000000102027811 */ /* 0x000fe400078fc0ff */
[----:B------:R-:W-:Y:S02]  /*1460*/  IADD3 R7, PT, PT, R0, R23, RZ ;  /* 0x0000001700077210 */ /* 0x000fe40007ffe0ff */
[----:B------:R-:W-:Y:S02]  /*1470*/  LOP3.LUT R2, R2, 0x3, RZ, 0xc0, !PT ;  /* 0x0000000302027812 */ /* 0x000fe400078ec0ff */
[----:B------:R-:W-:Y:S02]  /*1480*/  MOV R8, R0 ;  /* 0x0000000000087202 */ /* 0x000fe40000000f00 */
[----:B------:R-:W-:-:S07]  /*1490*/  IADD3 R6, PT, PT, -R2, RZ, RZ ;  /* 0x000000ff02067210 */ /* 0x000fce0007ffe1ff */
.L_x_24:
[----:B0-----:R-:W-:-:S06]  /*14a0*/  IMAD.WIDE.U32 R2, R7, 0x4, R4 ;  /* 0x0000000407027825 */ /* 0x001fcc00078e0004 */
[----:B------:R-:W2:Y:S01]  /*14b0*/  LDG.E.CONSTANT R2, desc[UR6][R2.64] ;  /* 0x0000000602027981 */ /* 0x000ea2000c1e9900 */
[----:B------:R-:W-:Y:S02]  /*14c0*/  IADD3 R6, PT, PT, R6, 0x1, RZ ;  /* 0x0000000106067810 */ /* 0x000fe40007ffe0ff */
[----:B------:R-:W-:Y:S02]  /*14d0*/  IADD3 R8, PT, PT, R8, 0x100, RZ ;  /* 0x0000010008087810 */ /* 0x000fe40007ffe0ff */
[----:B------:R-:W-:Y:S02]  /*14e0*/  ISETP.NE.AND P0, PT, R6, RZ, PT ;  /* 0x000000ff0600720c */ /* 0x000fe40003f05270 */
[----:B------:R-:W-:Y:S01]  /*14f0*/  IADD3 R7, PT, PT, R7, 0x100, RZ ;  /* 0x0000010007077810 */ /* 0x000fe20007ffe0ff */
[----:B--2---:R-:W-:-:S10]  /*1500*/  FADD R21, R2, R21 ;  /* 0x0000001502157221 */ /* 0x004fd40000000000 */
[----:B------:R-:W-:Y:S05]  /*1510*/  @P0 BRA `(.L_x_24) ;  /* 0xfffffffc00e00947 */ /* 0x000fea000383ffff */
.L_x_23:
[----:B------:R-:W-:Y:S05]  /*1520*/  BSYNC.RECONVERGENT B2 ;  /* 0x0000000000027941 */ /* 0x000fea0003800200 */
.L_x_22:
[----:B------:R-:W-:Y:S05]  /*1530*/  @!P1 BRA `(.L_x_21) ;  /* 0x0000000400a89947 */ /* 0x000fea0003800000 */
[----:B------:R-:W0:Y:S01]  /*1540*/  LDCU.64 UR4, c[0x0][0x380] ;  /* 0x00007000ff0477ac */ /* 0x000e220008000a00 */
[----:B------:R-:W-:Y:S01]  /*1550*/  IADD3 R5, PT, PT, R9, -R8, RZ ;  /* 0x8000000809057210 */ /* 0x000fe20007ffe0ff */
[----:B------:R-:W-:Y:S01]  /*1560*/  BSSY.RECONVERGENT B2, `(.L_x_25) ;  /* 0x000003b000027945 */ /* 0x000fe20003800200 */
[CC--:B------:R-:W-:Y:S02]  /*1570*/  IADD3 R3, P0, PT, R8.reuse, R23.reuse, RZ ;  /* 0x0000001708037210 */ /* 0x0c0fe40007f1e0ff */
[----:B------:R-:W-:Y:S02]  /*1580*/  ISETP.GT.AND P1, PT, R5, 0xc00, PT ;  /* 0x00000c000500780c */ /* 0x000fe40003f24270 */
[----:B------:R-:W-:Y:S02]  /*1590*/  IADD3.X R4, PT, PT, RZ, RZ, RZ, P0, !PT ;  /* 0x000000ffff047210 */ /* 0x000fe400007fe4ff */
[----:B------:R-:W-:Y:S02]  /*15a0*/  IADD3 R11, PT, PT, R8, R23, RZ ;  /* 0x00000017080b7210 */ /* 0x000fe40007ffe0ff */
[----:B0-----:R-:W-:-:S04]  /*15b0*/  LEA R2, P0, R3, UR4, 0x2 ;  /* 0x0000000403027c11 */ /* 0x001fc8000f8010ff */
[----:B------:R-:W-:Y:S02]  /*15c0*/  LEA.HI.X R3, R3, UR5, R4, 0x2, P0 ;  /* 0x0000000503037c11 */ /* 0x000fe400080f1404 */
[----:B------:R-:W-:-:S05]  /*15d0*/  IADD3 R2, P0, PT, R2, 0x800, RZ ;  /* 0x0000080002027810 */ /* 0x000fca0007f1e0ff */
[----:B------:R-:W-:Y:S01]  /*15e0*/  IMAD.X R3, RZ, RZ, R3, P0 ;  /* 0x000000ffff037224 */ /* 0x000fe200000e0603 */
[----:B------:R-:W-:Y:S01]  /*15f0*/  PLOP3.LUT P0, PT, PT, PT, PT, 0x80, 0x8 ;  /* 0x000000000008781c */ /* 0x000fe20003f0f070 */
[----:B------:R-:W-:-:S12]  /*1600*/  @!P1 BRA `(.L_x_26) ;  /* 0x0000000000c09947 */ /* 0x000fd80003800000 */
[----:B------:R-:W-:Y:S02]  /*1610*/  PLOP3.LUT P0, PT, PT, PT, PT, 0x8, 0x80 ;  /* 0x000000000080781c */ /* 0x000fe40003f0e170 */
[----:B------:R-:W-:-:S11]  /*1620*/  IADD3 R13, PT, PT, R9, -0xc00, RZ ;  /* 0xfffff400090d7810 */ /* 0x000fd60007ffe0ff */
.L_x_27:
[----:B------:R-:W0:Y:S01]  /*1630*/  LDC.64 R4, c[0x0][0x380] ;  /* 0x0000e000ff047b82 */ /* 0x000e220000000a00 */
[----:B------:R-:W2:Y:S01]  /*1640*/  LDG.E.CONSTANT R10, desc[UR6][R2.64+-0x400] ;  /* 0xfffc0006020a7981 */ /* 0x000ea2000c1e9900 */
[----:B------:R-:W-:-:S03]  /*1650*/  IADD3 R25, PT, PT, R11, 0x400, RZ ;  /* 0x000004000b197810 */ /* 0x000fc60007ffe0ff */
[----:B------:R-:W3:Y:S04]  /*1660*/  LDG.E.CONSTANT R19, desc[UR6][R2.64] ;  /* 0x0000000602137981 */ /* 0x000ee8000c1e9900 */
[----:B------:R-:W4:Y:S01]  /*1670*/  LDG.E.CONSTANT R18, desc[UR6][R2.64+0x400] ;  /* 0x0004000602127981 */ /* 0x000f22000c1e9900 */
[----:B------:R-:W-:-:S03]  /*1680*/  IADD3 R7, PT, PT, R11, 0x800, RZ ;  /* 0x000008000b077810 */ /* 0x000fc60007ffe0ff */
[----:B------:R-:W5:Y:S04]  /*1690*/  LDG.E.CONSTANT R16, desc[UR6][R2.64+0xc00] ;  /* 0x000c000602107981 */ /* 0x000f68000c1e9900 */
[----:B------:R-:W5:Y:S04]  /*16a0*/  LDG.E.CONSTANT R15, desc[UR6][R2.64+0x1000] ;  /* 0x00100006020f7981 */ /* 0x000f68000c1e9900 */
[----:B------:R-:W5:Y:S01]  /*16b0*/  LDG.E.CONSTANT R14, desc[UR6][R2.64+0x1400] ;  /* 0x00140006020e7981 */ /* 0x000f62000c1e9900 */
[----:B0-----:R-:W-:-:S03]  /*16c0*/  IMAD.WIDE.U32 R22, R11, 0x4, R4 ;  /* 0x000000040b167825 */ /* 0x001fc600078e0004 */
[----:B------:R-:W5:Y:S04]  /*16d0*/  LDG.E.CONSTANT R20, desc[UR6][R2.64+0x2000] ;  /* 0x0020000602147981 */ /* 0x000f68000c1e9900 */
[----:B------:R0:W2:Y:S01]  /*16e0*/  LDG.E.CONSTANT R12, desc[UR6][R22.64] ;  /* 0x00000006160c7981 */ /* 0x0000a2000c1e9900 */
[----:B------:R-:W-:-:S03]  /*16f0*/  IMAD.WIDE.U32 R24, R25, 0x4, R4 ;  /* 0x0000000419187825 */ /* 0x000fc600078e0004 */
[----:B------:R-:W5:Y:S04]  /*1700*/  LDG.E.CONSTANT R26, desc[UR6][R2.64+0x3000] ;  /* 0x00300006021a7981 */ /* 0x000f68000c1e9900 */
[----:B------:R-:W5:Y:S01]  /*1710*/  LDG.E.CONSTANT R17, desc[UR6][R24.64] ;  /* 0x0000000618117981 */ /* 0x000f62000c1e9900 */
[--C-:B------:R-:W-:Y:S01]  /*1720*/  IMAD.WIDE.U32 R6, R7, 0x4, R4.reuse ;  /* 0x0000000407067825 */ /* 0x100fe200078e0004 */
[----:B0-----:R-:W-:Y:S02]  /*1730*/  IADD3 R23, PT, PT, R11, 0xc00, RZ ;  /* 0x00000c000b177810 */ /* 0x001fe40007ffe0ff */
[----:B------:R-:W5:Y:S04]  /*1740*/  LDG.E.CONSTANT R22, desc[UR6][R2.64+0x1c00] ;  /* 0x001c000602167981 */ /* 0x000f68000c1e9900 */
[----:B------:R-:W5:Y:S01]  /*1750*/  LDG.E.CONSTANT R6, desc[UR6][R6.64] ;  /* 0x0000000606067981 */ /* 0x000f62000c1e9900 */
[----:B------:R-:W-:-:S03]  /*1760*/  IMAD.WIDE.U32 R4, R23, 0x4, R4 ;  /* 0x0000000417047825 */ /* 0x000fc600078e0004 */
[----:B------:R-:W5:Y:S04]  /*1770*/  LDG.E.CONSTANT R23, desc[UR6][R2.64+0x2400] ;  /* 0x0024000602177981 */ /* 0x000f68000c1e9900 */
[----:B------:R-:W5:Y:S04]  /*1780*/  LDG.E.CONSTANT R4, desc[UR6][R4.64] ;  /* 0x0000000604047981 */ /* 0x000f68000c1e9900 */
[----:B------:R-:W5:Y:S04]  /*1790*/  LDG.E.CONSTANT R24, desc[UR6][R2.64+0x2c00] ;  /* 0x002c000602187981 */ /* 0x000f68000c1e9900 */
[----:B------:R0:W5:Y:S01]  /*17a0*/  LDG.E.CONSTANT R25, desc[UR6][R2.64+0x3400] ;  /* 0x0034000602197981 */ /* 0x000162000c1e9900 */
[----:B------:R-:W-:-:S04]  /*17b0*/  IADD3 R8, PT, PT, R8, 0x1000, RZ ;  /* 0x0000100008087810 */ /* 0x000fc80007ffe0ff */
[----:B------:R-:W-:Y:S02]  /*17c0*/  ISETP.GE.AND P1, PT, R8, R13, PT ;  /* 0x0000000d0800720c */ /* 0x000fe40003f26270 */
[----:B0-----:R-:W-:Y:S02]  /*17d0*/  IADD3 R2, P2, PT, R2, 0x4000, RZ ;  /* 0x0000400002027810 */ /* 0x001fe40007f5e0ff */
[----:B------:R-:W-:Y:S02]  /*17e0*/  IADD3 R11, PT, PT, R11, 0x1000, RZ ;  /* 0x000010000b0b7810 */ /* 0x000fe40007ffe0ff */
[----:B------:R-:W-:Y:S01]  /*17f0*/  IADD3.X R3, PT, PT, RZ, R3, RZ, P2, !PT ;  /* 0x00000003ff037210 */ /* 0x000fe200017fe4ff */
[----:B--2---:R-:W-:-:S04]  /*1800*/  FADD R21, R12, R21 ;  /* 0x000000150c157221 */ /* 0x004fc80000000000 */
[----:B------:R-:W-:-:S04]  /*1810*/  FADD R10, R21, R10 ;  /* 0x0000000a150a7221 */ /* 0x000fc80000000000 */
[----:B---3--:R-:W-:-:S04]  /*1820*/  FADD R19, R10, R19 ;  /* 0x000000130a137221 */ /* 0x008fc80000000000 */
[----:B----4-:R-:W-:-:S04]  /*1830*/  FADD R18, R19, R18 ;  /* 0x0000001213127221 */ /* 0x010fc80000000000 */
[----:B-----5:R-:W-:-:S04]  /*1840*/  FADD R17, R18, R17 ;  /* 0x0000001112117221 */ /* 0x020fc80000000000 */
        /* <DEDUP_REMOVED lines=12> */
.L_x_26:
[----:B------:R-:W-:Y:S05]  /*1910*/  BSYNC.RECONVERGENT B2 ;  /* 0x0000000000027941 */ /* 0x000fea0003800200 */
.L_x_25:
[----:B------:R-:W-:Y:S01]  /*1920*/  IADD3 R4, PT, PT, R9, -R8, RZ ;  /* 0x8000000809047210 */ /* 0x000fe20007ffe0ff */
[----:B------:R-:W-:Y:S03]  /*1930*/  BSSY.RECONVERGENT B2, `(.L_x_28) ;  /* 0x000001e000027945 */ /* 0x000fe60003800200 */
[----:B------:R-:W-:-:S13]  /*1940*/  ISETP.GT.AND P1, PT, R4, 0x400, PT ;  /* 0x000004000400780c */ /* 0x000fda0003f24270 */
[----:B------:R-:W-:Y:S05]  /*1950*/  @!P1 BRA `(.L_x_29) ;  /* 0x00000000006c9947 */ /* 0x000fea0003800000 */
[----:B------:R-:W0:Y:S01]  /*1960*/  LDC.64 R6, c[0x0][0x380] ;  /* 0x0000e000ff067b82 */ /* 0x000e220000000a00 */
[----:B------:R-:W2:Y:S01]  /*1970*/  LDG.E.CONSTANT R10, desc[UR6][R2.64+-0x400] ;  /* 0xfffc0006020a7981 */ /* 0x000ea2000c1e9900 */
[----:B------:R-:W-:-:S03]  /*1980*/  VIADD R15, R11, 0x400 ;  /* 0x000004000b0f7836 */ /* 0x000fc60000000000 */
[----:B------:R-:W3:Y:S04]  /*1990*/  LDG.E.CONSTANT R13, desc[UR6][R2.64] ;  /* 0x00000006020d7981 */ /* 0x000ee8000c1e9900 */
[----:B------:R-:W4:Y:S04]  /*19a0*/  LDG.E.CONSTANT R17, desc[UR6][R2.64+0xc00] ;  /* 0x000c000602117981 */ /* 0x000f28000c1e9900 */
[----:B------:R-:W5:Y:S04]  /*19b0*/  LDG.E.CONSTANT R19, desc[UR6][R2.64+0x1000] ;  /* 0x0010000602137981 */ /* 0x000f68000c1e9900 */
[----:B------:R1:W5:Y:S01]  /*19c0*/  LDG.E.CONSTANT R23, desc[UR6][R2.64+0x1400] ;  /* 0x0014000602177981 */ /* 0x000362000c1e9900 */
[----:B0-----:R-:W-:-:S06]  /*19d0*/  IMAD.WIDE.U32 R4, R11, 0x4, R6 ;  /* 0x000000040b047825 */ /* 0x001fcc00078e0006 */
[----:B------:R-:W2:Y:S01]  /*19e0*/  LDG.E.CONSTANT R4, desc[UR6][R4.64] ;  /* 0x0000000604047981 */ /* 0x000ea2000c1e9900 */
[----:B------:R-:W-:-:S03]  /*19f0*/  IMAD.WIDE.U32 R6, R15, 0x4, R6 ;  /* 0x000000040f067825 */ /* 0x000fc600078e0006 */
[----:B------:R-:W4:Y:S04]  /*1a00*/  LDG.E.CONSTANT R15, desc[UR6][R2.64+0x400] ;  /* 0x00040006020f7981 */ /* 0x000f28000c1e9900 */
[----:B------:R-:W5:Y:S01]  /*1a10*/  LDG.E.CONSTANT R7, desc[UR6][R6.64] ;  /* 0x0000000606077981 */ /* 0x000f62000c1e9900 */
[----:B------:R-:W-:Y:S02]  /*1a20*/  PLOP3.LUT P0, PT, PT, PT, PT, 0x8, 0x80 ;  /* 0x000000000080781c */ /* 0x000fe40003f0e170 */
[----:B------:R-:W-:Y:S02]  /*1a30*/  IADD3 R8, PT, PT, R8, 0x800, RZ ;  /* 0x0000080008087810 */ /* 0x000fe40007ffe0ff */
[----:B------:R-:W-:Y:S01]  /*1a40*/  IADD3 R11, PT, PT, R11, 0x800, RZ ;  /* 0x000008000b0b7810 */ /* 0x000fe20007ffe0ff */
[----:B--2---:R-:W-:-:S04]  /*1a50*/  FADD R21, R21, R4 ;  /* 0x0000000415157221 */ /* 0x004fc80000000000 */
[----:B------:R-:W-:-:S04]  /*1a60*/  FADD R10, R21, R10 ;  /* 0x0000000a150a7221 */ /* 0x000fc80000000000 */
[----:B---3--:R-:W-:-:S04]  /*1a70*/  FADD R10, R10, R13 ;  /* 0x0000000d0a0a7221 */ /* 0x008fc80000000000 */
[----:B----4-:R-:W-:-:S04]  /*1a80*/  FADD R10, R10, R15 ;  /* 0x0000000f0a0a7221 */ /* 0x010fc80000000000 */
[----:B-----5:R-:W-:Y:S01]  /*1a90*/  FADD R10, R10, R7 ;  /* 0x000000070a0a7221 */ /* 0x020fe20000000000 */
[----:B------:R-:W-:-:S03]  /*1aa0*/  IADD3 R4, P1, PT, R2, 0x2000, RZ ;  /* 0x0000200002047810 */ /* 0x000fc60007f3e0ff */
[----:B------:R-:W-:Y:S01]  /*1ab0*/  FADD R10, R10, R17 ;  /* 0x000000110a0a7221 */ /* 0x000fe20000000000 */
[----:B------:R-:W-:-:S03]  /*1ac0*/  IADD3.X R5, PT, PT, RZ, R3, RZ, P1, !PT ;  /* 0x00000003ff057210 */ /* 0x000fc60000ffe4ff */
[----:B------:R-:W-:Y:S01]  /*1ad0*/  FADD R10, R10, R19 ;  /* 0x000000130a0a7221 */ /* 0x000fe20000000000 */
[----:B-1----:R-:W-:Y:S02]  /*1ae0*/  MOV R2, R4 ;  /* 0x0000000400027202 */ /* 0x002fe40000000f00 */
[----:B------:R-:W-:Y:S01]  /*1af0*/  MOV R3, R5 ;  /* 0x0000000500037202 */ /* 0x000fe20000000f00 */
[----:B------:R-:W-:-:S07]  /*1b00*/  FADD R21, R10, R23 ;  /* 0x000000170a157221 */ /* 0x000fce0000000000 */
.L_x_29:
[----:B------:R-:W-:Y:S05]  /*1b10*/  BSYNC.RECONVERGENT B2 ;  /* 0x0000000000027941 */ /* 0x000fea0003800200 */
.L_x_28:
[----:B------:R-:W-:-:S13]  /*1b20*/  ISETP.LT.OR P0, PT, R8, R9, P0 ;  /* 0x000000090800720c */ /* 0x000fda0000701670 */
[----:B------:R-:W-:Y:S05]  /*1b30*/  @!P0 BRA `(.L_x_21) ;  /* 0x0000000000288947 */ /* 0x000fea0003800000 */
[----:B------:R-:W0:Y:S01]  /*1b40*/  LDC.64 R4, c[0x0][0x380] ;  /* 0x0000e000ff047b82 */ /* 0x000e220000000a00 */
[----:B------:R-:W2:Y:S04]  /*1b50*/  LDG.E.CONSTANT R6, desc[UR6][R2.64+-0x400] ;  /* 0xfffc000602067981 */ /* 0x000ea8000c1e9900 */
[----:B------:R-:W3:Y:S04]  /*1b60*/  LDG.E.CONSTANT R7, desc[UR6][R2.64] ;  /* 0x0000000602077981 */ /* 0x000ee8000c1e9900 */
[----:B------:R-:W4:Y:S01]  /*1b70*/  LDG.E.CONSTANT R9, desc[UR6][R2.64+0x400] ;  /* 0x0004000602097981 */ /* 0x000f22000c1e9900 */
[----:B0-----:R-:W-:-:S06]  /*1b80*/  IMAD.WIDE.U32 R4, R11, 0x4, R4 ;  /* 0x000000040b047825 */ /* 0x001fcc00078e0004 */
[----:B------:R-:W5:Y:S02]  /*1b90*/  LDG.E.CONSTANT R4, desc[UR6][R4.64] ;  /* 0x0000000604047981 */ /* 0x000f64000c1e9900 */
[----:B-----5:R-:W-:-:S04]  /*1ba0*/  FADD R21, R21, R4 ;  /* 0x0000000415157221 */ /* 0x020fc80000000000 */
[----:B--2---:R-:W-:-:S04]  /*1bb0*/  FADD R6, R21, R6 ;  /* 0x0000000615067221 */ /* 0x004fc80000000000 */
[----:B---3--:R-:W-:-:S04]  /*1bc0*/  FADD R6, R6, R7 ;  /* 0x0000000706067221 */ /* 0x008fc80000000000 */
[----:B----4-:R-:W-:-:S07]  /*1bd0*/  FADD R21, R6, R9 ;  /* 0x0000000906157221 */ /* 0x010fce0000000000 */
.L_x_21:
[----:B------:R-:W-:Y:S05]  /*1be0*/  BSYNC.RECONVERGENT B1 ;  /* 0x0000000000017941 */ /* 0x000fea0003800200 */
.L_x_19:
[----:B------:R-:W0:Y:S01]  /*1bf0*/  S2R R6, SR_LANEID ;  /* 0x0000000000067919 */ /* 0x000e220000000000 */
[----:B------:R-:W1:Y:S01]  /*1c00*/  SHFL.DOWN PT, R2, R21, 0x1, 0x1f ;  /* 0x08201f0015027f89 */ /* 0x000e6200000e0000 */
[C---:B0-----:R-:W-:Y:S02]  /*1c10*/  ISETP.GT.AND P0, PT, R6.reuse, 0x1e, PT ;  /* 0x0000001e0600780c */ /* 0x041fe40003f04270 */
[----:B------:R-:W-:-:S11]  /*1c20*/  ISETP.NE.AND P1, PT, R6, RZ, PT ;  /* 0x000000ff0600720c */ /* 0x000fd60003f25270 */
[----:B-1----:R-:W-:Y:S01]  /*1c30*/  @!P0 FADD R21, R2, R21 ;  /* 0x0000001502158221 */ /* 0x002fe20000000000 */
[----:B------:R-:W-:Y:S01]  /*1c40*/  ISETP.GT.AND P0, PT, R6, 0x1d, PT ;  /* 0x0000001d0600780c */ /* 0x000fe20003f04270 */
[----:B------:R-:W0:Y:S01]  /*1c50*/  @!P1 S2R R5, SR_CgaCtaId ;  /* 0x0000000000059919 */ /* 0x000e220000008800 */
[----:B------:R-:W-:Y:S02]  /*1c60*/  @!P1 MOV R4, 0x400 ;  /* 0x0000040000049802 */ /* 0x000fe40000000f00 */
[----:B------:R-:W-:Y:S01]  /*1c70*/  @!P1 SHF.R.U32.HI R3, RZ, 0x3, R0 ;  /* 0x00000003ff039819 */ /* 0x000fe20000011600 */
[----:B------:R-:W1:Y:S03]  /*1c80*/  SHFL.DOWN PT, R2, R21, 0x2, 0x1f ;  /* 0x08401f0015027f89 */ /* 0x000e6600000e0000 */
[----:B------:R-:W-:-:S05]  /*1c90*/  @!P1 LOP3.LUT R3, R3, 0x7c, RZ, 0xc0, !PT ;  /* 0x0000007c03039812 */ /* 0x000fca00078ec0ff */
[----:B-1----:R-:W-:Y:S01]  /*1ca0*/  @!P0 FADD R21, R21, R2 ;  /* 0x0000000215158221 */ /* 0x002fe20000000000 */
[----:B------:R-:W-:Y:S02]  /*1cb0*/  ISETP.GT.AND P0, PT, R6, 0x1b, PT ;  /* 0x0000001b0600780c */ /* 0x000fe40003f04270 */
[----:B0-----:R-:W-:Y:S02]  /*1cc0*/  @!P1 LEA R4, R5, R4, 0x18 ;  /* 0x0000000405049211 */ /* 0x001fe400078ec0ff */
[----:B------:R-:W0:Y:S02]  /*1cd0*/  SHFL.DOWN PT, R2, R21, 0x4, 0x1f ;  /* 0x08801f0015027f89 */ /* 0x000e2400000e0000 */
[----:B------:R-:W-:-:S07]  /*1ce0*/  @!P1 IADD3 R3, PT, PT, R3, R4, RZ ;  /* 0x0000000403039210 */ /* 0x000fce0007ffe0ff */
        /* <DEDUP_REMOVED lines=12> */
[----:B------:R-:W0:Y:S01]  /*1db0*/  S2UR UR5, SR_CgaCtaId ;  /* 0x00000000000579c3 */ /* 0x000e220000008800 */
[----:B------:R-:W-:Y:S02]  /*1dc0*/  UMOV UR4, 0x400 ;  /* 0x0000040000047882 */ /* 0x000fe40000000000 */
[----:B0-----:R-:W-:-:S09]  /*1dd0*/  ULEA UR4, UR5, UR4, 0x18 ;  /* 0x0000000405047291 */ /* 0x001fd2000f8ec0ff */
[----:B---3--:R-:W0:Y:S04]  /*1de0*/  LDS R3, [UR4+0xc] ;  /* 0x00000c04ff037984 */ /* 0x008e280008000800 */
        /* <DEDUP_REMOVED lines=10> */
.L_x_2:
        /* <DEDUP_REMOVED lines=12> */
.L_x_32:
[----:B------:R-:W-:Y:S05]  /*1f50*/  BSYNC.RECONVERGENT B1 ;  /* 0x0000000000017941 */ /* 0x000fea0003800200 */
.L_x_31:
[----:B------:R-:W-:Y:S01]  /*1f60*/  ISETP.GE.AND P0, PT, R11, R20, PT ;  /* 0x000000140b00720c */ /* 0x000fe20003f06270 */
[----:B------:R-:W-:-:S12]  /*1f70*/  BSSY.RECONVERGENT B1, `(.L_x_33) ;  /* 0x0000074000017945 */ /* 0x000fd80003800200 */
[----:B------:R-:W-:Y:S05]  /*1f80*/  @P0 BRA `(.L_x_34) ;  /* 0x0000000400c80947 */ /* 0x000fea0003800000 */
[----:B0-----:R-:W-:Y:S01]  /*1f90*/  LOP3.LUT R3, RZ, R11, RZ, 0x33, !PT ;  /* 0x0000000bff037212 */ /* 0x001fe200078e33ff */
[----:B------:R-:W-:Y:S04]  /*1fa0*/  BSSY.RECONVERGENT B2, `(.L_x_35) ;  /* 0x0000015000027945 */ /* 0x000fe80003800200 */
[----:B------:R-:W-:-:S05]  /*1fb0*/  IMAD.IADD R4, R3, 0x1, R20 ;  /* 0x0000000103047824 */ /* 0x000fca00078e0214 */
        /* <DEDUP_REMOVED lines=10> */
.L_x_37:
[----:B------:R-:W-:-:S06]  /*2060*/  MOV R3, R5 ;  /* 0x0000000500037202 */ /* 0x000fcc0000000f00 */
[----:B------:R0:W2:Y:S01]  /*2070*/  LDG.E.CONSTANT R3, desc[UR6][R2.64] ;  /* 0x0000000602037981 */ /* 0x0000a2000c1e9900 */
[----:B------:R-:W-:Y:S02]  /*2080*/  IADD3 R4, PT, PT, R4, 0x1, RZ ;  /* 0x0000000104047810 */ /* 0x000fe40007ffe0ff */
[----:B------:R-:W-:Y:S02]  /*2090*/  IADD3 R11, PT, PT, R11, 0x100, RZ ;  /* 0x000001000b0b7810 */ /* 0x000fe40007ffe0ff */
[----:B------:R-:W-:Y:S02]  /*20a0*/  ISETP.NE.AND P0, PT, R4, RZ, PT ;  /* 0x000000ff0400720c */ /* 0x000fe40003f05270 */
[----:B0-----:R-:W-:-:S04]  /*20b0*/  IADD3 R2, P2, PT, R2, 0x400, RZ ;  /* 0x0000040002027810 */ /* 0x001fc80007f5e0ff */
[----:B------:R-:W-:Y:S01]  /*20c0*/  IADD3.X R5, PT, PT, RZ, R5, RZ, P2, !PT ;  /* 0x00000005ff057210 */ /* 0x000fe200017fe4ff */
[----:B--2--5:R-:W-:-:S06]  /*20d0*/  FADD R0, R3, R0 ;  /* 0x0000000003007221 */ /* 0x024fcc0000000000 */
[----:B------:R-:W-:Y:S05]  /*20e0*/  @P0 BRA `(.L_x_37) ;  /* 0xfffffffc00dc0947 */ /* 0x000fea000383ffff */
.L_x_36:
[----:B------:R-:W-:Y:S05]  /*20f0*/  BSYNC.RECONVERGENT B2 ;  /* 0x0000000000027941 */ /* 0x000fea0003800200 */
.L_x_35:
        /* <DEDUP_REMOVED lines=8> */
.L_x_40:
        /* <DEDUP_REMOVED lines=9> */
[----:B------:R-:W-:-:S03]  /*2210*/  VIADD R3, R11, 0x800 ;  /* 0x000008000b037836 */ /* 0x000fc60000000000 */
[----:B------:R-:W4:Y:S01]  /*2220*/  LDG.E.CONSTANT R15, desc[UR6][R4.64+0x400] ;  /* 0x00040006040f7981 */ /* 0x000f22000c1e9900 */
        /* <DEDUP_REMOVED lines=32> */
.L_x_39:
[----:B------:R-:W-:Y:S05]  /*2430*/  BSYNC.RECONVERGENT B2 ;  /* 0x0000000000027941 */ /* 0x000fea0003800200 */
.L_x_38:
[----:B------:R-:W-:Y:S01]  /*2440*/  IADD3 R2, PT, PT, -R11, R20, RZ ;  /* 0x000000140b027210 */ /* 0x000fe20007ffe1ff */
[----:B------:R-:W-:Y:S03]  /*2450*/  BSSY.RECONVERGENT B2, `(.L_x_41) ;  /* 0x0000019000027945 */ /* 0x000fe60003800200 */
[----:B------:R-:W-:-:S13]  /*2460*/  ISETP.GT.AND P1, PT, R2, 0x400, PT ;  /* 0x000004000200780c */ /* 0x000fda0003f24270 */
[----:B------:R-:W-:Y:S05]  /*2470*/  @!P1 BRA `(.L_x_42) ;  /* 0x0000000000589947 */ /* 0x000fea0003800000 */
        /* <DEDUP_REMOVED lines=22> */
.L_x_42:
[----:B------:R-:W-:Y:S05]  /*25e0*/  BSYNC.RECONVERGENT B2 ;  /* 0x0000000000027941 */ /* 0x000fea0003800200 */
.L_x_41:
        /* <DEDUP_REMOVED lines=12> */
.L_x_34:
[----:B------:R-:W-:Y:S05]  /*26b0*/  BSYNC.RECONVERGENT B1 ;  /* 0x0000000000017941 */ /* 0x000fea0003800200 */
.L_x_33:
        /* <DEDUP_REMOVED lines=35> */
[----:B--2---:R-:W0:Y:S04]  /*28f0*/  LDS R3, [UR4+0xc] ;  /* 0x00000c04ff037984 */ /* 0x004e280008000800 */
        /* <DEDUP_REMOVED lines=10> */
.L_x_43:
[----:B0-----:R-:W0:Y:S01]  /*29a0*/  S2R R2, SR_LANEID ;  /* 0x0000000000027919 */ /* 0x001e220000000000 */
[----:B------:R-:W-:-:S04]  /*29b0*/  LOP3.LUT R0, R9, 0x3e0, RZ, 0xc0, !PT ;  /* 0x000003e009007812 */ /* 0x000fc800078ec0ff */
[----:B------:R-:W-:Y:S02]  /*29c0*/  IADD3 R3, PT, PT, R0, 0x20, RZ ;  /* 0x0000002000037810 */ /* 0x000fe40007ffe0ff */
[----:B------:R-:W-:Y:S02]  /*29d0*/  LOP3.LUT R7, RZ, R0, RZ, 0x33, !PT ;  /* 0x00000000ff077212 */ /* 0x000fe400078e33ff */
[-C--:B------:R-:W-:Y:S02]  /*29e0*/  ISETP.GT.AND P0, PT, R3, R20.reuse, PT ;  /* 0x000000140300720c */ /* 0x080fe40003f04270 */
[----:B------:R-:W-:-:S04]  /*29f0*/  IADD3 R7, PT, PT, R7, R20, RZ ;  /* 0x0000001407077210 */ /* 0x000fc80007ffe0ff */
[----:B------:R-:W-:-:S05]  /*2a00*/  SEL R4, R7, 0x1f, P0 ;  /* 0x0000001f07047807 */ /* 0x000fca0000000000 */
[----:B------:R-:W1:Y:S01]  /*2a10*/  SHFL.DOWN PT, R0, R5, 0x1, R4 ;  /* 0x0820000005007989 */ /* 0x000e6200000e0004 */
[C---:B0-----:R-:W-:Y:S01]  /*2a20*/  ISETP.GE.AND P0, PT, R2.reuse, R4, PT ;  /* 0x000000040200720c */ /* 0x041fe20003f06270 */
[C---:B------:R-:W-:Y:S01]  /*2a30*/  VIADD R3, R2.reuse, 0x2 ;  /* 0x0000000202037836 */ /* 0x040fe20000000000 */
[----:B------:R-:W-:-:S11]  /*2a40*/  ISETP.NE.AND P1, PT, R2, RZ, PT ;  /* 0x000000ff0200720c */ /* 0x000fd60003f25270 */
[----:B-1----:R-:W-:Y:S01]  /*2a50*/  @!P0 FADD R5, R0, R5 ;  /* 0x0000000500058221 */ /* 0x002fe20000000000 */
[-C--:B------:R-:W-:Y:S01]  /*2a60*/  ISETP.GT.AND P0, PT, R3, R4.reuse, PT ;  /* 0x000000040300720c */ /* 0x080fe20003f04270 */
[----:B------:R-:W0:Y:S01]  /*2a70*/  @!P1 S2R R6, SR_CgaCtaId ;  /* 0x0000000000069919 */ /* 0x000e220000008800 */
[----:B------:R-:W-:Y:S02]  /*2a80*/  IADD3 R3, PT, PT, R2, 0x4, RZ ;  /* 0x0000000402037810 */ /* 0x000fe40007ffe0ff */
[----:B------:R-:W1:Y:S09]  /*2a90*/  SHFL.DOWN PT, R0, R5, 0x2, R4 ;  /* 0x0840000005007989 */ /* 0x000e7200000e0004 */
[----:B-1----:R-:W-:Y:S01]  /*2aa0*/  @!P0 FADD R5, R5, R0 ;  /* 0x0000000005058221 */ /* 0x002fe20000000000 */
[----:B------:R-:W-:-:S02]  /*2ab0*/  ISETP.GT.AND P0, PT, R3, R4, PT ;  /* 0x000000040300720c */ /* 0x000fc40003f04270 */
[----:B------:R-:W-:Y:S02]  /*2ac0*/  IADD3 R3, PT, PT, R2, 0x8, RZ ;  /* 0x0000000802037810 */ /* 0x000fe40007ffe0ff */
[----:B------:R-:W1:Y:S09]  /*2ad0*/  SHFL.DOWN PT, R0, R5, 0x4, R4 ;  /* 0x0880000005007989 */ /* 0x000e7200000e0004 */
[----:B-1----:R-:W-:Y:S01]  /*2ae0*/  @!P0 FADD R5, R5, R0 ;  /* 0x0000000005058221 */ /* 0x002fe20000000000 */
[----:B------:R-:W-:-:S02]  /*2af0*/  ISETP.GT.AND P0, PT, R3, R4, PT ;  /* 0x000000040300720c */ /* 0x000fc40003f04270 */
[----:B------:R-:W-:Y:S02]  /*2b00*/  IADD3 R3, PT, PT, R2, 0x10, RZ ;  /* 0x0000001002037810 */ /* 0x000fe40007ffe0ff */
[----:B------:R-:W1:Y:S01]  /*2b10*/  SHFL.DOWN PT, R0, R5, 0x8, R4 ;  /* 0x0900000005007989 */ /* 0x000e6200000e0004 */
[----:B------:R-:W-:-:S04]  /*2b20*/  @!P1 SHF.R.U32.HI R2, RZ, 0x3, R9 ;  /* 0x00000003ff029819 */ /* 0x000fc80000011609 */
[----:B------:R-:W-:-:S04]  /*2b30*/  @!P1 LOP3.LUT R2, R2, 0x7c, RZ, 0xc0, !PT ;  /* 0x0000007c02029812 */ /* 0x000fc800078ec0ff */
[----:B-1----:R-:W-:Y:S01]  /*2b40*/  @!P0 FADD R5, R5, R0 ;  /* 0x0000000005058221 */ /* 0x002fe20000000000 */
[----:B------:R-:W-:Y:S02]  /*2b50*/  ISETP.GT.AND P0, PT, R3, R4, PT ;  /* 0x000000040300720c */ /* 0x000fe40003f04270 */
[----:B------:R-:W-:Y:S02]  /*2b60*/  @!P1 MOV R3, 0x400 ;  /* 0x0000040000039802 */ /* 0x000fe40000000f00 */
[----:B------:R-:W1:Y:S02]  /*2b70*/  SHFL.DOWN PT, R0, R5, 0x10, R4 ;  /* 0x0a00000005007989 */ /* 0x000e6400000e0004 */
[----:B0-----:R-:W-:-:S04]  /*2b80*/  @!P1 LEA R3, R6, R3, 0x18 ;  /* 0x0000000306039211 */ /* 0x001fc800078ec0ff */
[----:B------:R-:W-:-:S03]  /*2b90*/  @!P1 IADD3 R3, PT, PT, R2, R3, RZ ;  /* 0x0000000302039210 */ /* 0x000fc60007ffe0ff */
[----:B-1----:R-:W-:Y:S01]  /*2ba0*/  @!P0 FADD R5, R5, R0 ;  /* 0x0000000005058221 */ /* 0x002fe20000000000 */
        /* <DEDUP_REMOVED lines=12> */
[----:B-1----:R-:W0:Y:S04]  /*2c70*/  LDS R3, [UR4+0xc] ;  /* 0x00000c04ff037984 */ /* 0x002e280008000800 */
        /* <DEDUP_REMOVED lines=13> */
.L_x_30:
[----:B------:R-:W0:Y:S01]  /*2d50*/  S2R R8, SR_TID.X ;  /* 0x0000000000087919 */ /* 0x000e220000002100 */
[----:B------:R-:W0:Y:S02]  /*2d60*/  LDC.64 R2, c[0x0][0x380] ;  /* 0x0000e000ff027b82 */ /* 0x000e240000000a00 */
[----:B0-----:R-:W-:-:S05]  /*2d70*/  IMAD.WIDE.U32 R2, R8, 0x4, R2 ;  /* 0x0000000408027825 */ /* 0x001fca00078e0002 */
[----:B------:R-:W2:Y:S04]  /*2d80*/  LDG.E.CONSTANT R19, desc[UR6][R2.64] ;  /* 0x0000000602137981 */ /* 0x000ea8000c1e9900 */
[----:B------:R-:W2:Y:S04]  /*2d90*/  LDG.E.CONSTANT R0, desc[UR6][R2.64+0x400] ;  /* 0x0004000602007981 */ /* 0x000ea8000c1e9900 */
[----:B------:R-:W3:Y:S04]  /*2da0*/  LDG.E.CONSTANT R4, desc[UR6][R2.64+0x800] ;  /* 0x0008000602047981 */ /* 0x000ee8000c1e9900 */
[----:B------:R-:W3:Y:S04]  /*2db0*/  LDG.E.CONSTANT R5, desc[UR6][R2.64+0xc00] ;  /* 0x000c000602057981 */ /* 0x000ee8000c1e9900 */
[----:B------:R-:W4:Y:S04]  /*2dc0*/  LDG.E.CONSTANT R6, desc[UR6][R2.64+0x1000] ;  /* 0x0010000602067981 */ /* 0x000f28000c1e9900 */
[----:B------:R-:W4:Y:S04]  /*2dd0*/  LDG.E.CONSTANT R7, desc[UR6][R2.64+0x1400] ;  /* 0x0014000602077981 */ /* 0x000f28000c1e9900 */
[----:B------:R-:W5:Y:S04]  /*2de0*/  LDG.E.CONSTANT R9, desc[UR6][R2.64+0x1800] ;  /* 0x0018000602097981 */ /* 0x000f68000c1e9900 */
        /* <DEDUP_REMOVED lines=8> */
[----:B------:R-:W5:Y:S01]  /*2e70*/  LDG.E.CONSTANT R18, desc[UR6][R2.64+0x3c00] ;  /* 0x003c000602127981 */ /* 0x000f62000c1e9900 */
[----:B------:R-:W-:Y:S01]  /*2e80*/  ISETP.GE.U32.AND P0, PT, R20, 0x2000, PT ;  /* 0x000020001400780c */ /* 0x000fe20003f06070 */
[----:B--2---:R-:W-:Y:S01]  /*2e90*/  FADD R0, R19, R0 ;  /* 0x0000000013007221 */ /* 0x004fe20000000000 */
[----:B---3--:R-:W-:-:S04]  /*2ea0*/  FADD R5, R4, R5 ;  /* 0x0000000504057221 */ /* 0x008fc80000000000 */
[----:B------:R-:W-:Y:S01]  /*2eb0*/  FADD R0, R0, R5 ;  /* 0x0000000500007221 */ /* 0x000fe20000000000 */
[----:B----4-:R-:W-:Y:S01]  /*2ec0*/  FADD R6, R6, R7 ;  /* 0x0000000706067221 */ /* 0x010fe20000000000 */
[----:B-----5:R-:W-:-:S04]  /*2ed0*/  FADD R9, R9, R10 ;  /* 0x0000000a09097221 */ /* 0x020fc80000000000 */
[----:B------:R-:W-:Y:S01]  /*2ee0*/  FADD R9, R6, R9 ;  /* 0x0000000906097221 */ /* 0x000fe20000000000 */
[----:B------:R-:W-:-:S03]  /*2ef0*/  FADD R11, R11, R12 ;  /* 0x0000000c0b0b7221 */ /* 0x000fc60000000000 */
[----:B------:R-:W-:Y:S01]  /*2f00*/  FADD R0, R0, R9 ;  /* 0x0000000900007221 */ /* 0x000fe20000000000 */
[----:B------:R-:W-:-:S04]  /*2f10*/  FADD R14, R13, R14 ;  /* 0x0000000e0d0e7221 */ /* 0x000fc80000000000 */
[----:B------:R-:W-:Y:S01]  /*2f20*/  FADD R11, R11, R14 ;  /* 0x0000000e0b0b7221 */ /* 0x000fe20000000000 */
[----:B------:R-:W-:Y:S01]  /*2f30*/  FADD R15, R15, R16 ;  /* 0x000000100f0f7221 */ /* 0x000fe20000000000 */
[----:B------:R-:W-:-:S04]  /*2f40*/  FADD R18, R17, R18 ;  /* 0x0000001211127221 */ /* 0x000fc80000000000 */
[----:B------:R-:W-:-:S04]  /*2f50*/  FADD R18, R15, R18 ;  /* 0x000000120f127221 */ /* 0x000fc80000000000 */
[----:B------:R-:W-:Y:S01]  /*2f60*/  FADD R5, R11, R18 ;  /* 0x000000120b057221 */ /* 0x000fe20000000000 */
[----:B------:R-:W-:-:S03]  /*2f70*/  HFMA2 R11, -RZ, RZ, 0, 0.00048828125 ;  /* 0x00001000ff0b7431 */ /* 0x000fc600000001ff */
[----:B------:R-:W-:Y:S01]  /*2f80*/  FADD R0, R0, R5 ;  /* 0x0000000500007221 */ /* 0x000fe20000000000 */
[----:B------:R-:W-:Y:S06]  /*2f90*/  @!P0 BRA `(.L_x_44) ;  /* 0x0000000000ac8947 */ /* 0x000fec0003800000 */
[----:B------:R-:W0:Y:S01]  /*2fa0*/  LDC R7, c[0x0][0x390] ;  /* 0x0000e400ff077b82 */ /* 0x000e220000000800 */
[----:B------:R-:W-:Y:S02]  /*2fb0*/  IADD3 R6, PT, PT, R20, -0x1000, RZ ;  /* 0xfffff00014067810 */ /* 0x000fe40007ffe0ff */
[----:B------:R-:W-:-:S07]  /*2fc0*/  MOV R11, 0x1000 ;  /* 0x00001000000b7802 */ /* 0x000fce0000000f00 */
.L_x_46:
[----:B------:R-:W-:-:S05]  /*2fd0*/  IMAD.WIDE R4, R11, 0x4, R2 ;  /* 0x000000040b047825 */ /* 0x000fca00078e0202 */
[----:B------:R-:W2:Y:S04]  /*2fe0*/  LDG.E.CONSTANT R20, desc[UR6][R4.64+0x400] ;  /* 0x0004000604147981 */ /* 0x000ea8000c1e9900 */
[----:B------:R-:W2:Y:S04]  /*2ff0*/  LDG.E.CONSTANT R21, desc[UR6][R4.64+0x800] ;  /* 0x0008000604157981 */ /* 0x000ea8000c1e9900 */
        /* <DEDUP_REMOVED lines=13> */
[----:B------:R1:W5:Y:S01]  /*30d0*/  LDG.E.CONSTANT R18, desc[UR6][R4.64+0x3c00] ;  /* 0x003c000604127981 */ /* 0x000362000c1e9900 */
[----:B--2---:R-:W-:Y:S01]  /*30e0*/  FADD R21, R20, R21 ;  /* 0x0000001514157221 */ /* 0x004fe20000000000 */
[----:B0-----:R-:W-:-:S05]  /*30f0*/  MOV R20, R7 ;  /* 0x0000000700147202 */ /* 0x001fca0000000f00 */
[----:B-1----:R-:W-:Y:S02]  /*3100*/  IMAD.IADD R4, R20, 0x1, -R11 ;  /* 0x0000000114047824 */ /* 0x002fe400078e0a0b */
[----:B---3--:R-:W-:-:S03]  /*3110*/  FADD R0, R19, R0 ;  /* 0x0000000013007221 */ /* 0x008fc60000000000 */
[----:B------:R-:W-:Y:S01]  /*3120*/  ISETP.GE.AND P0, PT, R4, 0x1000, PT ;  /* 0x000010000400780c */ /* 0x000fe20003f06270 */
[----:B----4-:R-:W-:Y:S01]  /*3130*/  FADD R22, R22, R23 ;  /* 0x0000001716167221 */ /* 0x010fe20000000000 */
[----:B------:R-:W-:Y:S01]  /*3140*/  FADD R0, R0, R21 ;  /* 0x0000001500007221 */ /* 0x000fe20000000000 */
[----:B-----5:R-:W-:-:S04]  /*3150*/  FADD R25, R24, R25 ;  /* 0x0000001918197221 */ /* 0x020fc80000000000 */
[----:B------:R-:W-:Y:S01]  /*3160*/  FADD R25, R22, R25 ;  /* 0x0000001916197221 */ /* 0x000fe20000000000 */
[----:B------:R-:W-:Y:S01]  /*3170*/  FADD R16, R16, R17 ;  /* 0x0000001110107221 */ /* 0x000fe20000000000 */
[----:B------:R-:W-:-:S04]  /*3180*/  FADD R15, R15, R10 ;  /* 0x0000000a0f0f7221 */ /* 0x000fc80000000000 */
[----:B------:R-:W-:Y:S01]  /*3190*/  FADD R15, R16, R15 ;  /* 0x0000000f100f7221 */ /* 0x000fe20000000000 */
[----:B------:R-:W-:Y:S01]  /*31a0*/  FADD R9, R14, R9 ;  /* 0x000000090e097221 */ /* 0x000fe20000000000 */
[----:B------:R-:W-:-:S04]  /*31b0*/  FADD R12, R13, R12 ;  /* 0x0000000c0d0c7221 */ /* 0x000fc80000000000 */
[----:B------:R-:W-:Y:S01]  /*31c0*/  FADD R12, R9, R12 ;  /* 0x0000000c090c7221 */ /* 0x000fe20000000000 */
[----:B------:R-:W-:-:S03]  /*31d0*/  FADD R0, R0, R25 ;  /* 0x0000001900007221 */ /* 0x000fc60000000000 */
[----:B------:R-:W-:-:S04]  /*31e0*/  FADD R15, R15, R12 ;  /* 0x0000000c0f0f7221 */ /* 0x000fc80000000000 */
[----:B------:R-:W-:-:S04]  /*31f0*/  FADD R15, R0, R15 ;  /* 0x0000000f000f7221 */ /* 0x000fc80000000000 */
[----:B------:R-:W-:Y:S01]  /*3200*/  FADD R0, R18, R15 ;  /* 0x0000000f12007221 */ /* 0x000fe20000000000 */
[----:B------:R-:W-:Y:S06]  /*3210*/  @!P0 BRA `(.L_x_45) ;  /* 0x0000000800308947 */ /* 0x000fec0003800000 */
[----:B------:R-:W-:-:S04]  /*3220*/  IADD3 R11, PT, PT, R11, 0x1000, RZ ;  /* 0x000010000b0b7810 */ /* 0x000fc80007ffe0ff */
[----:B------:R-:W-:-:S13]  /*3230*/  ISETP.GT.AND P0, PT, R11, R6, PT ;  /* 0x000000060b00720c */ /* 0x000fda0003f04270 */
[----:B------:R-:W-:Y:S05]  /*3240*/  @!P0 BRA `(.L_x_46) ;  /* 0xfffffffc00608947 */ /* 0x000fea000383ffff */
.L_x_44:
[----:B------:R-:W-:-:S13]  /*3250*/  ISETP.GE.AND P0, PT, R11, R20, PT ;  /* 0x000000140b00720c */ /* 0x000fda0003f06270 */
[----:B------:R-:W-:Y:S05]  /*3260*/  @P0 BRA `(.L_x_45) ;  /* 0x00000008001c0947 */ /* 0x000fea0003800000 */
[----:B------:R-:W-:Y:S01]  /*3270*/  IADD3 R9, PT, PT, -R11, R20, RZ ;  /* 0x000000140b097210 */ /* 0x000fe20007ffe1ff */
[----:B------:R-:W-:Y:S03]  /*3280*/  BSSY.RECONVERGENT B1, `(.L_x_45) ;  /* 0x0000085000017945 */ /* 0x000fe60003800200 */
        /* <DEDUP_REMOVED lines=16> */
.L_x_50:
        /* <DEDUP_REMOVED lines=8> */
.L_x_49:
[----:B------:R-:W-:Y:S05]  /*3410*/  BSYNC.RECONVERGENT B2 ;  /* 0x0000000000027941 */ /* 0x000fea0003800200 */
.L_x_48:
[----:B------:R-:W-:Y:S05]  /*3420*/  @!P1 BRA `(.L_x_47) ;  /* 0x0000000400a89947 */ /* 0x000fea0003800000 */
[----:B------:R-:W0:Y:S01]  /*3430*/  LDCU.64 UR4, c[0x0][0x380] ;  /* 0x00007000ff0477ac */ /* 0x000e220008000a00 */
[----:B------:R-:W-:Y:S01]  /*3440*/  IADD3 R5, PT, PT, R9, -R10, RZ ;  /* 0x8000000a09057210 */ /* 0x000fe20007ffe0ff */
[----:B------:R-:W-:Y:S01]  /*3450*/  BSSY.RECONVERGENT B2, `(.L_x_51) ;  /* 0x000003b000027945 */ /* 0x000fe20003800200 */
[CC--:B------:R-:W-:Y:S02]  /*3460*/  IADD3 R3, P0, PT, R10.reuse, R11.reuse, RZ ;  /* 0x0000000b0a037210 */ /* 0x0c0fe40007f1e0ff */
[----:B------:R-:W-:Y:S02]  /*3470*/  ISETP.GT.AND P1, PT, R5, 0xc00, PT ;  /* 0x00000c000500780c */ /* 0x000fe40003f24270 */
[----:B------:R-:W-:Y:S01]  /*3480*/  IADD3 R11, PT, PT, R10, R11, RZ ;  /* 0x0000000b0a0b7210 */ /* 0x000fe20007ffe0ff */
[----:B------:R-:W-:Y:S01]  /*3490*/  IMAD.X R4, RZ, RZ, RZ, P0 ;  /* 0x000000ffff047224 */ /* 0x000fe200000e06ff */
[----:B0-----:R-:W-:-:S04]  /*34a0*/  LEA R2, P0, R3, UR4, 0x2 ;  /* 0x0000000403027c11 */ /* 0x001fc8000f8010ff */
[----:B------:R-:W-:Y:S02]  /*34b0*/  LEA.HI.X R3, R3, UR5, R4, 0x2, P0 ;  /* 0x0000000503037c11 */ /* 0x000fe400080f1404 */
[----:B------:R-:W-:-:S04]  /*34c0*/  IADD3 R2, P0, PT, R2, 0x800, RZ ;  /* 0x0000080002027810 */ /* 0x000fc80007f1e0ff */
[----:B------:R-:W-:Y:S02]  /*34d0*/  IADD3.X R3, PT, PT, RZ, R3, RZ, P0, !PT ;  /* 0x00000003ff037210 */ /* 0x000fe400007fe4ff */
[----:B------:R-:W-:Y:S01]  /*34e0*/  PLOP3.LUT P0, PT, PT, PT, PT, 0x80, 0x8 ;  /* 0x000000000008781c */ /* 0x000fe20003f0f070 */
[----:B------:R-:W-:-:S12]  /*34f0*/  @!P1 BRA `(.L_x_52) ;  /* 0x0000000000c09947 */ /* 0x000fd80003800000 */
[----:B------:R-:W-:Y:S02]  /*3500*/  PLOP3.LUT P0, PT, PT, PT, PT, 0x8, 0x80 ;  /* 0x000000000080781c */ /* 0x000fe40003f0e170 */
[----:B------:R-:W-:-:S11]  /*3510*/  IADD3 R13, PT, PT, R9, -0xc00, RZ ;  /* 0xfffff400090d7810 */ /* 0x000fd60007ffe0ff */
.L_x_53:
[----:B------:R-:W0:Y:S01]  /*3520*/  LDC.64 R4, c[0x0][0x380] ;  /* 0x0000e000ff047b82 */ /* 0x000e220000000a00 */
[----:B------:R-:W2:Y:S01]  /*3530*/  LDG.E.CONSTANT R12, desc[UR6][R2.64+-0x400] ;  /* 0xfffc0006020c7981 */ /* 0x000ea2000c1e9900 */
[----:B------:R-:W-:-:S03]  /*3540*/  IADD3 R25, PT, PT, R11, 0x400, RZ ;  /* 0x000004000b197810 */ /* 0x000fc60007ffe0ff */
[----:B------:R-:W3:Y:S04]  /*3550*/  LDG.E.CONSTANT R20, desc[UR6][R2.64] ;  /* 0x0000000602147981 */ /* 0x000ee8000c1e9900 */
[----:B------:R-:W4:Y:S01]  /*3560*/  LDG.E.CONSTANT R19, desc[UR6][R2.64+0x400] ;  /* 0x0004000602137981 */ /* 0x000f22000c1e9900 */
[----:B------:R-:W-:-:S03]  /*3570*/  IADD3 R7, PT, PT, R11, 0x800, RZ ;  /* 0x000008000b077810 */ /* 0x000fc60007ffe0ff */
[----:B------:R-:W5:Y:S04]  /*3580*/  LDG.E.CONSTANT R17, desc[UR6][R2.64+0xc00] ;  /* 0x000c000602117981 */ /* 0x000f68000c1e9900 */
[----:B------:R-:W5:Y:S01]  /*3590*/  LDG.E.CONSTANT R16, desc[UR6][R2.64+0x1000] ;  /* 0x0010000602107981 */ /* 0x000f62000c1e9900 */
[----:B------:R-:W-:-:S03]  /*35a0*/  IADD3 R23, PT, PT, R11, 0xc00, RZ ;  /* 0x00000c000b177810 */ /* 0x000fc60007ffe0ff */
[----:B------:R-:W5:Y:S01]  /*35b0*/  LDG.E.CONSTANT R22, desc[UR6][R2.64+0x1c00] ;  /* 0x001c000602167981 */ /* 0x000f62000c1e9900 */
[----:B0-----:R-:W-:-:S03]  /*35c0*/  IMAD.WIDE.U32 R14, R11, 0x4, R4 ;  /* 0x000000040b0e7825 */ /* 0x001fc600078e0004 */
[----:B------:R-:W5:Y:S04]  /*35d0*/  LDG.E.CONSTANT R21, desc[UR6][R2.64+0x2000] ;  /* 0x0020000602157981 */ /* 0x000f68000c1e9900 */
[----:B------:R-:W5:Y:S04]  /*35e0*/  LDG.E.CONSTANT R26, desc[UR6][R2.64+0x3000] ;  /* 0x00300006021a7981 */ /* 0x000f68000c1e9900 */
[----:B------:R-:W2:Y:S01]  /*35f0*/  LDG.E.CONSTANT R15, desc[UR6][R14.64] ;  /* 0x000000060e0f7981 */ /* 0x000ea2000c1e9900 */
[----:B------:R-:W-:-:S05]  /*3600*/  IMAD.WIDE.U32 R24, R25, 0x4, R4 ;  /* 0x0000000419187825 */ /* 0x000fca00078e0004 */
[----:B------:R-:W5:Y:S01]  /*3610*/  LDG.E.CONSTANT R18, desc[UR6][R24.64] ;  /* 0x0000000618127981 */ /* 0x000f62000c1e9900 */
[----:B------:R-:W-:-:S03]  /*3620*/  IMAD.WIDE.U32 R6, R7, 0x4, R4 ;  /* 0x0000000407067825 */ /* 0x000fc600078e0004 */
        /* <DEDUP_REMOVED lines=8> */
[----:B------:R-:W-:Y:S01]  /*36b0*/  ISETP.GE.AND P1, PT, R10, R13, PT ;  /* 0x0000000d0a00720c */ /* 0x000fe20003f26270 */
[----:B------:R-:W-:Y:S01]  /*36c0*/  VIADD R11, R11, 0x1000 ;  /* 0x000010000b0b7836 */ /* 0x000fe20000000000 */
[----:B0-----:R-:W-:-:S04]  /*36d0*/  IADD3 R2, P2, PT, R2, 0x4000, RZ ;  /* 0x0000400002027810 */ /* 0x001fc80007f5e0ff */
        /* <DEDUP_REMOVED lines=18> */
.L_x_52:
[----:B------:R-:W-:Y:S05]  /*3800*/  BSYNC.RECONVERGENT B2 ;  /* 0x0000000000027941 */ /* 0x000fea0003800200 */
.L_x_51:
[----:B------:R-:W-:Y:S01]  /*3810*/  IADD3 R4, PT, PT, R9, -R10, RZ ;  /* 0x8000000a09047210 */ /* 0x000fe20007ffe0ff */
[----:B------:R-:W-:Y:S03]  /*3820*/  BSSY.RECONVERGENT B2, `(.L_x_54) ;  /* 0x000001e000027945 */ /* 0x000fe60003800200 */
[----:B------:R-:W-:-:S13]  /*3830*/  ISETP.GT.AND P1, PT, R4, 0x400, PT ;  /* 0x000004000400780c */ /* 0x000fda0003f24270 */
[----:B------:R-:W-:Y:S05]  /*3840*/  @!P1 BRA `(.L_x_55) ;  /* 0x00000000006c9947 */ /* 0x000fea0003800000 */
[----:B------:R-:W0:Y:S01]  /*3850*/  LDC.64 R6, c[0x0][0x380] ;  /* 0x0000e000ff067b82 */ /* 0x000e220000000a00 */
[----:B------:R-:W2:Y:S01]  /*3860*/  LDG.E.CONSTANT R13, desc[UR6][R2.64+-0x400] ;  /* 0xfffc0006020d7981 */ /* 0x000ea2000c1e9900 */
[----:B------:R-:W-:-:S03]  /*3870*/  IADD3 R17, PT, PT, R11, 0x400, RZ ;  /* 0x000004000b117810 */ /* 0x000fc60007ffe0ff */
[----:B------:R-:W3:Y:S04]  /*3880*/  LDG.E.CONSTANT R15, desc[UR6][R2.64] ;  /* 0x00000006020f7981 */ /* 0x000ee8000c1e9900 */
[----:B------:R-:W4:Y:S04]  /*3890*/  LDG.E.CONSTANT R19, desc[UR6][R2.64+0xc00] ;  /* 0x000c000602137981 */ /* 0x000f28000c1e9900 */
[----:B------:R-:W5:Y:S04]  /*38a0*/  LDG.E.CONSTANT R21, desc[UR6][R2.64+0x1000] ;  /* 0x0010000602157981 */ /* 0x000f68000c1e9900 */
[----:B------:R-:W5:Y:S01]  /*38b0*/  LDG.E.CONSTANT R23, desc[UR6][R2.64+0x1400] ;  /* 0x0014000602177981 */ /* 0x000f62000c1e9900 */
[----:B0-----:R-:W-:-:S06]  /*38c0*/  IMAD.WIDE.U32 R4, R11, 0x4, R6 ;  /* 0x000000040b047825 */ /* 0x001fcc00078e0006 */
[----:B------:R0:W2:Y:S01]  /*38d0*/  LDG.E.CONSTANT R5, desc[UR6][R4.64] ;  /* 0x0000000604057981 */ /* 0x0000a2000c1e9900 */
[----:B------:R-:W-:-:S03]  /*38e0*/  IMAD.WIDE.U32 R6, R17, 0x4, R6 ;  /* 0x0000000411067825 */ /* 0x000fc600078e0006 */
[----:B------:R1:W4:Y:S04]  /*38f0*/  LDG.E.CONSTANT R17, desc[UR6][R2.64+0x400] ;  /* 0x0004000602117981 */ /* 0x000328000c1e9900 */
[----:B------:R-:W5:Y:S01]  /*3900*/  LDG.E.CONSTANT R7, desc[UR6][R6.64] ;  /* 0x0000000606077981 */ /* 0x000f62000c1e9900 */
[----:B0-----:R-:W-:Y:S02]  /*3910*/  IADD3 R4, P1, PT, R2, 0x2000, RZ ;  /* 0x0000200002047810 */ /* 0x001fe40007f3e0ff */
[----:B------:R-:W-:Y:S02]  /*3920*/  PLOP3.LUT P0, PT, PT, PT, PT, 0x8, 0x80 ;  /* 0x000000000080781c */ /* 0x000fe40003f0e170 */
[----:B------:R-:W-:Y:S02]  /*3930*/  IADD3 R10, PT, PT, R10, 0x800, RZ ;  /* 0x000008000a0a7810 */ /* 0x000fe40007ffe0ff */
[----:B------:R-:W-:-:S02]  /*3940*/  IADD3 R11, PT, PT, R11, 0x800, RZ ;  /* 0x000008000b0b7810 */ /* 0x000fc40007ffe0ff */
[----:B-1----:R-:W-:Y:S01]  /*3950*/  MOV R2, R4 ;  /* 0x0000000400027202 */ /* 0x002fe20000000f00 */
[----:B--2---:R-:W-:-:S04]  /*3960*/  FADD R0, R0, R5 ;  /* 0x0000000500007221 */ /* 0x004fc80000000000 */
[----:B------:R-:W-:-:S04]  /*3970*/  FADD R0, R0, R13 ;  /* 0x0000000d00007221 */ /* 0x000fc80000000000 */
[----:B---3--:R-:W-:-:S04]  /*3980*/  FADD R0, R0, R15 ;  /* 0x0000000f00007221 */ /* 0x008fc80000000000 */
[----:B----4-:R-:W-:-:S04]  /*3990*/  FADD R0, R0, R17 ;  /* 0x0000001100007221 */ /* 0x010fc80000000000 */
[----:B-----5:R-:W-:-:S04]  /*39a0*/  FADD R0, R0, R7 ;  /* 0x0000000700007221 */ /* 0x020fc80000000000 */
[----:B------:R-:W-:Y:S01]  /*39b0*/  FADD R0, R0, R19 ;  /* 0x0000001300007221 */ /* 0x000fe20000000000 */
[----:B------:R-:W-:-:S03]  /*39c0*/  IADD3.X R5, PT, PT, RZ, R3, RZ, P1, !PT ;  /* 0x00000003ff057210 */ /* 0x000fc60000ffe4ff */
[----:B------:R-:W-:Y:S01]  /*39d0*/  FADD R0, R0, R21 ;  /* 0x0000001500007221 */ /* 0x000fe20000000000 */
[----:B------:R-:W-:-:S03]  /*39e0*/  MOV R3, R5 ;  /* 0x0000000500037202 */ /* 0x000fc60000000f00 */
[----:B------:R-:W-:-:S07]  /*39f0*/  FADD R0, R0, R23 ;  /* 0x0000001700007221 */ /* 0x000fce0000000000 */
.L_x_55:
[----:B------:R-:W-:Y:S05]  /*3a00*/  BSYNC.RECONVERGENT B2 ;  /* 0x0000000000027941 */ /* 0x000fea0003800200 */
.L_x_54:
[----:B------:R-:W-:-:S13]  /*3a10*/  ISETP.LT.OR P0, PT, R10, R9, P0 ;  /* 0x000000090a00720c */ /* 0x000fda0000701670 */
[----:B------:R-:W-:Y:S05]  /*3a20*/  @!P0 BRA `(.L_x_47) ;  /* 0x0000000000288947 */ /* 0x000fea0003800000 */
[----:B------:R-:W0:Y:S01]  /*3a30*/  LDC.64 R4, c[0x0][0x380] ;  /* 0x0000e000ff047b82 */ /* 0x000e220000000a00 */
[----:B------:R-:W2:Y:S04]  /*3a40*/  LDG.E.CONSTANT R7, desc[UR6][R2.64+-0x400] ;  /* 0xfffc000602077981 */ /* 0x000ea8000c1e9900 */
[----:B------:R-:W3:Y:S01]  /*3a50*/  LDG.E.CONSTANT R9, desc[UR6][R2.64] ;  /* 0x0000000602097981 */ /* 0x000ee2000c1e9900 */
[----:B0-----:R-:W-:-:S03]  /*3a60*/  IMAD.WIDE.U32 R4, R11, 0x4, R4 ;  /* 0x000000040b047825 */ /* 0x001fc600078e0004 */
[----:B------:R-:W4:Y:S04]  /*3a70*/  LDG.E.CONSTANT R11, desc[UR6][R2.64+0x400] ;  /* 0x00040006020b7981 */ /* 0x000f28000c1e9900 */
[----:B------:R-:W5:Y:S02]  /*3a80*/  LDG.E.CONSTANT R5, desc[UR6][R4.64] ;  /* 0x0000000604057981 */ /* 0x000f64000c1e9900 */
[----:B-----5:R-:W-:-:S04]  /*3a90*/  FADD R0, R0, R5 ;  /* 0x0000000500007221 */ /* 0x020fc80000000000 */
[----:B--2---:R-:W-:-:S04]  /*3aa0*/  FADD R0, R0, R7 ;  /* 0x0000000700007221 */ /* 0x004fc80000000000 */
[----:B---3--:R-:W-:-:S04]  /*3ab0*/  FADD R0, R0, R9 ;  /* 0x0000000900007221 */ /* 0x008fc80000000000 */
[----:B----4-:R-:W-:-:S07]  /*3ac0*/  FADD R0, R0, R11 ;  /* 0x0000000b00007221 */ /* 0x010fce0000000000 */
.L_x_47:
[----:B------:R-:W-:Y:S05]  /*3ad0*/  BSYNC.RECONVERGENT B1 ;  /* 0x0000000000017941 */ /* 0x000fea0003800200 */
.L_x_45:
[----:B------:R-:W0:Y:S01]  /*3ae0*/  S2R R6, SR_LANEID ;  /* 0x0000000000067919 */ /* 0x000e220000000000 */
[----:B------:R-:W-:-:S05]  /*3af0*/  MOV R3, R0 ;  /* 0x0000000000037202 */ /* 0x000fca0000000f00 */
        /* <DEDUP_REMOVED lines=30> */
[----:B------:R-:W1:Y:S04]  /*3ce0*/  LDS R3, [UR4+0xc] ;  /* 0x00000c04ff037984 */ /* 0x000e680008000800 */
[----:B0-----:R-:W0:Y:S04]  /*3cf0*/  LDS.128 R4, [UR4+0x10] ;  /* 0x00001004ff047984 */ /* 0x001e280008000c00 */
[----:B------:R-:W2:Y:S01]  /*3d00*/  LDS.64 R8, [UR4+0x20] ;  /* 0x00002004ff087984 */ /* 0x000ea20008000a00 */
[----:B-1----:R-:W-:-:S04]  /*3d10*/  FADD R3, R0, R3 ;  /* 0x0000000300037221 */ /* 0x002fc80000000000 */
[----:B0-----:R-:W-:-:S04]  /*3d20*/  FADD R4, R3, R4 ;  /* 0x0000000403047221 */ /* 0x001fc80000000000 */
[----:B------:R-:W-:-:S04]  /*3d30*/  FADD R5, R4, R5 ;  /* 0x0000000504057221 */ /* 0x000fc80000000000 */
[----:B------:R-:W-:-:S04]  /*3d40*/  FADD R6, R5, R6 ;  /* 0x0000000605067221 */ /* 0x000fc80000000000 */
[----:B------:R-:W-:-:S04]  /*3d50*/  FADD R7, R6, R7 ;  /* 0x0000000706077221 */ /* 0x000fc80000000000 */
[----:B--2---:R-:W-:-:S04]  /*3d60*/  FADD R8, R7, R8 ;  /* 0x0000000807087221 */ /* 0x004fc80000000000 */
[----:B------:R-:W-:-:S07]  /*3d70*/  FADD R0, R8, R9 ;  /* 0x0000000908007221 */ /* 0x000fce0000000000 */
.L_x_17:
[----:B------:R-:W-:Y:S05]  /*3d80*/  BSYNC.RECONVERGENT B0 ;  /* 0x0000000000007941 */ /* 0x000fea0003800200 */
.L_x_1:
[----:B------:R-:W-:Y:S05]  /*3d90*/  @P0 EXIT ;  /* 0x000000000000094d */ /* 0x000fea0003800000 */
[----:B01234-:R-:W0:Y:S01]  /*3da0*/  LDC.64 R2, c[0x0][0x388] ;  /* 0x0000e200ff027b82 */ /* 0x01fe220000000a00 */
[----:B------:R-:W1:Y:S02]  /*3db0*/  LDCU UR4, c[0x0][0x398] ;  /* 0x00007300ff0477ac */ /* 0x000e640008000800 */
[----:B-1----:R-:W-:-:S05]  /*3dc0*/  FADD R5, R0, UR4 ;  /* 0x0000000400057e21 */ /* 0x002fca0008000000 */
[----:B0-----:R-:W-:Y:S01]  /*3dd0*/  STG.E desc[UR6][R2.64], R5 ;  /* 0x0000000502007986 */ /* 0x001fe2000c101906 */
[----:B------:R-:W-:Y:S05]  /*3de0*/  EXIT ;  /* 0x000000000000794d */ /* 0x000fea0003800000 */
.L_x_56:
[----:B------:R-:W-:-:S00]  /*3df0*/  BRA `(.L_x_56) ;  /* 0xfffffffc00fc7947 */ /* 0x000fc0000383ffff */
[----:B------:R-:W-:-:S00]  /*3e00*/  NOP ;  /* 0x0000000000007918 */ /* 0x000fc00000000000 */
[----:B------:R-:W-:-:S00]  /*3e10*/  NOP ;  /* 0x0000000000007918 */ /* 0x000fc00000000000 */
[----:B------:R-:W-:-:S00]  /*3e20*/  NOP ;  /* 0x0000000000007918 */ /* 0x000fc00000000000 */
[----:B------:R-:W-:-:S00]  /*3e30*/  NOP ;  /* 0x0000000000007918 */ /* 0x000fc00000000000 */
[----:B------:R-:W-:-:S00]  /*3e40*/  NOP ;  /* 0x0000000000007918 */ /* 0x000fc00000000000 */
[----:B------:R-:W-:-:S00]  /*3e50*/  NOP ;  /* 0x0000000000007918 */ /* 0x000fc00000000000 */
[----:B------:R-:W-:-:S00]  /*3e60*/  NOP ;  /* 0x0000000000007918 */ /* 0x000fc00000000000 */
[----:B------:R-:W-:-:S00]  /*3e70*/  NOP ;  /* 0x0000000000007918 */ /* 0x000fc00000000000 */
.L_x_280:


//--------------------- .text._ZN3cub18CUB_300001_SM_10006detail6reduce18DeviceReduceKernelINS2_10policy_hubIfyN4cuda3std3__44plusIfEEE10Policy1000EN6thrust24THRUST_300001_SM_1000_NS6detail15normal_iteratorINSD_10device_ptrIfEEEEyS9_fNS7_10__identityEEEvT0_PT3_T1_NS0_13GridEvenShareISN_EET2_T4_ --------------------------
	.section	.text._ZN3cub18CUB_300001_SM_10006detail6reduce18DeviceReduceKernelINS2_10policy_hubIfyN4cuda3std3__44plusIfEEE10Policy1000EN6thrust24THRUST_300001_SM_1000_NS6detail15normal_iteratorINSD_10device_ptrIfEEEEyS9_fNS7_10__identityEEEvT0_PT3_T1_NS0_13GridEvenShareISN_EET2_T4_,"ax",@progbits
	.align	128
        .global         _ZN3cub18CUB_300001_SM_10006detail6reduce18DeviceReduceKernelINS2_10policy_hubIfyN4cuda3std3__44plusIfEEE10Policy1000EN6thrust24THRUST_300001_SM_1000_NS6detail15normal_iteratorINSD_10device_ptrIfEEEEyS9_fNS7_10__identityEEEvT0_PT3_T1_NS0_13GridEvenShareISN_EET2_T4_
        .type           _ZN3cub18CUB_300001_SM_10006detail6reduce18DeviceReduceKernelINS2_10policy_hubIfyN4cuda3std3__44plusIfEEE10Policy1000EN6thrust24THRUST_300001_SM_1000_NS6detail15normal_iteratorINSD_10device_ptrIfEEEEyS9_fNS7_10__identityEEEvT0_PT3_T1_NS0_13GridEvenShareISN_EET2_T4_,@function
        .size           _ZN3cub18CUB_300001_SM_10006detail6reduce18DeviceReduceKernelINS2_10policy_hubIfyN4cuda3std3__44plusIfEEE10Policy1000EN6thrust24THRUST_300001_SM_1000_NS6detail15normal_iteratorINSD_10device_ptrIfEEEEyS9_fNS7_10__identityEEEvT0_PT3_T1_NS0_13GridEvenShareISN_EET2_T4_,(.L_x_281 - _ZN3cub18CUB_300001_SM_10006detail6reduce18DeviceReduceKernelINS2_10policy_hubIfyN4cuda3std3__44plusIfEEE10Policy1000EN6thrust24THRUST_300001_SM_1000_NS6detail15normal_iteratorINSD_10device_ptrIfEEEEyS9_fNS7_10__identityEEEvT0_PT3_T1_NS0_13GridEvenShareISN_EET2_T4_)
        .other          _ZN3cub18CUB_300001_SM_10006detail6reduce18DeviceReduceKernelINS2_10policy_hubIfyN4cuda3std3__44plusIfEEE10Policy1000EN6thrust24THRUST_300001_SM_1000_NS6detail15normal_iteratorINSD_10device_ptrIfEEEEyS9_fNS7_10__identityEEEvT0_PT3_T1_NS0_13GridEvenShareISN_EET2_T4_,@"STO_CUDA_ENTRY STV_DEFAULT"
_ZN3cub18CUB_300001_SM_10006detail6reduce18DeviceReduceKernelINS2_10policy_hubIfyN4cuda3std3__44plusIfEEE10Policy1000EN6thrust24THRUST_300001_SM_1000_NS6detail15normal_iteratorINSD_10device_ptrIfEEEEyS9_fNS7_10__identityEEEvT0_PT3_T1_NS0_13GridEvenShareISN_EET2_T4_:
.text._ZN3cub18CUB_300001_SM_10006detail6reduce18DeviceReduceKernelINS2_10policy_hubIfyN4cuda3std3__44plusIfEEE10Policy1000EN6thrust24THRUST_300001_SM_1000_NS6detail15normal_iteratorINSD_10device_ptrIfEEEEyS9_fNS7_10__identityEEEvT0_PT3_T1_NS0_13GridEvenShareISN_EET2_T4_:
[----:B------:R-:W-:Y:S08]  /*0000*/  LDC R1, c[0x0][0x37c] ;  /* 0x0000df00ff017b82 */ /* 0x000ff00000000800 */
[----:B------:R-:W0:Y:S01]  /*0010*/  S2UR UR16, SR_CTAID.X ;  /* 0x00000000001079c3 */ /* 0x000e220000002500 */
[----:B------:R-:W1:Y:S01]  /*0020*/  LDCU.64 UR8, c[0x0][0x3b8] ;  /* 0x00007700ff0877ac */ /* 0x000e620008000a00 */
[----:B------:R-:W-:Y:S01]  /*0030*/  BSSY.RECONVERGENT B0, `(.L_x_57) ;  /* 0x0000229000007945 */ /* 0x000fe20003800200 */
[----:B------:R-:W2:Y:S01]  /*0040*/  LDCU UR5, c[0x0][0x3c0] ;  /* 0x00007800ff0577ac */ /* 0x000ea20008000800 */
[----:B------:R-:W3:Y:S01]  /*0050*/  LDCU.64 UR14, c[0x0][0x358] ;  /* 0x00006b00ff0e77ac */ /* 0x000ee20008000a00 */
[----:B-1----:R-:W-:-:S02]  /*0060*/  IMAD.U32 R2, RZ, RZ, UR8 ;  /* 0x00000008ff027e24 */ /* 0x002fc4000f8e00ff */
[----:B------:R-:W-:Y:S01]  /*0070*/  IMAD.U32 R3, RZ, RZ, UR9 ;  /* 0x00000009ff037e24 */ /* 0x000fe2000f8e00ff */
[----:B--2---:R-:W-:Y:S02]  /*0080*/  USHF.L.U32 UR5, UR5, 0xc, URZ ;  /* 0x0000000c05057899 */ /* 0x004fe400080006ff */
[----:B0-----:R-:W-:Y:S02]  /*0090*/  USHF.L.U32 UR7, UR16, 0xc, URZ ;  /* 0x0000000c10077899 */ /* 0x001fe400080006ff */
[----:B------:R-:W-:-:S04]  /*00a0*/  USHF.R.S32.HI UR4, URZ, 0x1f, UR5 ;  /* 0x0000001fff047899 */ /* 0x000fc80008011405 */
[----:B------:R-:W-:-:S04]  /*00b0*/  IADD3 R23, P1, PT, R2, -UR7, RZ ;  /* 0x8000000702177c10 */ /* 0x000fc8000ff3e0ff */
[----:B------:R-:W-:Y:S02]  /*00c0*/  ISETP.GT.U32.AND P0, PT, R23, 0xfff, PT ;  /* 0x00000fff1700780c */ /* 0x000fe40003f04070 */
[----:B------:R-:W-:-:S04]  /*00d0*/  IADD3.X R22, PT, PT, R3, -0x1, RZ, P1, !PT ;  /* 0xffffffff03167810 */ /* 0x000fc80000ffe4ff */
[----:B------:R-:W-:-:S13]  /*00e0*/  ISETP.GT.U32.AND.EX P0, PT, R22, RZ, PT, P0 ;  /* 0x000000ff1600720c */ /* 0x000fda0003f04100 */
[----:B---3--:R-:W-:Y:S05]  /*00f0*/  @P0 BRA `(.L_x_58) ;  /* 0x0000000c00c40947 */ /* 0x008fea0003800000 */
[----:B------:R-:W0:Y:S01]  /*0100*/  S2R R0, SR_TID.X ;  /* 0x0000000000007919 */ /* 0x000e220000002100 */
[----:B------:R-:W-:Y:S01]  /*0110*/  IADD3 R5, PT, PT, R2, -UR7, RZ ;  /* 0x8000000702057c10 */ /* 0x000fe2000fffe0ff */
[----:B------:R-:W-:Y:S01]  /*0120*/  BSSY.RECONVERGENT B1, `(.L_x_59) ;  /* 0x000000a000017945 */ /* 0x000fe20003800200 */
[----:B------:R-:W-:Y:S02]  /*0130*/  IMAD.MOV.U32 R4, RZ, RZ, RZ ;  /* 0x000000ffff047224 */ /* 0x000fe400078e00ff */
[----:B0-----:R-:W-:Y:S02]  /*0140*/  ISETP.GE.AND P0, PT, R0, R5, PT ;  /* 0x000000050000720c */ /* 0x001fe40003f06270 */
[----:B------:R-:W-:-:S11]  /*0150*/  MOV R6, R0 ;  /* 0x0000000000067202 */ /* 0x000fd60000000f00 */
[----:B------:R-:W-:Y:S05]  /*0160*/  @P0 BRA `(.L_x_60) ;  /* 0x0000000000140947 */ /* 0x000fea0003800000 */
[----:B------:R-:W0:Y:S01]  /*0170*/  LDC.64 R8, c[0x0][0x380] ;  /* 0x0000e000ff087b82 */ /* 0x000e220000000a00 */
[----:B------:R-:W-:-:S04]  /*0180*/  VIADD R3, R0, UR7 ;  /* 0x0000000700037c36 */ /* 0x000fc80008000000 */
[----:B0-----:R-:W-:-:S05]  /*0190*/  IMAD.WIDE.U32 R8, R3, 0x4, R8 ;  /* 0x0000000403087825 */ /* 0x001fca00078e0008 */
[----:B------:R0:W5:Y:S01]  /*01a0*/  LDG.E R4, desc[UR14][R8.64] ;  /* 0x0000000e08047981 */ /* 0x000162000c1e1900 */
[----:B------:R-:W-:-:S07]  /*01b0*/  IADD3 R6, PT, PT, R0, 0x100, RZ ;  /* 0x0000010000067810 */ /* 0x000fce0007ffe0ff */
.L_x_60:
[----:B------:R-:W-:Y:S05]  /*01c0*/  BSYNC.RECONVERGENT B1 ;  /* 0x0000000000017941 */ /* 0x000fea0003800200 */
.L_x_59:
[----:B------:R-:W-:Y:S01]  /*01d0*/  ISETP.GE.AND P0, PT, R6, R5, PT ;  /* 0x000000050600720c */ /* 0x000fe20003f06270 */
[----:B------:R-:W-:-:S12]  /*01e0*/  BSSY.RECONVERGENT B1, `(.L_x_61) ;  /* 0x0000079000017945 */ /* 0x000fd80003800200 */
[----:B------:R-:W-:Y:S05]  /*01f0*/  @P0 BRA `(.L_x_62) ;  /* 0x0000000400dc0947 */ /* 0x000fea0003800000 */
[----:B------:R-:W-:Y:S01]  /*0200*/  LOP3.LUT R3, RZ, R6, RZ, 0x33, !PT ;  /* 0x00000006ff037212 */ /* 0x000fe200078e33ff */
[----:B------:R-:W-:Y:S03]  /*0210*/  BSSY.RECONVERGENT B2, `(.L_x_63) ;  /* 0x0000037000027945 */ /* 0x000fe60003800200 */
[----:B------:R-:W-:-:S04]  /*0220*/  IADD3 R3, PT, PT, R2, -UR7, R3 ;  /* 0x8000000702037c10 */ /* 0x000fc8000fffe003 */
[C---:B------:R-:W-:Y:S02]  /*0230*/  ISETP.GE.U32.AND P1, PT, R3.reuse, 0xf00, PT ;  /* 0x00000f000300780c */ /* 0x040fe40003f26070 */
[----:B------:R-:W-:-:S04]  /*0240*/  LEA.HI R7, R3, 0x1, RZ, 0x18 ;  /* 0x0000000103077811 */ /* 0x000fc800078fc0ff */
[----:B------:R-:W-:-:S04]  /*0250*/  LOP3.LUT R22, R7, 0xf, RZ, 0xc0, !PT ;  /* 0x0000000f07167812 */ /* 0x000fc800078ec0ff */
[----:B------:R-:W-:-:S03]  /*0260*/  ISETP.NE.AND P0, PT, R22, RZ, PT ;  /* 0x000000ff1600720c */ /* 0x000fc60003f05270 */
[----:B------:R-:W-:Y:S10]  /*0270*/  @!P1 BRA `(.L_x_64) ;  /* 0x0000000000c09947 */ /* 0x000ff40003800000 */
[----:B------:R-:W1:Y:S01]  /*0280*/  LDCU.64 UR8, c[0x0][0x380] ;  /* 0x00007000ff0877ac */ /* 0x000e620008000a00 */
[----:B------:R-:W-:Y:S01]  /*0290*/  IMAD.WIDE.U32 R2, R6, 0x4, RZ ;  /* 0x0000000406027825 */ /* 0x000fe200078e00ff */
[----:B------:R-:W-:Y:S01]  /*02a0*/  LOP3.LUT R11, R7, 0x1fffff0, RZ, 0xc0, !PT ;  /* 0x01fffff0070b7812 */ /* 0x000fe200078ec0ff */
[----:B------:R-:W-:-:S04]  /*02b0*/  UIMAD.WIDE.U32 UR4, UR16, 0x4000, URZ ;  /* 0x00004000100478a5 */ /* 0x000fc8000f8e00ff */
[----:B------:R-:W-:Y:S02]  /*02c0*/  IMAD.MOV R11, RZ, RZ, -R11 ;  /* 0x000000ffff0b7224 */ /* 0x000fe400078e0a0b */
[----:B------:R-:W-:Y:S02]  /*02d0*/  LOP3.LUT R2, R2, UR4, RZ, 0xfc, !PT ;  /* 0x0000000402027c12 */ /* 0x000fe4000f8efcff */
[----:B------:R-:W-:Y:S02]  /*02e0*/  LOP3.LUT R3, R3, UR5, RZ, 0xfc, !PT ;  /* 0x0000000503037c12 */ /* 0x000fe4000f8efcff */
[----:B-1----:R-:W-:-:S04]  /*02f0*/  IADD3 R2, P1, PT, R2, UR8, RZ ;  /* 0x0000000802027c10 */ /* 0x002fc8000ff3e0ff */
[----:B------:R-:W-:-:S04]  /*0300*/  IADD3 R2, P2, PT, R2, 0x2000, RZ ;  /* 0x0000200002027810 */ /* 0x000fc80007f5e0ff */
[----:B------:R-:W-:-:S09]  /*0310*/  IADD3.X R3, PT, PT, RZ, UR9, R3, P2, P1 ;  /* 0x00000009ff037c10 */ /* 0x000fd200097e2403 */
.L_x_65:
[----:B------:R-:W2:Y:S04]  /*0320*/  LDG.E R21, desc[UR14][R2.64+-0x2000] ;  /* 0xffe0000e02157981 */ /* 0x000ea8000c1e1900 */
[----:B------:R-:W3:Y:S04]  /*0330*/  LDG.E R20, desc[UR14][R2.64+-0x1c00] ;  /* 0xffe4000e02147981 */ /* 0x000ee8000c1e1900 */
[----:B------:R-:W4:Y:S04]  /*0340*/  LDG.E R23, desc[UR14][R2.64+-0x1800] ;  /* 0xffe8000e02177981 */ /* 0x000f28000c1e1900 */
        /* <DEDUP_REMOVED lines=11> */
[----:B0-----:R-:W4:Y:S04]  /*0400*/  LDG.E R9, desc[UR14][R2.64+0x1800] ;  /* 0x0018000e02097981 */ /* 0x001f28000c1e1900 */
[----:B------:R0:W4:Y:S01]  /*0410*/  LDG.E R8, desc[UR14][R2.64+0x1c00] ;  /* 0x001c000e02087981 */ /* 0x000122000c1e1900 */
[----:B------:R-:W-:-:S02]  /*0420*/  IADD3 R11, PT, PT, R11, 0x10, RZ ;  /* 0x000000100b0b7810 */ /* 0x000fc40007ffe0ff */
[----:B------:R-:W-:Y:S02]  /*0430*/  IADD3 R6, PT, PT, R6, 0x1000, RZ ;  /* 0x0000100006067810 */ /* 0x000fe40007ffe0ff */
[----:B------:R-:W-:Y:S02]  /*0440*/  ISETP.NE.AND P1, PT, R11, RZ, PT ;  /* 0x000000ff0b00720c */ /* 0x000fe40003f25270 */
[----:B0-----:R-:W-:-:S05]  /*0450*/  IADD3 R2, P2, PT, R2, 0x4000, RZ ;  /* 0x0000400002027810 */ /* 0x001fca0007f5e0ff */
[----:B------:R-:W-:Y:S02]  /*0460*/  IMAD.X R3, RZ, RZ, R3, P2 ;  /* 0x000000ffff037224 */ /* 0x000fe400010e0603 */
        /* <DEDUP_REMOVED lines=16> */
[----:B------:R-:W-:Y:S06]  /*0570*/  @P1 BRA `(.L_x_65) ;  /* 0xfffffffc00681947 */ /* 0x000fec000383ffff */
.L_x_64:
[----:B------:R-:W-:Y:S05]  /*0580*/  BSYNC.RECONVERGENT B2 ;  /* 0x0000000000027941 */ /* 0x000fea0003800200 */
.L_x_63:
[----:B------:R-:W-:Y:S05]  /*0590*/  @!P0 BRA `(.L_x_62) ;  /* 0x0000000000f48947 */ /* 0x000fea0003800000 */
[----:B------:R-:W-:Y:S01]  /*05a0*/  ISETP.GE.U32.AND P0, PT, R22, 0x8, PT ;  /* 0x000000081600780c */ /* 0x000fe20003f06070 */
[----:B------:R-:W-:Y:S01]  /*05b0*/  BSSY.RECONVERGENT B2, `(.L_x_66) ;  /* 0x000001a000027945 */ /* 0x000fe20003800200 */
[----:B------:R-:W-:-:S04]  /*05c0*/  LOP3.LUT R10, R7, 0x7, RZ, 0xc0, !PT ;  /* 0x00000007070a7812 */ /* 0x000fc800078ec0ff */
[----:B------:R-:W-:-:S07]  /*05d0*/  ISETP.NE.AND P1, PT, R10, RZ, PT ;  /* 0x000000ff0a00720c */ /* 0x000fce0003f25270 */
[----:B------:R-:W-:Y:S06]  /*05e0*/  @!P0 BRA `(.L_x_67) ;  /* 0x0000000000588947 */ /* 0x000fec0003800000 */
[----:B------:R-:W1:Y:S01]  /*05f0*/  LDCU.64 UR4, c[0x0][0x380] ;  /* 0x00007000ff0477ac */ /* 0x000e620008000a00 */
[----:B------:R-:W-:-:S04]  /*0600*/  IADD3 R3, P0, PT, R6, UR7, RZ ;  /* 0x0000000706037c10 */ /* 0x000fc8000ff1e0ff */
[----:B0-----:R-:W-:Y:S02]  /*0610*/  LEA.HI.X.SX32 R8, R6, RZ, 0x1, P0 ;  /* 0x000000ff06087211 */ /* 0x001fe400000f0eff */
[----:B-1----:R-:W-:-:S04]  /*0620*/  LEA R2, P0, R3, UR4, 0x2 ;  /* 0x0000000403027c11 */ /* 0x002fc8000f8010ff */
[----:B------:R-:W-:-:S05]  /*0630*/  LEA.HI.X R3, R3, UR5, R8, 0x2, P0 ;  /* 0x0000000503037c11 */ /* 0x000fca00080f1408 */
[----:B------:R-:W2:Y:S04]  /*0640*/  LDG.E R9, desc[UR14][R2.64] ;  /* 0x0000000e02097981 */ /* 0x000ea8000c1e1900 */
[----:B------:R-:W3:Y:S04]  /*0650*/  LDG.E R8, desc[UR14][R2.64+0x400] ;  /* 0x0004000e02087981 */ /* 0x000ee8000c1e1900 */
[----:B------:R-:W4:Y:S04]  /*0660*/  LDG.E R11, desc[UR14][R2.64+0x800] ;  /* 0x0008000e020b7981 */ /* 0x000f28000c1e1900 */
[----:B------:R-:W4:Y:S04]  /*0670*/  LDG.E R13, desc[UR14][R2.64+0xc00] ;  /* 0x000c000e020d7981 */ /* 0x000f28000c1e1900 */
[----:B------:R-:W4:Y:S04]  /*0680*/  LDG.E R15, desc[UR14][R2.64+0x1000] ;  /* 0x0010000e020f7981 */ /* 0x000f28000c1e1900 */
[----:B------:R-:W4:Y:S04]  /*0690*/  LDG.E R17, desc[UR14][R2.64+0x1400] ;  /* 0x0014000e02117981 */ /* 0x000f28000c1e1900 */
[----:B------:R-:W4:Y:S04]  /*06a0*/  LDG.E R19, desc[UR14][R2.64+0x1800] ;  /* 0x0018000e02137981 */ /* 0x000f28000c1e1900 */
[----:B------:R-:W4:Y:S01]  /*06b0*/  LDG.E R21, desc[UR14][R2.64+0x1c00] ;  /* 0x001c000e02157981 */ /* 0x000f22000c1e1900 */
[----:B------:R-:W-:-:S02]  /*06c0*/  VIADD R6, R6, 0x800 ;  /* 0x0000080006067836 */ /* 0x000fc40000000000 */
        /* <DEDUP_REMOVED lines=8> */
.L_x_67:
[----:B------:R-:W-:Y:S05]  /*0750*/  BSYNC.RECONVERGENT B2 ;  /* 0x0000000000027941 */ /* 0x000fea0003800200 */
.L_x_66:
        /* <DEDUP_REMOVED lines=14> */
[----:B------:R-:W4:Y:S01]  /*0840*/  LDG.E R13, desc[UR14][R2.64+0xc00] ;  /* 0x000c000e020d7981 */ /* 0x000f22000c1e1900 */
[----:B------:R-:W-:Y:S01]  /*0850*/  IADD3 R6, PT, PT, R6, 0x400, RZ ;  /* 0x0000040006067810 */ /* 0x000fe20007ffe0ff */
[----:B--2--5:R-:W-:-:S04]  /*0860*/  FADD R9, R4, R9 ;  /* 0x0000000904097221 */ /* 0x024fc80000000000 */
[----:B---3--:R-:W-:-:S04]  /*0870*/  FADD R8, R9, R8 ;  /* 0x0000000809087221 */ /* 0x008fc80000000000 */
[----:B----4-:R-:W-:-:S04]  /*0880*/  FADD R8, R8, R11 ;  /* 0x0000000b08087221 */ /* 0x010fc80000000000 */
[----:B------:R-:W-:-:S07]  /*0890*/  FADD R4, R8, R13 ;  /* 0x0000000d08047221 */ /* 0x000fce0000000000 */
.L_x_69:
[----:B------:R-:W-:Y:S05]  /*08a0*/  BSYNC.RECONVERGENT B2 ;  /* 0x0000000000027941 */ /* 0x000fea0003800200 */
.L_x_68:
[----:B------:R-:W-:Y:S05]  /*08b0*/  @!P1 BRA `(.L_x_62) ;  /* 0x00000000002c9947 */ /* 0x000fea0003800000 */
[----:B------:R-:W1:Y:S01]  /*08c0*/  LDC.64 R2, c[0x0][0x380] ;  /* 0x0000e000ff027b82 */ /* 0x000e620000000a00 */
[----:B0-----:R-:W-:Y:S01]  /*08d0*/  IMAD.U32 R9, RZ, RZ, UR16 ;  /* 0x00000010ff097e24 */ /* 0x001fe2000f8e00ff */
[----:B------:R-:W-:-:S03]  /*08e0*/  IADD3 R7, PT, PT, -R7, RZ, RZ ;  /* 0x000000ff07077210 */ /* 0x000fc60007ffe1ff */
[----:B-1----:R-:W-:-:S07]  /*08f0*/  IMAD.WIDE.U32 R2, R9, 0x4000, R2 ;  /* 0x0000400009027825 */ /* 0x002fce00078e0002 */
.L_x_70:
[----:B------:R-:W-:-:S06]  /*0900*/  IMAD.WIDE R8, R6, 0x4, R2 ;  /* 0x0000000406087825 */ /* 0x000fcc00078e0202 */
[----:B------:R-:W2:Y:S01]  /*0910*/  LDG.E R9, desc[UR14][R8.64] ;  /* 0x0000000e08097981 */ /* 0x000ea2000c1e1900 */
[----:B------:R-:W-:Y:S01]  /*0920*/  VIADD R7, R7, 0x1 ;  /* 0x0000000107077836 */ /* 0x000fe20000000000 */
[----:B------:R-:W-:-:S04]  /*0930*/  IADD3 R6, PT, PT, R6, 0x100, RZ ;  /* 0x0000010006067810 */ /* 0x000fc80007ffe0ff */
[----:B------:R-:W-:Y:S01]  /*0940*/  ISETP.NE.AND P0, PT, R7, RZ, PT ;  /* 0x000000ff0700720c */ /* 0x000fe20003f05270 */
[----:B--2--5:R-:W-:-:S12]  /*0950*/  FADD R4, R9, R4 ;  /* 0x0000000409047221 */ /* 0x024fd80000000000 */
[----:B------:R-:W-:Y:S05]  /*0960*/  @P0 BRA `(.L_x_70) ;  /* 0xfffffffc00e40947 */ /* 0x000fea000383ffff */
.L_x_62:
[----:B------:R-:W-:Y:S05]  /*0970*/  BSYNC.RECONVERGENT B1 ;  /* 0x0000000000017941 */ /* 0x000fea0003800200 */
.L_x_61:
[----:B------:R-:W-:Y:S01]  /*0980*/  ISETP.GE.AND P0, PT, R5, 0x100, PT ;  /* 0x000001000500780c */ /* 0x000fe20003f06270 */
[----:B-----5:R-:W-:-:S12]  /*0990*/  IMAD.MOV.U32 R11, RZ, RZ, R4 ;  /* 0x000000ffff0b7224 */ /* 0x020fd800078e0004 */
[----:B------:R-:W-:Y:S05]  /*09a0*/  @!P0 BRA `(.L_x_71) ;  /* 0x0000000000ac8947 */ /* 0x000fea0003800000 */
[----:B------:R-:W1:Y:S01]  /*09b0*/  S2R R7, SR_LANEID ;  /* 0x0000000000077919 */ /* 0x000e620000000000 */
[----:B------:R-:W2:Y:S02]  /*09c0*/  SHFL.DOWN PT, R2, R11, 0x1, 0x1f ;  /* 0x08201f000b027f89 */ /* 0x000ea400000e0000 */
[----:B--2---:R-:W-:Y:S01]  /*09d0*/  FADD R2, R2, R11 ;  /* 0x0000000b02027221 */ /* 0x004fe20000000000 */
[C---:B-1----:R-:W-:Y:S02]  /*09e0*/  ISETP.GT.AND P0, PT, R7.reuse, 0x1e, PT ;  /* 0x0000001e0700780c */ /* 0x042fe40003f04270 */
[----:B------:R-:W-:Y:S02]  /*09f0*/  ISETP.NE.AND P1, PT, R7, RZ, PT ;  /* 0x000000ff0700720c */ /* 0x000fe40003f25270 */
[----:B------:R-:W-:Y:S02]  /*0a00*/  FSEL R2, R11, R2, P0 ;  /* 0x000000020b027208 */ /* 0x000fe40000000000 */
[----:B------:R-:W-:-:S03]  /*0a10*/  ISETP.GT.AND P0, PT, R7, 0x1d, PT ;  /* 0x0000001d0700780c */ /* 0x000fc60003f04270 */
[----:B------:R-:W1:Y:S06]  /*0a20*/  SHFL.DOWN PT, R3, R2, 0x2, 0x1f ;  /* 0x08401f0002037f89 */ /* 0x000e6c00000e0000 */
[----:B------:R-:W2:Y:S01]  /*0a30*/  @!P1 S2R R6, SR_CgaCtaId ;  /* 0x0000000000069919 */ /* 0x000ea20000008800 */
[----:B------:R-:W-:Y:S02]  /*0a40*/  @!P1 MOV R5, 0x400 ;  /* 0x0000040000059802 */ /* 0x000fe40000000f00 */
[----:B------:R-:W-:-:S04]  /*0a50*/  @!P1 SHF.R.U32.HI R4, RZ, 0x3, R0 ;  /* 0x00000003ff049819 */ /* 0x000fc80000011600 */
[----:B------:R-:W-:Y:S01]  /*0a60*/  @!P1 LOP3.LUT R4, R4, 0x7c, RZ, 0xc0, !PT ;  /* 0x0000007c04049812 */ /* 0x000fe200078ec0ff */
[----:B-1----:R-:W-:Y:S01]  /*0a70*/  @!P0 FADD R2, R2, R3 ;  /* 0x0000000302028221 */ /* 0x002fe20000000000 */
[----:B------:R-:W-:-:S04]  /*0a80*/  ISETP.GT.AND P0, PT, R7, 0x1b, PT ;  /* 0x0000001b0700780c */ /* 0x000fc80003f04270 */
[----:B------:R-:W1:Y:S01]  /*0a90*/  SHFL.DOWN PT, R3, R2, 0x4, 0x1f ;  /* 0x08801f0002037f89 */ /* 0x000e6200000e0000 */
[----:B--2---:R-:W-:-:S04]  /*0aa0*/  @!P1 LEA R5, R6, R5, 0x18 ;  /* 0x0000000506059211 */ /* 0x004fc800078ec0ff */
[----:B------:R-:W-:-:S04]  /*0ab0*/  @!P1 IADD3 R4, PT, PT, R4, R5, RZ ;  /* 0x0000000504049210 */ /* 0x000fc80007ffe0ff */
[----:B-1----:R-:W-:Y:S01]  /*0ac0*/  @!P0 FADD R2, R2, R3 ;  /* 0x0000000302028221 */ /* 0x002fe20000000000 */
[----:B------:R-:W-:-:S04]  /*0ad0*/  ISETP.GT.AND P0, PT, R7, 0x17, PT ;  /* 0x000000170700780c */ /* 0x000fc80003f04270 */
[----:B------:R-:W1:Y:S09]  /*0ae0*/  SHFL.DOWN PT, R3, R2, 0x8, 0x1f ;  /* 0x09001f0002037f89 */ /* 0x000e7200000e0000 */
[----:B-1----:R-:W-:Y:S01]  /*0af0*/  @!P0 FADD R2, R2, R3 ;  /* 0x0000000302028221 */ /* 0x002fe20000000000 */
[----:B------:R-:W-:-:S04]  /*0b00*/  ISETP.NE.AND P0, PT, R0, RZ, PT ;  /* 0x000000ff0000720c */ /* 0x000fc80003f05270 */
[----:B------:R-:W1:Y:S02]  /*0b10*/  SHFL.DOWN PT, R3, R2, 0x10, 0x1f ;  /* 0x0a001f0002037f89 */ /* 0x000e6400000e0000 */
[----:B-1----:R-:W-:-:S05]  /*0b20*/  FADD R3, R2, R3 ;  /* 0x0000000302037221 */ /* 0x002fca0000000000 */
[----:B------:R2:W-:Y:S01]  /*0b30*/  @!P1 STS [R4+0x8], R3 ;  /* 0x0000080304009388 */ /* 0x0005e20000000800 */
[----:B------:R-:W-:Y:S01]  /*0b40*/  BAR.SYNC.DEFER_BLOCKING 0x0 ;  /* 0x0000000000007b1d */ /* 0x000fe20000010000 */
[----:B------:R-:W-:-:S04]  /*0b50*/  ISETP.GT.AND P1, PT, R7, 0xf, PT ;  /* 0x0000000f0700780c */ /* 0x000fc80003f24270 */
[----:B0-----:R-:W-:Y:S01]  /*0b60*/  FSEL R9, R2, R3, P1 ;  /* 0x0000000302097208 */ /* 0x001fe20000800000 */
[----:B------:R-:W-:Y:S08]  /*0b70*/  @P0 BRA `(.L_x_72) ;  /* 0x0000001400d00947 */ /* 0x000ff00003800000 */
[----:B------:R-:W0:Y:S01]  /*0b80*/  S2UR UR5, SR_CgaCtaId ;  /* 0x00000000000579c3 */ /* 0x000e220000008800 */
[----:B------:R-:W-:Y:S02]  /*0b90*/  UMOV UR4, 0x400 ;  /* 0x0000040000047882 */ /* 0x000fe40000000000 */
[----:B0-----:R-:W-:-:S09]  /*0ba0*/  ULEA UR4, UR5, UR4, 0x18 ;  /* 0x0000000405047291 */ /* 0x001fd2000f8ec0ff */
[----:B------:R-:W0:Y:S04]  /*0bb0*/  LDS R0, [UR4+0xc] ;  /* 0x00000c04ff007984 */ /* 0x000e280008000800 */
[----:B--2---:R-:W1:Y:S04]  /*0bc0*/  LDS.128 R4, [UR4+0x10] ;  /* 0x00001004ff047984 */ /* 0x004e680008000c00 */
        /* <DEDUP_REMOVED lines=9> */
.L_x_71:
[----:B0-----:R-:W0:Y:S01]  /*0c60*/  S2R R9, SR_LANEID ;  /* 0x0000000000097919 */ /* 0x001e220000000000 */
[----:B------:R-:W-:-:S05]  /*0c70*/  LOP3.LUT R2, R0, 0x3e0, RZ, 0xc0, !PT ;  /* 0x000003e000027812 */ /* 0x000fca00078ec0ff */
[----:B------:R-:W-:Y:S01]  /*0c80*/  VIADD R4, R2, 0x20 ;  /* 0x0000002002047836 */ /* 0x000fe20000000000 */
[----:B------:R-:W-:-:S04]  /*0c90*/  LOP3.LUT R2, RZ, R2, RZ, 0x33, !PT ;  /* 0x00000002ff027212 */ /* 0x000fc800078e33ff */
[----:B------:R-:W-:Y:S02]  /*0ca0*/  ISETP.GT.AND P0, PT, R4, R5, PT ;  /* 0x000000050400720c */ /* 0x000fe40003f04270 */
[----:B------:R-:W-:-:S04]  /*0cb0*/  IADD3 R2, PT, PT, R5, R2, RZ ;  /* 0x0000000205027210 */ /* 0x000fc80007ffe0ff */
[----:B------:R-:W-:-:S05]  /*0cc0*/  SEL R2, R2, 0x1f, P0 ;  /* 0x0000001f02027807 */ /* 0x000fca0000000000 */
[----:B------:R-:W1:Y:S01]  /*0cd0*/  SHFL.DOWN PT, R3, R11, 0x1, R2 ;  /* 0x082000000b037989 */ /* 0x000e6200000e0002 */
[C---:B0-----:R-:W-:Y:S01]  /*0ce0*/  ISETP.GE.AND P0, PT, R9.reuse, R2, PT ;  /* 0x000000020900720c */ /* 0x041fe20003f06270 */
[C---:B------:R-:W-:Y:S01]  /*0cf0*/  VIADD R7, R9.reuse, 0x2 ;  /* 0x0000000209077836 */ /* 0x040fe20000000000 */
[----:B------:R-:W-:-:S11]  /*0d00*/  ISETP.NE.AND P1, PT, R9, RZ, PT ;  /* 0x000000ff0900720c */ /* 0x000fd60003f25270 */
[----:B-1----:R-:W-:Y:S01]  /*0d10*/  @!P0 FADD R11, R3, R11 ;  /* 0x0000000b030b8221 */ /* 0x002fe20000000000 */
[----:B------:R-:W-:Y:S01]  /*0d20*/  ISETP.GT.AND P0, PT, R7, R2, PT ;  /* 0x000000020700720c */ /* 0x000fe20003f04270 */
[----:B------:R-:W0:Y:S01]  /*0d30*/  @!P1 S2R R13, SR_CgaCtaId ;  /* 0x00000000000d9919 */ /* 0x000e220000008800 */
[----:B------:R-:W-:Y:S02]  /*0d40*/  IADD3 R7, PT, PT, R9, 0x4, RZ ;  /* 0x0000000409077810 */ /* 0x000fe40007ffe0ff */
[----:B------:R-:W-:Y:S01]  /*0d50*/  @!P1 MOV R6, 0x400 ;  /* 0x0000040000069802 */ /* 0x000fe20000000f00 */
[----:B------:R-:W1:Y:S01]  /*0d60*/  SHFL.DOWN PT, R3, R11, 0x2, R2 ;  /* 0x084000000b037989 */ /* 0x000e6200000e0002 */
[----:B------:R-:W-:-:S04]  /*0d70*/  @!P1 SHF.R.U32.HI R4, RZ, 0x3, R0 ;  /* 0x00000003ff049819 */ /* 0x000fc80000011600 */
[----:B------:R-:W-:-:S03]  /*0d80*/  @!P1 LOP3.LUT R4, R4, 0x7c, RZ, 0xc0, !PT ;  /* 0x0000007c04049812 */ /* 0x000fc600078ec0ff */
[----:B-1----:R-:W-:Y:S01]  /*0d90*/  @!P0 FADD R11, R11, R3 ;  /* 0x000000030b0b8221 */ /* 0x002fe20000000000 */
[----:B------:R-:W-:Y:S01]  /*0da0*/  ISETP.GT.AND P0, PT, R7, R2, PT ;  /* 0x000000020700720c */ /* 0x000fe20003f04270 */
[----:B------:R-:W-:Y:S01]  /*0db0*/  VIADD R7, R9, 0x8 ;  /* 0x0000000809077836 */ /* 0x000fe20000000000 */
[----:B0-----:R-:W-:Y:S02]  /*0dc0*/  @!P1 LEA R13, R13, R6, 0x18 ;  /* 0x000000060d0d9211 */ /* 0x001fe400078ec0ff */
[----:B------:R-:W0:Y:S03]  /*0dd0*/  SHFL.DOWN PT, R3, R11, 0x4, R2 ;  /* 0x088000000b037989 */ /* 0x000e2600000e0002 */
[----:B------:R-:W-:-:S06]  /*0de0*/  @!P1 IMAD.IADD R4, R4, 0x1, R13 ;  /* 0x0000000104049824 */ /* 0x000fcc00078e020d */
[----:B0-----:R-:W-:Y:S01]  /*0df0*/  @!P0 FADD R11, R11, R3 ;  /* 0x000000030b0b8221 */ /* 0x001fe20000000000 */
[-C--:B------:R-:W-:Y:S02]  /*0e00*/  ISETP.GT.AND P0, PT, R7, R2.reuse, PT ;  /* 0x000000020700720c */ /* 0x080fe40003f04270 */
[----:B------:R-:W-:Y:S02]  /*0e10*/  IADD3 R7, PT, PT, R9, 0x10, RZ ;  /* 0x0000001009077810 */ /* 0x000fe40007ffe0ff */
[----:B------:R-:W0:Y:S09]  /*0e20*/  SHFL.DOWN PT, R3, R11, 0x8, R2 ;  /* 0x090000000b037989 */ /* 0x000e3200000e0002 */
[----:B0-----:R-:W-:Y:S01]  /*0e30*/  @!P0 FADD R11, R11, R3 ;  /* 0x000000030b0b8221 */ /* 0x001fe20000000000 */
[----:B------:R-:W-:-:S04]  /*0e40*/  ISETP.GT.AND P0, PT, R7, R2, PT ;  /* 0x000000020700720c */ /* 0x000fc80003f04270 */
[----:B------:R-:W0:Y:S09]  /*0e50*/  SHFL.DOWN PT, R3, R11, 0x10, R2 ;  /* 0x0a0000000b037989 */ /* 0x000e3200000e0002 */
        /* <DEDUP_REMOVED lines=13> */
[----:B------:R-:W1:Y:S04]  /*0f30*/  LDS R0, [UR4+0xc] ;  /* 0x00000c04ff007984 */ /* 0x000e680008000800 */
[----:B------:R-:W0:Y:S04]  /*0f40*/  LDS.128 R12, [UR4+0x10] ;  /* 0x00001004ff0c7984 */ /* 0x000e280008000c00 */
[----:B------:R-:W2:Y:S01]  /*0f50*/  LDS.64 R2, [UR4+0x20] ;  /* 0x00002004ff027984 */ /* 0x000ea20008000a00 */
[----:B-1----:R-:W-:Y:S01]  /*0f60*/  @P2 FADD R9, R9, R0 ;  /* 0x0000000009092221 */ /* 0x002fe20000000000 */
[----:B------:R-:W-:-:S03]  /*0f70*/  ISETP.GT.AND P2, PT, R5, 0xa0, PT ;  /* 0x000000a00500780c */ /* 0x000fc60003f44270 */
[----:B0-----:R-:W-:Y:S01]  /*0f80*/  @P4 FADD R9, R9, R12 ;  /* 0x0000000c09094221 */ /* 0x001fe20000000000 */
        /* <DEDUP_REMOVED lines=8> */
.L_x_58:
[----:B------:R-:W0:Y:S01]  /*1010*/  S2R R0, SR_TID.X ;  /* 0x0000000000007919 */ /* 0x000e220000002100 */
[----:B------:R-:W1:Y:S01]  /*1020*/  LDC.64 R4, c[0x0][0x380] ;  /* 0x0000e000ff047b82 */ /* 0x000e620000000a00 */
[----:B0-----:R-:W-:-:S04]  /*1030*/  VIADD R7, R0, UR7 ;  /* 0x0000000700077c36 */ /* 0x001fc80008000000 */
[----:B-1----:R-:W-:-:S05]  /*1040*/  IMAD.WIDE.U32 R4, R7, 0x4, R4 ;  /* 0x0000000407047825 */ /* 0x002fca00078e0004 */
[----:B------:R-:W2:Y:S04]  /*1050*/  LDG.E R7, desc[UR14][R4.64] ;  /* 0x0000000e04077981 */ /* 0x000ea8000c1e1900 */
[----:B------:R-:W2:Y:S04]  /*1060*/  LDG.E R8, desc[UR14][R4.64+0x400] ;  /* 0x0004000e04087981 */ /* 0x000ea8000c1e1900 */
[----:B------:R-:W3:Y:S04]  /*1070*/  LDG.E R9, desc[UR14][R4.64+0x800] ;  /* 0x0008000e04097981 */ /* 0x000ee8000c1e1900 */
[----:B------:R-:W3:Y:S04]  /*1080*/  LDG.E R10, desc[UR14][R4.64+0xc00] ;  /* 0x000c000e040a7981 */ /* 0x000ee8000c1e1900 */
[----:B------:R-:W4:Y:S04]  /*1090*/  LDG.E R11, desc[UR14][R4.64+0x1000] ;  /* 0x0010000e040b7981 */ /* 0x000f28000c1e1900 */
[----:B------:R-:W4:Y:S04]  /*10a0*/  LDG.E R12, desc[UR14][R4.64+0x1400] ;  /* 0x0014000e040c7981 */ /* 0x000f28000c1e1900 */
[----:B------:R-:W5:Y:S04]  /*10b0*/  LDG.E R13, desc[UR14][R4.64+0x1800] ;  /* 0x0018000e040d7981 */ /* 0x000f68000c1e1900 */
        /* <DEDUP_REMOVED lines=8> */
[----:B------:R-:W5:Y:S01]  /*1140*/  LDG.E R21, desc[UR14][R4.64+0x3c00] ;  /* 0x003c000e04157981 */ /* 0x000f62000c1e1900 */
[----:B------:R-:W-:-:S04]  /*1150*/  ISETP.GE.U32.AND P0, PT, R23, UR5, PT ;  /* 0x0000000517007c0c */ /* 0x000fc8000bf06070 */
[----:B------:R-:W-:Y:S01]  /*1160*/  ISETP.GE.U32.AND.EX P0, PT, R22, UR4, PT, P0 ;  /* 0x0000000416007c0c */ /* 0x000fe2000bf06100 */
        /* <DEDUP_REMOVED lines=13> */
[----:B------:R-:W-:-:S04]  /*1240*/  FADD R6, R15, R6 ;  /* 0x000000060f067221 */ /* 0x000fc80000000000 */
[----:B------:R-:W-:Y:S01]  /*1250*/  FADD R7, R7, R6 ;  /* 0x0000000607077221 */ /* 0x000fe20000000000 */
[----:B------:R-:W-:Y:S06]  /*1260*/  @!P0 BRA `(.L_x_73) ;  /* 0x0000000c006c8947 */ /* 0x000fec0003800000 */
[----:B------:R-:W-:Y:S01]  /*1270*/  UIADD3 UR8, UP0, UPT, UR5, UR7, URZ ;  /* 0x0000000705087290 */ /* 0x000fe2000ff1e0ff */
[----:B------:R-:W-:Y:S01]  /*1280*/  IADD3 R23, P2, PT, R2, -0x1000, RZ ;  /* 0xfffff00002177810 */ /* 0x000fe20007f5e0ff */
[----:B------:R-:W0:Y:S01]  /*1290*/  LDCU.64 UR12, c[0x0][0x380] ;  /* 0x00007000ff0c77ac */ /* 0x000e220008000a00 */
[----:B------:R-:W-:Y:S02]  /*12a0*/  LOP3.LUT R5, RZ, R0, RZ, 0x33, !PT ;  /* 0x00000000ff057212 */ /* 0x000fe400078e33ff */
[----:B------:R-:W-:Y:S01]  /*12b0*/  IADD3.X R8, PT, PT, R3, -0x1, RZ, P2, !PT ;  /* 0xffffffff03087810 */ /* 0x000fe200017fe4ff */
[----:B------:R-:W-:Y:S01]  /*12c0*/  UIADD3.X UR9, UPT, UPT, URZ, UR4, URZ, UP0, !UPT ;  /* 0x00000004ff097290 */ /* 0x000fe200087fe4ff */
[----:B------:R-:W-:Y:S01]  /*12d0*/  ISETP.LT.U32.AND P0, PT, R23, UR8, PT ;  /* 0x0000000817007c0c */ /* 0x000fe2000bf01070 */
[----:B------:R-:W-:Y:S01]  /*12e0*/  UMOV UR6, UR5 ;  /* 0x0000000500067c82 */ /* 0x000fe20008000000 */
[----:B------:R-:W-:Y:S01]  /*12f0*/  IADD3 R9, P1, PT, R0, UR8, RZ ;  /* 0x0000000800097c10 */ /* 0x000fe2000ff3e0ff */
[----:B------:R-:W-:Y:S01]  /*1300*/  UMOV UR4, URZ ;  /* 0x000000ff00047c82 */ /* 0x000fe20008000000 */
[----:B------:R-:W-:Y:S01]  /*1310*/  IADD3 R5, PT, PT, R2, -UR5, R5 ;  /* 0x8000000502057c10 */ /* 0x000fe2000fffe005 */
[----:B------:R-:W-:Y:S01]  /*1320*/  UMOV UR10, UR8 ;  /* 0x00000008000a7c82 */ /* 0x000fe20008000000 */
[----:B------:R-:W-:Y:S01]  /*1330*/  MOV R11, UR9 ;  /* 0x00000009000b7c02 */ /* 0x000fe20008000f00 */
[----:B------:R-:W-:-:S03]  /*1340*/  IMAD.X R0, RZ, RZ, UR9, P1 ;  /* 0x00000009ff007e24 */ /* 0x000fc600088e06ff */
[----:B------:R-:W-:Y:S02]  /*1350*/  ISETP.GT.U32.AND.EX P0, PT, R11, R8, PT, P0 ;  /* 0x000000080b00720c */ /* 0x000fe40003f04100 */
[----:B0-----:R-:W-:-:S04]  /*1360*/  LEA R6, P2, R9, UR12, 0x2 ;  /* 0x0000000c09067c11 */ /* 0x001fc8000f8410ff */
[----:B------:R-:W-:Y:S02]  /*1370*/  IADD3 R6, P1, PT, R6, 0x2000, RZ ;  /* 0x0000200006067810 */ /* 0x000fe40007f3e0ff */
[----:B------:R-:W-:Y:S02]  /*1380*/  LEA.HI.X R9, R9, UR13, R0, 0x2, P2 ;  /* 0x0000000d09097c11 */ /* 0x000fe400090f1400 */
[----:B------:R-:W-:Y:S01]  /*1390*/  IADD3 R0, PT, PT, R5, -UR7, RZ ;  /* 0x8000000705007c10 */ /* 0x000fe2000fffe0ff */
[----:B------:R-:W-:Y:S02]  /*13a0*/  UMOV UR7, UR9 ;  /* 0x0000000900077c82 */ /* 0x000fe40008000000 */
[----:B------:R-:W-:Y:S01]  /*13b0*/  IMAD.X R9, RZ, RZ, R9, P1 ;  /* 0x000000ffff097224 */ /* 0x000fe200008e0609 */
[----:B------:R-:W-:Y:S06]  /*13c0*/  @P0 BRA `(.L_x_74) ;  /* 0x0000000400000947 */ /* 0x000fec0003800000 */
[----:B------:R-:W0:Y:S01]  /*13d0*/  LDC.64 R2, c[0x0][0x3b8] ;  /* 0x0000ee00ff027b82 */ /* 0x000e220000000a00 */
[----:B------:R-:W1:Y:S01]  /*13e0*/  LDCU.64 UR12, c[0x0][0x380] ;  /* 0x00007000ff0c77ac */ /* 0x000e620008000a00 */
[----:B------:R-:W-:Y:S01]  /*13f0*/  NOP ;  /* 0x0000000000007918 */ /* 0x000fe20000000000 */
.L_x_75:
[----:B------:R-:W2:Y:S02]  /*1400*/  S2R R5, SR_TID.X ;  /* 0x0000000000057919 */ /* 0x000ea40000002100 */
[----:B--2---:R-:W-:-:S04]  /*1410*/  IADD3 R5, P0, PT, R5, UR8, RZ ;  /* 0x0000000805057c10 */ /* 0x004fc8000ff1e0ff */
[----:B------:R-:W-:Y:S02]  /*1420*/  IADD3.X R10, PT, PT, RZ, UR9, RZ, P0, !PT ;  /* 0x00000009ff0a7c10 */ /* 0x000fe400087fe4ff */
[----:B-1----:R-:W-:-:S04]  /*1430*/  LEA R4, P0, R5, UR12, 0x2 ;  /* 0x0000000c05047c11 */ /* 0x002fc8000f8010ff */
[----:B------:R-:W-:-:S05]  /*1440*/  LEA.HI.X R5, R5, UR13, R10, 0x2, P0 ;  /* 0x0000000d05057c11 */ /* 0x000fca00080f140a */
        /* <DEDUP_REMOVED lines=15> */
[----:B------:R1:W5:Y:S01]  /*1540*/  LDG.E R22, desc[UR14][R4.64+0x3c00] ;  /* 0x003c000e04167981 */ /* 0x000362000c1e1900 */
[----:B------:R-:W-:-:S02]  /*1550*/  USHF.R.S32.HI UR11, URZ, 0x1f, UR5 ;  /* 0x0000001fff0b7899 */ /* 0x000fc40008011405 */
[----:B------:R-:W-:-:S04]  /*1560*/  UIADD3 UR6, UP0, UPT, UR5, UR10, URZ ;  /* 0x0000000a05067290 */ /* 0x000fc8000ff1e0ff */
[----:B------:R-:W-:Y:S01]  /*1570*/  UIADD3.X UR7, UPT, UPT, UR11, UR7, URZ, UP0, !UPT ;  /* 0x000000070b077290 */ /* 0x000fe200087fe4ff */
[----:B--2---:R-:W-:Y:S01]  /*1580*/  FADD R7, R24, R7 ;  /* 0x0000000718077221 */ /* 0x004fe20000000000 */
[----:B0-----:R-:W-:-:S04]  /*1590*/  IADD3 R24, P1, PT, R2, -UR8, RZ ;  /* 0x8000000802187c10 */ /* 0x001fc8000ff3e0ff */
[----:B------:R-:W-:Y:S02]  /*15a0*/  ISETP.GE.U32.AND P0, PT, R24, UR5, PT ;  /* 0x0000000518007c0c */ /* 0x000fe4000bf06070 */
[----:B-1----:R-:W-:Y:S01]  /*15b0*/  IADD3.X R4, PT, PT, R3, ~UR9, RZ, P1, !PT ;  /* 0x8000000903047c10 */ /* 0x002fe20008ffe4ff */
[----:B---3--:R-:W-:-:S03]  /*15c0*/  FADD R26, R25, R26 ;  /* 0x0000001a191a7221 */ /* 0x008fc60000000000 */
[----:B------:R-:W-:Y:S01]  /*15d0*/  ISETP.GE.U32.AND.EX P0, PT, R4, UR11, PT, P0 ;  /* 0x0000000b04007c0c */ /* 0x000fe2000bf06100 */
        /* <DEDUP_REMOVED lines=12> */
[----:B------:R-:W-:-:S04]  /*16a0*/  FADD R7, R7, R10 ;  /* 0x0000000a07077221 */ /* 0x000fc80000000000 */
[----:B------:R-:W-:Y:S01]  /*16b0*/  FADD R7, R22, R7 ;  /* 0x0000000716077221 */ /* 0x000fe20000000000 */
[----:B------:R-:W-:Y:S06]  /*16c0*/  @!P0 BRA `(.L_x_73) ;  /* 0x0000000800548947 */ /* 0x000fec0003800000 */
[----:B------:R-:W-:Y:S01]  /*16d0*/  UIADD3 UR8, UP0, UPT, UR5, UR8, URZ ;  /* 0x0000000805087290 */ /* 0x000fe2000ff1e0ff */
[----:B------:R-:W-:Y:S01]  /*16e0*/  MOV R5, R9 ;  /* 0x0000000900057202 */ /* 0x000fe20000000f00 */
[----:B------:R-:W-:Y:S01]  /*16f0*/  IMAD.U32 R11, RZ, RZ, UR5 ;  /* 0x00000005ff0b7e24 */ /* 0x000fe2000f8e00ff */
[----:B------:R-:W-:Y:S01]  /*1700*/  UIADD3 UR4, UPT, UPT, UR4, 0x1, URZ ;  /* 0x0000000104047890 */ /* 0x000fe2000fffe0ff */
[----:B------:R-:W-:Y:S01]  /*1710*/  IMAD.MOV.U32 R4, RZ, RZ, R6 ;  /* 0x000000ffff047224 */ /* 0x000fe200078e0006 */
[----:B------:R-:W-:Y:S01]  /*1720*/  UIADD3.X UR9, UPT, UPT, UR11, UR9, URZ, UP0, !UPT ;  /* 0x000000090b097290 */ /* 0x000fe200087fe4ff */
[----:B------:R-:W-:Y:S01]  /*1730*/  ISETP.LT.U32.AND P0, PT, R23, UR8, PT ;  /* 0x0000000817007c0c */ /* 0x000fe2000bf01070 */
[----:B------:R-:W-:Y:S01]  /*1740*/  VIADD R0, R0, -UR5 ;  /* 0x8000000500007c36 */ /* 0x000fe20008000000 */
[----:B------:R-:W-:Y:S01]  /*1750*/  UMOV UR10, UR6 ;  /* 0x00000006000a7c82 */ /* 0x000fe20008000000 */
[----:B------:R-:W-:Y:S02]  /*1760*/  IMAD.WIDE R4, R11, 0x4, R4 ;  /* 0x000000040b047825 */ /* 0x000fe400078e0204 */
[----:B------:R-:W-:-:S02]  /*1770*/  MOV R13, UR9 ;  /* 0x00000009000d7c02 */ /* 0x000fc40008000f00 */
[----:B------:R-:W-:Y:S01]  /*1780*/  IMAD.MOV.U32 R6, RZ, RZ, R4 ;  /* 0x000000ffff067224 */ /* 0x000fe200078e0004 */
[----:B------:R-:W-:Y:S02]  /*1790*/  MOV R9, R5 ;  /* 0x0000000500097202 */ /* 0x000fe40000000f00 */
[----:B------:R-:W-:-:S13]  /*17a0*/  ISETP.GT.U32.AND.EX P0, PT, R13, R8, PT, P0 ;  /* 0x000000080d00720c */ /* 0x000fda0003f04100 */
[----:B------:R-:W-:Y:S05]  /*17b0*/  @!P0 BRA `(.L_x_75) ;  /* 0xfffffffc00108947 */ /* 0x000fea000383ffff */
[----:B------:R-:W-:-:S05]  /*17c0*/  UMOV UR6, UR5 ;  /* 0x0000000500067c82 */ /* 0x000fca0008000000 */
.L_x_74:
[----:B------:R-:W0:Y:S01]  /*17d0*/  S2R R5, SR_TID.X ;  /* 0x0000000000057919 */ /* 0x000e220000002100 */
[C---:B------:R-:W-:Y:S01]  /*17e0*/  IADD3 R4, PT, PT, R2.reuse, -UR8, RZ ;  /* 0x8000000802047c10 */ /* 0x040fe2000fffe0ff */
[----:B------:R-:W-:Y:S01]  /*17f0*/  IMAD.U32 R8, RZ, RZ, UR9 ;  /* 0x00000009ff087e24 */ /* 0x000fe2000f8e00ff */
[----:B------:R-:W-:Y:S01]  /*1800*/  ISETP.LE.U32.AND P1, PT, R2, UR8, PT ;  /* 0x0000000802007c0c */ /* 0x000fe2000bf23070 */
[----:B------:R-:W-:Y:S01]  /*1810*/  BSSY.RECONVERGENT B1, `(.L_x_73) ;  /* 0x0000080000017945 */ /* 0x000fe20003800200 */
[----:B0-----:R-:W-:-:S04]  /*1820*/  ISETP.GE.AND P0, PT, R5, R4, PT ;  /* 0x000000040500720c */ /* 0x001fc80003f06270 */
[----:B------:R-:W-:-:S13]  /*1830*/  ISETP.GE.U32.OR.EX P0, PT, R8, R3, P0, P1 ;  /* 0x000000030800720c */ /* 0x000fda0000706510 */
[----:B------:R-:W-:Y:S05]  /*1840*/  @P0 BRA `(.L_x_76) ;  /* 0x0000000400f00947 */ /* 0x000fea0003800000 */
[----:B------:R-:W0:Y:S01]  /*1850*/  LDC R4, c[0x0][0x3c0] ;  /* 0x0000f000ff047b82 */ /* 0x000e220000000800 */
[----:B------:R-:W-:Y:S01]  /*1860*/  USHF.L.U32 UR5, UR16, 0xc, URZ ;  /* 0x0000000c10057899 */ /* 0x000fe200080006ff */
[----:B------:R-:W-:Y:S01]  /*1870*/  LOP3.LUT R3, RZ, R5, RZ, 0x33, !PT ;  /* 0x00000005ff037212 */ /* 0x000fe200078e33ff */
[----:B------:R-:W-:Y:S02]  /*1880*/  BSSY.RECONVERGENT B2, `(.L_x_77) ;  /* 0x0000037000027945 */ /* 0x000fe40003800200 */
[----:B------:R-:W-:-:S06]  /*1890*/  UIADD3 UR5, UPT, UPT, UR5, UR6, URZ ;  /* 0x0000000605057290 */ /* 0x000fcc000fffe0ff */
[----:B------:R-:W-:Y:S01]  /*18a0*/  IADD3 R2, PT, PT, R2, -UR5, R3 ;  /* 0x8000000502027c10 */ /* 0x000fe2000fffe003 */
[----:B0-----:R-:W-:Y:S01]  /*18b0*/  IMAD R3, R4, UR4, RZ ;  /* 0x0000000404037c24 */ /* 0x001fe2000f8e02ff */
[----:B------:R-:W-:-:S03]  /*18c0*/  MOV R4, R5 ;  /* 0x0000000500047202 */ /* 0x000fc60000000f00 */
[----:B------:R-:W-:-:S05]  /*18d0*/  IMAD R2, R3, -0x1000, R2 ;  /* 0xfffff00003027824 */ /* 0x000fca00078e0202 */
[C---:B------:R-:W-:Y:S02]  /*18e0*/  ISETP.GE.U32.AND P0, PT, R2.reuse, 0xf00, PT ;  /* 0x00000f000200780c */ /* 0x040fe40003f06070 */
[----:B------:R-:W-:-:S04]  /*18f0*/  LEA.HI R19, R2, 0x1, RZ, 0x18 ;  /* 0x0000000102137811 */ /* 0x000fc800078fc0ff */
[----:B------:R-:W-:-:S04]  /*1900*/  LOP3.LUT R21, R19, 0xf, RZ, 0xc0, !PT ;  /* 0x0000000f13157812 */ /* 0x000fc800078ec0ff */
[----:B------:R-:W-:-:S03]  /*1910*/  ISETP.NE.AND P1, PT, R21, RZ, PT ;  /* 0x000000ff1500720c */ /* 0x000fc60003f25270 */
[----:B------:R-:W-:Y:S10]  /*1920*/  @!P0 BRA `(.L_x_78) ;  /* 0x0000000000b08947 */ /* 0x000ff40003800000 */
[----:B------:R-:W-:Y:S01]  /*1930*/  LEA.HI R2, R0, 0x1, RZ, 0x18 ;  /* 0x0000000100027811 */ /* 0x000fe200078fc0ff */
[----:B------:R-:W-:-:S03]  /*1940*/  IMAD.MOV.U32 R4, RZ, RZ, R5 ;  /* 0x000000ffff047224 */ /* 0x000fc600078e0005 */
[----:B------:R-:W-:-:S04]  /*1950*/  LOP3.LUT R2, R2, 0x1fffff0, RZ, 0xc0, !PT ;  /* 0x01fffff002027812 */ /* 0x000fc800078ec0ff */
[----:B------:R-:W-:-:S07]  /*1960*/  IADD3 R8, PT, PT, -R2, RZ, RZ ;  /* 0x000000ff02087210 */ /* 0x000fce0007ffe1ff */
.L_x_79:
[----:B------:R-:W-:Y:S01]  /*1970*/  IMAD.MOV.U32 R2, RZ, RZ, R6 ;  /* 0x000000ffff027224 */ /* 0x000fe200078e0006 */
[----:B------:R-:W-:-:S05]  /*1980*/  MOV R3, R9 ;  /* 0x0000000900037202 */ /* 0x000fca0000000f00 */
[----:B------:R-:W2:Y:S04]  /*1990*/  LDG.E R18, desc[UR14][R2.64+-0x2000] ;  /* 0xffe0000e02127981 */ /* 0x000ea8000c1e1900 */
[----:B------:R-:W3:Y:S04]  /*19a0*/  LDG.E R17, desc[UR14][R2.64+-0x1c00] ;  /* 0xffe4000e02117981 */ /* 0x000ee8000c1e1900 */
        /* <DEDUP_REMOVED lines=14> */
[----:B------:R-:W-:-:S02]  /*1a90*/  VIADD R8, R8, 0x10 ;  /* 0x0000001008087836 */ /* 0x000fc40000000000 */
[----:B------:R-:W-:-:S03]  /*1aa0*/  VIADD R4, R4, 0x1000 ;  /* 0x0000100004047836 */ /* 0x000fc60000000000 */
[----:B------:R-:W-:Y:S01]  /*1ab0*/  ISETP.NE.AND P0, PT, R8, RZ, PT ;  /* 0x000000ff0800720c */ /* 0x000fe20003f05270 */
[----:B--2---:R-:W-:-:S04]  /*1ac0*/  FADD R18, R18, R7 ;  /* 0x0000000712127221 */ /* 0x004fc80000000000 */
        /* <DEDUP_REMOVED lines=13> */
[----:B------:R-:W-:-:S03]  /*1ba0*/  IADD3 R6, P2, PT, R2, 0x4000, RZ ;  /* 0x0000400002067810 */ /* 0x000fc60007f5e0ff */
[----:B------:R-:W-:Y:S01]  /*1bb0*/  FADD R10, R10, R9 ;  /* 0x000000090a0a7221 */ /* 0x000fe20000000000 */
[----:B------:R-:W-:-:S03]  /*1bc0*/  IADD3.X R9, PT, PT, RZ, R3, RZ, P2, !PT ;  /* 0x00000003ff097210 */ /* 0x000fc600017fe4ff */
[----:B------:R-:W-:Y:S01]  /*1bd0*/  FADD R7, R10, R5 ;  /* 0x000000050a077221 */ /* 0x000fe20000000000 */
[----:B------:R-:W-:Y:S06]  /*1be0*/  @P0 BRA `(.L_x_79) ;  /* 0xfffffffc00600947 */ /* 0x000fec000383ffff */
.L_x_78:
[----:B------:R-:W-:Y:S05]  /*1bf0*/  BSYNC.RECONVERGENT B2 ;  /* 0x0000000000027941 */ /* 0x000fea0003800200 */
.L_x_77:
[----:B------:R-:W-:Y:S05]  /*1c00*/  @!P1 BRA `(.L_x_76) ;  /* 0x0000000400009947 */ /* 0x000fea0003800000 */
[----:B------:R-:W-:Y:S01]  /*1c10*/  ISETP.GE.U32.AND P0, PT, R21, 0x8, PT ;  /* 0x000000081500780c */ /* 0x000fe20003f06070 */
[----:B------:R-:W-:Y:S01]  /*1c20*/  BSSY.RECONVERGENT B2, `(.L_x_80) ;  /* 0x0000019000027945 */ /* 0x000fe20003800200 */
[----:B------:R-:W-:-:S04]  /*1c30*/  LOP3.LUT R9, R19, 0x7, RZ, 0xc0, !PT ;  /* 0x0000000713097812 */ /* 0x000fc800078ec0ff */
[----:B------:R-:W-:-:S07]  /*1c40*/  ISETP.NE.AND P1, PT, R9, RZ, PT ;  /* 0x000000ff0900720c */ /* 0x000fce0003f25270 */
[----:B------:R-:W-:Y:S06]  /*1c50*/  @!P0 BRA `(.L_x_81) ;  /* 0x0000000000548947 */ /* 0x000fec0003800000 */
[----:B------:R-:W-:-:S04]  /*1c60*/  IADD3 R3, P0, PT, R4, UR8, RZ ;  /* 0x0000000804037c10 */ /* 0x000fc8000ff1e0ff */
[----:B------:R-:W-:Y:S02]  /*1c70*/  IADD3.X R6, PT, PT, RZ, UR9, RZ, P0, !PT ;  /* 0x00000009ff067c10 */ /* 0x000fe400087fe4ff */
[----:B------:R-:W-:-:S04]  /*1c80*/  LEA R2, P0, R3, UR12, 0x2 ;  /* 0x0000000c03027c11 */ /* 0x000fc8000f8010ff */
[----:B------:R-:W-:-:S05]  /*1c90*/  LEA.HI.X R3, R3, UR13, R6, 0x2, P0 ;  /* 0x0000000d03037c11 */ /* 0x000fca00080f1406 */
[----:B------:R-:W2:Y:S04]  /*1ca0*/  LDG.E R6, desc[UR14][R2.64] ;  /* 0x0000000e02067981 */ /* 0x000ea8000c1e1900 */
[----:B------:R-:W3:Y:S04]  /*1cb0*/  LDG.E R5, desc[UR14][R2.64+0x400] ;  /* 0x0004000e02057981 */ /* 0x000ee8000c1e1900 */
[----:B------:R-:W4:Y:S04]  /*1cc0*/  LDG.E R8, desc[UR14][R2.64+0x800] ;  /* 0x0008000e02087981 */ /* 0x000f28000c1e1900 */
[----:B------:R-:W5:Y:S04]  /*1cd0*/  LDG.E R10, desc[UR14][R2.64+0xc00] ;  /* 0x000c000e020a7981 */ /* 0x000f68000c1e1900 */
[----:B------:R-:W5:Y:S04]  /*1ce0*/  LDG.E R12, desc[UR14][R2.64+0x1000] ;  /* 0x0010000e020c7981 */ /* 0x000f68000c1e1900 */
[----:B------:R-:W5:Y:S04]  /*1cf0*/  LDG.E R14, desc[UR14][R2.64+0x1400] ;  /* 0x0014000e020e7981 */ /* 0x000f68000c1e1900 */
[----:B------:R-:W5:Y:S04]  /*1d00*/  LDG.E R16, desc[UR14][R2.64+0x1800] ;  /* 0x0018000e02107981 */ /* 0x000f68000c1e1900 */
[----:B------:R-:W5:Y:S01]  /*1d10*/  LDG.E R18, desc[UR14][R2.64+0x1c00] ;  /* 0x001c000e02127981 */ /* 0x000f62000c1e1900 */
[----:B------:R-:W-:-:S02]  /*1d20*/  VIADD R4, R4, 0x800 ;  /* 0x0000080004047836 */ /* 0x000fc40000000000 */
[----:B--2---:R-:W-:-:S04]  /*1d30*/  FADD R6, R7, R6 ;  /* 0x0000000607067221 */ /* 0x004fc80000000000 */
[----:B---3--:R-:W-:-:S04]  /*1d40*/  FADD R5, R6, R5 ;  /* 0x0000000506057221 */ /* 0x008fc80000000000 */
[----:B----4-:R-:W-:-:S04]  /*1d50*/  FADD R5, R5, R8 ;  /* 0x0000000805057221 */ /* 0x010fc80000000000 */
[----:B-----5:R-:W-:-:S04]  /*1d60*/  FADD R5, R5, R10 ;  /* 0x0000000a05057221 */ /* 0x020fc80000000000 */
[----:B------:R-:W-:-:S04]  /*1d70*/  FADD R5, R5, R12 ;  /* 0x0000000c05057221 */ /* 0x000fc80000000000 */
[----:B------:R-:W-:-:S04]  /*1d80*/  FADD R5, R5, R14 ;  /* 0x0000000e05057221 */ /* 0x000fc80000000000 */
[----:B------:R-:W-:-:S04]  /*1d90*/  FADD R5, R5, R16 ;  /* 0x0000001005057221 */ /* 0x000fc80000000000 */
[----:B------:R-:W-:-:S07]  /*1da0*/  FADD R7, R5, R18 ;  /* 0x0000001205077221 */ /* 0x000fce0000000000 */
.L_x_81:
[----:B------:R-:W-:Y:S05]  /*1db0*/  BSYNC.RECONVERGENT B2 ;  /* 0x0000000000027941 */ /* 0x000fea0003800200 */
.L_x_80:
[----:B------:R-:W-:Y:S05]  /*1dc0*/  @!P1 BRA `(.L_x_76) ;  /* 0x0000000000909947 */ /* 0x000fea0003800000 */
[----:B------:R-:W-:Y:S01]  /*1dd0*/  ISETP.GE.U32.AND P0, PT, R9, 0x4, PT ;  /* 0x000000040900780c */ /* 0x000fe20003f06070 */
[----:B------:R-:W-:Y:S01]  /*1de0*/  BSSY.RECONVERGENT B2, `(.L_x_82) ;  /* 0x0000010000027945 */ /* 0x000fe20003800200 */
[----:B------:R-:W-:-:S11]  /*1df0*/  LOP3.LUT P1, RZ, R19, 0x3, RZ, 0xc0, !PT ;  /* 0x0000000313ff7812 */ /* 0x000fd6000782c0ff */
[----:B------:R-:W-:Y:S05]  /*1e00*/  @!P0 BRA `(.L_x_83) ;  /* 0x0000000000348947 */ /* 0x000fea0003800000 */
[----:B------:R-:W-:-:S04]  /*1e10*/  IADD3 R3, P0, PT, R4, UR8, RZ ;  /* 0x0000000804037c10 */ /* 0x000fc8000ff1e0ff */
[----:B------:R-:W-:Y:S02]  /*1e20*/  IADD3.X R6, PT, PT, RZ, UR9, RZ, P0, !PT ;  /* 0x00000009ff067c10 */ /* 0x000fe400087fe4ff */
[----:B------:R-:W-:-:S04]  /*1e30*/  LEA R2, P0, R3, UR12, 0x2 ;  /* 0x0000000c03027c11 */ /* 0x000fc8000f8010ff */
[----:B------:R-:W-:-:S05]  /*1e40*/  LEA.HI.X R3, R3, UR13, R6, 0x2, P0 ;  /* 0x0000000d03037c11 */ /* 0x000fca00080f1406 */
[----:B------:R-:W2:Y:S04]  /*1e50*/  LDG.E R6, desc[UR14][R2.64] ;  /* 0x0000000e02067981 */ /* 0x000ea8000c1e1900 */
[----:B------:R-:W3:Y:S04]  /*1e60*/  LDG.E R5, desc[UR14][R2.64+0x400] ;  /* 0x0004000e02057981 */ /* 0x000ee8000c1e1900 */
[----:B------:R-:W4:Y:S04]  /*1e70*/  LDG.E R8, desc[UR14][R2.64+0x800] ;  /* 0x0008000e02087981 */ /* 0x000f28000c1e1900 */
[----:B------:R-:W5:Y:S01]  /*1e80*/  LDG.E R10, desc[UR14][R2.64+0xc00] ;  /* 0x000c000e020a7981 */ /* 0x000f62000c1e1900 */
[----:B------:R-:W-:-:S02]  /*1e90*/  VIADD R4, R4, 0x400 ;  /* 0x0000040004047836 */ /* 0x000fc40000000000 */
[----:B--2---:R-:W-:-:S04]  /*1ea0*/  FADD R6, R7, R6 ;  /* 0x0000000607067221 */ /* 0x004fc80000000000 */
[----:B---3--:R-:W-:-:S04]  /*1eb0*/  FADD R5, R6, R5 ;  /* 0x0000000506057221 */ /* 0x008fc80000000000 */
[----:B----4-:R-:W-:-:S04]  /*1ec0*/  FADD R5, R5, R8 ;  /* 0x0000000805057221 */ /* 0x010fc80000000000 */
[----:B-----5:R-:W-:-:S07]  /*1ed0*/  FADD R7, R5, R10 ;  /* 0x0000000a05077221 */ /* 0x020fce0000000000 */
.L_x_83:
[----:B------:R-:W-:Y:S05]  /*1ee0*/  BSYNC.RECONVERGENT B2 ;  /* 0x0000000000027941 */ /* 0x000fea0003800200 */
.L_x_82:
[----:B------:R-:W-:Y:S05]  /*1ef0*/  @!P1 BRA `(.L_x_76) ;  /* 0x0000000000449947 */ /* 0x000fea0003800000 */
[----:B------:R-:W-:Y:S02]  /*1f00*/  LOP3.LUT R0, R0, 0xffff, RZ, 0xc0, !PT ;  /* 0x0000ffff00007812 */ /* 0x000fe400078ec0ff */
[----:B------:R-:W-:Y:S02]  /*1f10*/  IADD3 R5, P0, PT, R4, UR10, RZ ;  /* 0x0000000a04057c10 */ /* 0x000fe4000ff1e0ff */
[----:B------:R-:W-:Y:S02]  /*1f20*/  LEA.HI R0, R0, 0x1, RZ, 0x18 ;  /* 0x0000000100007811 */ /* 0x000fe400078fc0ff */
[----:B------:R-:W-:Y:S02]  /*1f30*/  LEA R4, P1, R5, UR12, 0x2 ;  /* 0x0000000c05047c11 */ /* 0x000fe4000f8210ff */
[----:B------:R-:W-:Y:S02]  /*1f40*/  LOP3.LUT R0, R0, 0x3, RZ, 0xc0, !PT ;  /* 0x0000000300007812 */ /* 0x000fe400078ec0ff */
[----:B------:R-:W-:-:S03]  /*1f50*/  IADD3.X R2, PT, PT, RZ, UR7, RZ, P0, !PT ;  /* 0x00000007ff027c10 */ /* 0x000fc600087fe4ff */
[----:B------:R-:W-:Y:S01]  /*1f60*/  IMAD.MOV R0, RZ, RZ, -R0 ;  /* 0x000000ffff007224 */ /* 0x000fe200078e0a00 */
[----:B------:R-:W-:-:S07]  /*1f70*/  LEA.HI.X R5, R5, UR13, R2, 0x2, P1 ;  /* 0x0000000d05057c11 */ /* 0x000fce00088f1402 */
.L_x_84:
[----:B------:R-:W-:Y:S01]  /*1f80*/  MOV R2, R4 ;  /* 0x0000000400027202 */ /* 0x000fe20000000f00 */
[----:B------:R-:W-:-:S05]  /*1f90*/  IMAD.MOV.U32 R3, RZ, RZ, R5 ;  /* 0x000000ffff037224 */ /* 0x000fca00078e0005 */
[----:B------:R-:W2:Y:S01]  /*1fa0*/  LDG.E R2, desc[UR14][R2.64] ;  /* 0x0000000e02027981 */ /* 0x000ea2000c1e1900 */
[----:B------:R-:W-:Y:S02]  /*1fb0*/  IADD3 R0, PT, PT, R0, 0x1, RZ ;  /* 0x0000000100007810 */ /* 0x000fe40007ffe0ff */
[----:B------:R-:W-:Y:S02]  /*1fc0*/  IADD3 R4, P1, PT, R4, 0x400, RZ ;  /* 0x0000040004047810 */ /* 0x000fe40007f3e0ff */
[----:B------:R-:W-:-:S03]  /*1fd0*/  ISETP.NE.AND P0, PT, R0, RZ, PT ;  /* 0x000000ff0000720c */ /* 0x000fc60003f05270 */
[----:B------:R-:W-:Y:S02]  /*1fe0*/  IMAD.X R5, RZ, RZ, R5, P1 ;  /* 0x000000ffff057224 */ /* 0x000fe400008e0605 */
[----:B--2---:R-:W-:-:S08]  /*1ff0*/  FADD R7, R2, R7 ;  /* 0x0000000702077221 */ /* 0x004fd00000000000 */
[----:B------:R-:W-:Y:S05]  /*2000*/  @P0 BRA `(.L_x_84) ;  /* 0xfffffffc00dc0947 */ /* 0x000fea000383ffff */
.L_x_76:
[----:B------:R-:W-:Y:S05]  /*2010*/  BSYNC.RECONVERGENT B1 ;  /* 0x0000000000017941 */ /* 0x000fea0003800200 */
.L_x_73:
[----:B------:R-:W0:Y:S01]  /*2020*/  S2R R6, SR_LANEID ;  /* 0x0000000000067919 */ /* 0x000e220000000000 */
[----:B------:R-:W1:Y:S01]  /*2030*/  SHFL.DOWN PT, R0, R7, 0x1, 0x1f ;  /* 0x08201f0007007f89 */ /* 0x000e6200000e0000 */
[----:B------:R-:W2:Y:S01]  /*2040*/  S2R R5, SR_TID.X ;  /* 0x0000000000057919 */ /* 0x000ea20000002100 */
[C---:B0-----:R-:W-:Y:S02]  /*2050*/  ISETP.GT.AND P0, PT, R6.reuse, 0x1e, PT ;  /* 0x0000001e0600780c */ /* 0x041fe40003f04270 */
[----:B------:R-:W-:-:S11]  /*2060*/  ISETP.NE.AND P1, PT, R6, RZ, PT ;  /* 0x000000ff0600720c */ /* 0x000fd60003f25270 */
[----:B-1----:R-:W-:Y:S01]  /*2070*/  @!P0 FADD R7, R0, R7 ;  /* 0x0000000700078221 */ /* 0x002fe20000000000 */
[----:B------:R-:W-:Y:S01]  /*2080*/  ISETP.GT.AND P0, PT, R6, 0x1d, PT ;  /* 0x0000001d0600780c */ /* 0x000fe20003f04270 */
[----:B------:R-:W0:Y:S01]  /*2090*/  @!P1 S2R R4, SR_CgaCtaId ;  /* 0x0000000000049919 */ /* 0x000e220000008800 */
[----:B------:R-:W-:Y:S02]  /*20a0*/  @!P1 MOV R3, 0x400 ;  /* 0x0000040000039802 */ /* 0x000fe40000000f00 */
[----:B--2---:R-:W-:Y:S01]  /*20b0*/  @!P1 SHF.R.U32.HI R2, RZ, 0x3, R5 ;  /* 0x00000003ff029819 */ /* 0x004fe20000011605 */
        /* <DEDUP_REMOVED lines=31> */
[----:B------:R-:W-:-:S07]  /*22b0*/  FADD R9, R2, R3 ;  /* 0x0000000302097221 */ /* 0x000fce0000000000 */
.L_x_72:
[----:B------:R-:W-:Y:S05]  /*22c0*/  BSYNC.RECONVERGENT B0 ;  /* 0x0000000000007941 */ /* 0x000fea0003800200 */
.L_x_57:
[----:B------:R-:W-:Y:S05]  /*22d0*/  @P0 EXIT ;  /* 0x000000000000094d */ /* 0x000fea0003800000 */
[----:B------:R-:W3:Y:S02]  /*22e0*/  LDCU.64 UR4, c[0x0][0x388] ;  /* 0x00007100ff0477ac */ /* 0x000ee40008000a00 */
[----:B---3--:R-:W-:-:S06]  /*22f0*/  UIMAD.WIDE.U32 UR4, UR16, 0x4, UR4 ;  /* 0x00000004100478a5 */ /* 0x008fcc000f8e0004 */
[----:B------:R-:W-:Y:S01]  /*2300*/  IMAD.U32 R2, RZ, RZ, UR4 ;  /* 0x00000004ff027e24 */ /* 0x000fe2000f8e00ff */
[----:B0-2---:R-:W-:-:S05]  /*2310*/  MOV R3, UR5 ;  /* 0x0000000500037c02 */ /* 0x005fca0008000f00 */
[----:B------:R-:W-:Y:S01]  /*2320*/  STG.E desc[UR14][R2.64], R9 ;  /* 0x0000000902007986 */ /* 0x000fe2000c10190e */
[----:B------:R-:W-:Y:S05]  /*2330*/  EXIT ;  /* 0x000000000000794d */ /* 0x000fea0003800000 */
.L_x_85:
        /* <DEDUP_REMOVED lines=12> */
.L_x_281:


//--------------------- .text._ZN3cub18CUB_300001_SM_10006detail6reduce28DeviceReduceSingleTileKernelINS2_10policy_hubIfyN4cuda3std3__44plusIfEEE10Policy1000EN6thrust24THRUST_300001_SM_1000_NS6detail15normal_iteratorINSD_10device_ptrIfEEEEPfyS9_ffNS7_10__identityEEEvT0_T1_T2_T3_T4_T6_ --------------------------
	.section	.text._ZN3cub18CUB_300001_SM_10006detail6reduce28DeviceReduceSingleTileKernelINS2_10policy_hubIfyN4cuda3std3__44plusIfEEE10Policy1000EN6thrust24THRUST_300001_SM_1000_NS6detail15normal_iteratorINSD_10device_ptrIfEEEEPfyS9_ffNS7_10__identityEEEvT0_T1_T2_T3_T4_T6_,"ax",@progbits
	.align	128
        .global         _ZN3cub18CUB_300001_SM_10006detail6reduce28DeviceReduceSingleTileKernelINS2_10policy_hubIfyN4cuda3std3__44plusIfEEE10Policy1000EN6thrust24THRUST_300001_SM_1000_NS6detail15normal_iteratorINSD_10device_ptrIfEEEEPfyS9_ffNS7_10__identityEEEvT0_T1_T2_T3_T4_T6_
        .type           _ZN3cub18CUB_300001_SM_10006detail6reduce28DeviceReduceSingleTileKernelINS2_10policy_hubIfyN4cuda3std3__44plusIfEEE10Policy1000EN6thrust24THRUST_300001_SM_1000_NS6detail15normal_iteratorINSD_10device_ptrIfEEEEPfyS9_ffNS7_10__identityEEEvT0_T1_T2_T3_T4_T6_,@function
        .size           _ZN3cub18CUB_300001_SM_10006detail6reduce28DeviceReduceSingleTileKernelINS2_10policy_hubIfyN4cuda3std3__44plusIfEEE10Policy1000EN6thrust24THRUST_300001_SM_1000_NS6detail15normal_iteratorINSD_10device_ptrIfEEEEPfyS9_ffNS7_10__identityEEEvT0_T1_T2_T3_T4_T6_,(.L_x_282 - _ZN3cub18CUB_300001_SM_10006detail6reduce28DeviceReduceSingleTileKernelINS2_10policy_hubIfyN4cuda3std3__44plusIfEEE10Policy1000EN6thrust24THRUST_300001_SM_1000_NS6detail15normal_iteratorINSD_10device_ptrIfEEEEPfyS9_ffNS7_10__identityEEEvT0_T1_T2_T3_T4_T6_)
        .other          _ZN3cub18CUB_300001_SM_10006detail6reduce28DeviceReduceSingleTileKernelINS2_10policy_hubIfyN4cuda3std3__44plusIfEEE10Policy1000EN6thrust24THRUST_300001_SM_1000_NS6detail15normal_iteratorINSD_10device_ptrIfEEEEPfyS9_ffNS7_10__identityEEEvT0_T1_T2_T3_T4_T6_,@"STO_CUDA_ENTRY STV_DEFAULT"
_ZN3cub18CUB_300001_SM_10006detail6reduce28DeviceReduceSingleTileKernelINS2_10policy_hubIfyN4cuda3std3__44plusIfEEE10Policy1000EN6thrust24THRUST_300001_SM_1000_NS6detail15normal_iteratorINSD_10device_ptrIfEEEEPfyS9_ffNS7_10__identityEEEvT0_T1_T2_T3_T4_T6_:
.text._ZN3cub18CUB_300001_SM_10006detail6reduce28DeviceReduceSingleTileKernelINS2_10policy_hubIfyN4cuda3std3__44plusIfEEE10Policy1000EN6thrust24THRUST_300001_SM_1000_NS6detail15normal_iteratorINSD_10device_ptrIfEEEEPfyS9_ffNS7_10__identityEEEvT0_T1_T2_T3_T4_T6_:
[----:B------:R-:W-:Y:S01]  /*0000*/  LDC R1, c[0x0][0x37c] ;  /* 0x0000df00ff017b82 */ /* 0x000fe20000000800 */
[----:B------:R-:W0:Y:S01]  /*0010*/  LDCU.64 UR4, c[0x0][0x390] ;  /* 0x00007200ff0477ac */ /* 0x000e220008000a00 */
[----:B------:R-:W1:Y:S01]  /*0020*/  LDCU.64 UR6, c[0x0][0x358] ;  /* 0x00006b00ff0677ac */ /* 0x000e620008000a00 */
[----:B0-----:R-:W-:Y:S01]  /*0030*/  MOV R4, UR4 ;  /* 0x0000000400047c02 */ /* 0x001fe20008000f00 */
[----:B------:R-:W-:-:S03]  /*0040*/  IMAD.U32 R0, RZ, RZ, UR5 ;  /* 0x00000005ff007e24 */ /* 0x000fc6000f8e00ff */
[----:B------:R-:W-:-:S04]  /*0050*/  ISETP.NE.U32.AND P0, PT, R4, RZ, PT ;  /* 0x000000ff0400720c */ /* 0x000fc80003f05070 */
[----:B------:R-:W-:-:S13]  /*0060*/  ISETP.NE.AND.EX P0, PT, R0, RZ, PT, P0 ;  /* 0x000000ff0000720c */ /* 0x000fda0003f05300 */
        /* <DEDUP_REMOVED lines=8> */
.L_x_86:
[----:B------:R-:W-:Y:S01]  /*00f0*/  ISETP.GT.U32.AND P0, PT, R4, 0xfff, PT ;  /* 0x00000fff0400780c */ /* 0x000fe20003f04070 */
[----:B------:R-:W-:Y:S03]  /*0100*/  BSSY.RECONVERGENT B0, `(.L_x_87) ;  /* 0x00001f3000007945 */ /* 0x000fe60003800200 */
[----:B------:R-:W-:-:S13]  /*0110*/  ISETP.GT.U32.AND.EX P0, PT, R0, RZ, PT, P0 ;  /* 0x000000ff0000720c */ /* 0x000fda0003f04100 */
[----:B------:R-:W-:Y:S05]  /*0120*/  @P0 BRA `(.L_x_88) ;  /* 0x0000000c00ac0947 */ /* 0x000fea0003800000 */
[----:B------:R-:W0:Y:S01]  /*0130*/  S2R R5, SR_TID.X ;  /* 0x0000000000057919 */ /* 0x000e220000002100 */
[----:B------:R-:W-:Y:S01]  /*0140*/  BSSY.RECONVERGENT B1, `(.L_x_89) ;  /* 0x0000009000017945 */ /* 0x000fe20003800200 */
[----:B------:R-:W-:Y:S01]  /*0150*/  HFMA2 R6, -RZ, RZ, 0, 0 ;  /* 0x00000000ff067431 */ /* 0x000fe200000001ff */
[----:B0-----:R-:W-:Y:S01]  /*0160*/  ISETP.GE.U32.AND P0, PT, R5, R4, PT ;  /* 0x000000040500720c */ /* 0x001fe20003f06070 */
[----:B------:R-:W-:-:S12]  /*0170*/  IMAD.MOV.U32 R7, RZ, RZ, R5 ;  /* 0x000000ffff077224 */ /* 0x000fd800078e0005 */
[----:B------:R-:W-:Y:S05]  /*0180*/  @P0 BRA `(.L_x_90) ;  /* 0x0000000000100947 */ /* 0x000fea0003800000 */
[----:B------:R-:W0:Y:S02]  /*0190*/  LDC.64 R2, c[0x0][0x380] ;  /* 0x0000e000ff027b82 */ /* 0x000e240000000a00 */
[----:B0-----:R-:W-:-:S05]  /*01a0*/  IMAD.WIDE.U32 R2, R5, 0x4, R2 ;  /* 0x0000000405027825 */ /* 0x001fca00078e0002 */
[----:B------:R0:W5:Y:S01]  /*01b0*/  LDG.E R6, desc[UR6][R2.64] ;  /* 0x0000000602067981 */ /* 0x000162000c1e1900 */
[----:B------:R-:W-:-:S07]  /*01c0*/  IADD3 R7, PT, PT, R5, 0x100, RZ ;  /* 0x0000010005077810 */ /* 0x000fce0007ffe0ff */
.L_x_90:
[----:B------:R-:W-:Y:S05]  /*01d0*/  BSYNC.RECONVERGENT B1 ;  /* 0x0000000000017941 */ /* 0x000fea0003800200 */
.L_x_89:
[----:B------:R-:W-:Y:S01]  /*01e0*/  ISETP.GE.U32.AND P0, PT, R7, R4, PT ;  /* 0x000000040700720c */ /* 0x000fe20003f06070 */
[----:B------:R-:W-:-:S12]  /*01f0*/  BSSY.RECONVERGENT B1, `(.L_x_91) ;  /* 0x000006d000017945 */ /* 0x000fd80003800200 */
[----:B------:R-:W-:Y:S05]  /*0200*/  @P0 BRA `(.L_x_92) ;  /* 0x0000000400ac0947 */ /* 0x000fea0003800000 */
[----:B0-----:R-:W-:Y:S01]  /*0210*/  LOP3.LUT R3, RZ, R7, RZ, 0x33, !PT ;  /* 0x00000007ff037212 */ /* 0x001fe200078e33ff */
[----:B------:R-:W-:Y:S04]  /*0220*/  BSSY.RECONVERGENT B2, `(.L_x_93) ;  /* 0x0000033000027945 */ /* 0x000fe80003800200 */
[----:B------:R-:W-:-:S05]  /*0230*/  IMAD.IADD R3, R3, 0x1, R4 ;  /* 0x0000000103037824 */ /* 0x000fca00078e0204 */
[C---:B------:R-:W-:Y:S02]  /*0240*/  ISETP.GE.U32.AND P0, PT, R3.reuse, 0xf00, PT ;  /* 0x00000f000300780c */ /* 0x040fe40003f06070 */
[----:B------:R-:W-:-:S04]  /*0250*/  LEA.HI R8, R3, 0x1, RZ, 0x18 ;  /* 0x0000000103087811 */ /* 0x000fc800078fc0ff */
[----:B------:R-:W-:-:S04]  /*0260*/  LOP3.LUT R22, R8, 0xf, RZ, 0xc0, !PT ;  /* 0x0000000f08167812 */ /* 0x000fc800078ec0ff */
[----:B------:R-:W-:-:S03]  /*0270*/  ISETP.NE.AND P1, PT, R22, RZ, PT ;  /* 0x000000ff1600720c */ /* 0x000fc60003f25270 */
[----:B------:R-:W-:Y:S10]  /*0280*/  @!P0 BRA `(.L_x_94) ;  /* 0x0000000000b08947 */ /* 0x000ff40003800000 */
[----:B------:R-:W0:Y:S01]  /*0290*/  LDC.64 R2, c[0x0][0x380] ;  /* 0x0000e000ff027b82 */ /* 0x000e220000000a00 */
[----:B------:R-:W-:-:S04]  /*02a0*/  LOP3.LUT R9, R8, 0x1fffff0, RZ, 0xc0, !PT ;  /* 0x01fffff008097812 */ /* 0x000fc800078ec0ff */
[----:B------:R-:W-:Y:S01]  /*02b0*/  IADD3 R9, PT, PT, -R9, RZ, RZ ;  /* 0x000000ff09097210 */ /* 0x000fe20007ffe1ff */
[----:B0-----:R-:W-:-:S03]  /*02c0*/  IMAD.WIDE.U32 R2, R7, 0x4, R2 ;  /* 0x0000000407027825 */ /* 0x001fc600078e0002 */
[----:B------:R-:W-:-:S05]  /*02d0*/  IADD3 R2, P0, PT, R2, 0x2000, RZ ;  /* 0x0000200002027810 */ /* 0x000fca0007f1e0ff */
[----:B------:R-:W-:-:S08]  /*02e0*/  IMAD.X R3, RZ, RZ, R3, P0 ;  /* 0x000000ffff037224 */ /* 0x000fd000000e0603 */
.L_x_95:
        /* <DEDUP_REMOVED lines=38> */
.L_x_94:
[----:B------:R-:W-:Y:S05]  /*0550*/  BSYNC.RECONVERGENT B2 ;  /* 0x0000000000027941 */ /* 0x000fea0003800200 */
.L_x_93:
[----:B------:R-:W-:Y:S05]  /*0560*/  @!P1 BRA `(.L_x_92) ;  /* 0x0000000000d49947 */ /* 0x000fea0003800000 */
[----:B------:R-:W-:Y:S01]  /*0570*/  ISETP.GE.U32.AND P0, PT, R22, 0x8, PT ;  /* 0x000000081600780c */ /* 0x000fe20003f06070 */
[----:B------:R-:W-:Y:S01]  /*0580*/  BSSY.RECONVERGENT B2, `(.L_x_96) ;  /* 0x0000017000027945 */ /* 0x000fe20003800200 */
[----:B------:R-:W-:-:S04]  /*0590*/  LOP3.LUT R11, R8, 0x7, RZ, 0xc0, !PT ;  /* 0x00000007080b7812 */ /* 0x000fc800078ec0ff */
[----:B------:R-:W-:-:S07]  /*05a0*/  ISETP.NE.AND P1, PT, R11, RZ, PT ;  /* 0x000000ff0b00720c */ /* 0x000fce0003f25270 */
[----:B------:R-:W-:Y:S06]  /*05b0*/  @!P0 BRA `(.L_x_97) ;  /* 0x00000000004c8947 */ /* 0x000fec0003800000 */
[----:B------:R-:W0:Y:S02]  /*05c0*/  LDC.64 R2, c[0x0][0x380] ;  /* 0x0000e000ff027b82 */ /* 0x000e240000000a00 */
[----:B0-----:R-:W-:-:S05]  /*05d0*/  IMAD.WIDE R2, R7, 0x4, R2 ;  /* 0x0000000407027825 */ /* 0x001fca00078e0202 */
        /* <DEDUP_REMOVED lines=17> */
.L_x_97:
[----:B------:R-:W-:Y:S05]  /*06f0*/  BSYNC.RECONVERGENT B2 ;  /* 0x0000000000027941 */ /* 0x000fea0003800200 */
.L_x_96:
        /* <DEDUP_REMOVED lines=17> */
.L_x_99:
[----:B------:R-:W-:Y:S05]  /*0810*/  BSYNC.RECONVERGENT B2 ;  /* 0x0000000000027941 */ /* 0x000fea0003800200 */
.L_x_98:
[----:B------:R-:W-:Y:S05]  /*0820*/  @!P1 BRA `(.L_x_92) ;  /* 0x0000000000249947 */ /* 0x000fea0003800000 */
[----:B------:R-:W0:Y:S01]  /*0830*/  LDC.64 R8, c[0x0][0x380] ;  /* 0x0000e000ff087b82 */ /* 0x000e220000000a00 */
[----:B------:R-:W-:-:S07]  /*0840*/  IMAD.MOV R10, RZ, RZ, -R10 ;  /* 0x000000ffff0a7224 */ /* 0x000fce00078e0a0a */
.L_x_100:
[----:B0-----:R-:W-:-:S06]  /*0850*/  IMAD.WIDE R2, R7, 0x4, R8 ;  /* 0x0000000407027825 */ /* 0x001fcc00078e0208 */
[----:B------:R-:W2:Y:S01]  /*0860*/  LDG.E R3, desc[UR6][R2.64] ;  /* 0x0000000602037981 */ /* 0x000ea2000c1e1900 */
[----:B------:R-:W-:Y:S01]  /*0870*/  IADD3 R10, PT, PT, R10, 0x1, RZ ;  /* 0x000000010a0a7810 */ /* 0x000fe20007ffe0ff */
[----:B------:R-:W-:-:S03]  /*0880*/  VIADD R7, R7, 0x100 ;  /* 0x0000010007077836 */ /* 0x000fc60000000000 */
[----:B------:R-:W-:Y:S01]  /*0890*/  ISETP.NE.AND P0, PT, R10, RZ, PT ;  /* 0x000000ff0a00720c */ /* 0x000fe20003f05270 */
[----:B--2--5:R-:W-:-:S12]  /*08a0*/  FADD R6, R3, R6 ;  /* 0x0000000603067221 */ /* 0x024fd80000000000 */
[----:B------:R-:W-:Y:S05]  /*08b0*/  @P0 BRA `(.L_x_100) ;  /* 0xfffffffc00e40947 */ /* 0x000fea000383ffff */
.L_x_92:
[----:B------:R-:W-:Y:S05]  /*08c0*/  BSYNC.RECONVERGENT B1 ;  /* 0x0000000000017941 */ /* 0x000fea0003800200 */
.L_x_91:
[----:B------:R-:W-:Y:S02]  /*08d0*/  ISETP.GE.U32.AND P0, PT, R4, 0x100, PT ;  /* 0x000001000400780c */ /* 0x000fe40003f06070 */
[----:B-----5:R-:W-:Y:S02]  /*08e0*/  MOV R9, R6 ;  /* 0x0000000600097202 */ /* 0x020fe40000000f00 */
[----:B------:R-:W-:-:S13]  /*08f0*/  ISETP.GE.U32.AND.EX P0, PT, R0, RZ, PT, P0 ;  /* 0x000000ff0000720c */ /* 0x000fda0003f06100 */
[----:B------:R-:W-:Y:S05]  /*0900*/  @!P0 BRA `(.L_x_101) ;  /* 0x0000000000ac8947 */ /* 0x000fea0003800000 */
[----:B------:R-:W1:Y:S01]  /*0910*/  S2R R6, SR_LANEID ;  /* 0x0000000000067919 */ /* 0x000e620000000000 */
[----:B------:R-:W-:Y:S01]  /*0920*/  ISETP.NE.AND P5, PT, R5, RZ, PT ;  /* 0x000000ff0500720c */ /* 0x000fe20003fa5270 */
        /* <DEDUP_REMOVED lines=14> */
[----:B-1----:R-:W-:-:S05]  /*0a10*/  @!P1 LEA R7, R7, R4, 0x18 ;  /* 0x0000000407079211 */ /* 0x002fca00078ec0ff */
[----:B------:R-:W-:-:S03]  /*0a20*/  @!P1 IMAD.IADD R2, R2, 0x1, R7 ;  /* 0x0000000102029824 */ /* 0x000fc600078e0207 */
[----:B0-----:R-:W-:Y:S01]  /*0a30*/  @!P0 FADD R0, R0, R3 ;  /* 0x0000000300008221 */ /* 0x001fe20000000000 */
[----:B------:R-:W-:-:S04]  /*0a40*/  ISETP.GT.AND P0, PT, R6, 0x17, PT ;  /* 0x000000170600780c */ /* 0x000fc80003f04270 */
[----:B------:R-:W0:Y:S09]  /*0a50*/  SHFL.DOWN PT, R3, R0, 0x8, 0x1f ;  /* 0x09001f0000037f89 */ /* 0x000e3200000e0000 */
[----:B0-----:R-:W-:Y:S01]  /*0a60*/  @!P0 FADD R0, R0, R3 ;  /* 0x0000000300008221 */ /* 0x001fe20000000000 */
[----:B------:R-:W-:-:S04]  /*0a70*/  ISETP.GT.AND P0, PT, R6, 0xf, PT ;  /* 0x0000000f0600780c */ /* 0x000fc80003f04270 */
[----:B------:R-:W0:Y:S02]  /*0a80*/  SHFL.DOWN PT, R3, R0, 0x10, 0x1f ;  /* 0x0a001f0000037f89 */ /* 0x000e2400000e0000 */
[----:B0-----:R-:W-:-:S05]  /*0a90*/  FADD R3, R0, R3 ;  /* 0x0000000300037221 */ /* 0x001fca0000000000 */
[----:B------:R1:W-:Y:S01]  /*0aa0*/  @!P1 STS [R2+0x8], R3 ;  /* 0x0000080302009388 */ /* 0x0003e20000000800 */
[----:B------:R-:W-:Y:S01]  /*0ab0*/  FSEL R8, R0, R3, P0 ;  /* 0x0000000300087208 */ /* 0x000fe20000000000 */
[----:B------:R-:W-:Y:S06]  /*0ac0*/  BAR.SYNC.DEFER_BLOCKING 0x0 ;  /* 0x0000000000007b1d */ /* 0x000fec0000010000 */
[----:B------:R-:W-:Y:S05]  /*0ad0*/  @P5 BRA `(.L_x_102) ;  /* 0x0000001400545947 */ /* 0x000fea0003800000 */
[----:B------:R-:W0:Y:S01]  /*0ae0*/  S2UR UR5, SR_CgaCtaId ;  /* 0x00000000000579c3 */ /* 0x000e220000008800 */
[----:B------:R-:W-:Y:S02]  /*0af0*/  UMOV UR4, 0x400 ;  /* 0x0000040000047882 */ /* 0x000fe40000000000 */
[----:B0-----:R-:W-:-:S09]  /*0b00*/  ULEA UR4, UR5, UR4, 0x18 ;  /* 0x0000000405047291 */ /* 0x001fd2000f8ec0ff */
[----:B-1----:R-:W0:Y:S04]  /*0b10*/  LDS R3, [UR4+0xc] ;  /* 0x00000c04ff037984 */ /* 0x002e280008000800 */
        /* <DEDUP_REMOVED lines=10> */
.L_x_101:
[----:B------:R-:W1:Y:S01]  /*0bc0*/  S2R R8, SR_LANEID ;  /* 0x0000000000087919 */ /* 0x000e620000000000 */
[C---:B0-----:R-:W-:Y:S02]  /*0bd0*/  LOP3.LUT R2, R5.reuse, 0x3e0, RZ, 0xc0, !PT ;  /* 0x000003e005027812 */ /* 0x041fe400078ec0ff */
[----:B------:R-:W-:Y:S02]  /*0be0*/  ISETP.NE.AND P5, PT, R5, RZ, PT ;  /* 0x000000ff0500720c */ /* 0x000fe40003fa5270 */
[----:B------:R-:W-:Y:S02]  /*0bf0*/  LOP3.LUT R7, RZ, R2, RZ, 0x33, !PT ;  /* 0x00000002ff077212 */ /* 0x000fe400078e33ff */
[----:B------:R-:W-:-:S03]  /*0c00*/  IADD3 R3, PT, PT, R2, 0x20, RZ ;  /* 0x0000002002037810 */ /* 0x000fc60007ffe0ff */
[----:B------:R-:W-:Y:S01]  /*0c10*/  IMAD.IADD R7, R7, 0x1, R4 ;  /* 0x0000000107077824 */ /* 0x000fe200078e0204 */
[----:B------:R-:W-:-:S04]  /*0c20*/  ISETP.GT.U32.AND P0, PT, R3, R4, PT ;  /* 0x000000040300720c */ /* 0x000fc80003f04070 */
[----:B------:R-:W-:-:S05]  /*0c30*/  SEL R7, R7, 0x1f, P0 ;  /* 0x0000001f07077807 */ /* 0x000fca0000000000 */
[----:B------:R-:W0:Y:S01]  /*0c40*/  SHFL.DOWN PT, R2, R9, 0x1, R7 ;  /* 0x0820000009027989 */ /* 0x000e2200000e0007 */
[C---:B-1----:R-:W-:Y:S02]  /*0c50*/  ISETP.GE.AND P0, PT, R8.reuse, R7, PT ;  /* 0x000000070800720c */ /* 0x042fe40003f06270 */
[C---:B------:R-:W-:Y:S02]  /*0c60*/  IADD3 R6, PT, PT, R8.reuse, 0x2, RZ ;  /* 0x0000000208067810 */ /* 0x040fe40007ffe0ff */
[----:B------:R-:W-:-:S09]  /*0c70*/  ISETP.NE.AND P1, PT, R8, RZ, PT ;  /* 0x000000ff0800720c */ /* 0x000fd20003f25270 */
[----:B0-----:R-:W-:Y:S01]  /*0c80*/  @!P0 FADD R9, R2, R9 ;  /* 0x0000000902098221 */ /* 0x001fe20000000000 */
[----:B------:R-:W-:Y:S01]  /*0c90*/  ISETP.GT.AND P0, PT, R6, R7, PT ;  /* 0x000000070600720c */ /* 0x000fe20003f04270 */
[----:B------:R-:W-:Y:S02]  /*0ca0*/  VIADD R6, R8, 0x4 ;  /* 0x0000000408067836 */ /* 0x000fe40000000000 */
[----:B------:R-:W0:Y:S01]  /*0cb0*/  @!P1 S2R R11, SR_CgaCtaId ;  /* 0x00000000000b9919 */ /* 0x000e220000008800 */
[----:B------:R-:W-:Y:S01]  /*0cc0*/  @!P1 SHF.R.U32.HI R3, RZ, 0x3, R5 ;  /* 0x00000003ff039819 */ /* 0x000fe20000011605 */
[----:B------:R-:W1:Y:S03]  /*0cd0*/  SHFL.DOWN PT, R2, R9, 0x2, R7 ;  /* 0x0840000009027989 */ /* 0x000e6600000e0007 */
[----:B------:R-:W-:-:S05]  /*0ce0*/  @!P1 LOP3.LUT R3, R3, 0x7c, RZ, 0xc0, !PT ;  /* 0x0000007c03039812 */ /* 0x000fca00078ec0ff */
[----:B-1----:R-:W-:Y:S01]  /*0cf0*/  @!P0 FADD R9, R9, R2 ;  /* 0x0000000209098221 */ /* 0x002fe20000000000 */
[-C--:B------:R-:W-:Y:S02]  /*0d00*/  ISETP.GT.AND P0, PT, R6, R7.reuse, PT ;  /* 0x000000070600720c */ /* 0x080fe40003f04270 */
[----:B------:R-:W-:Y:S02]  /*0d10*/  IADD3 R6, PT, PT, R8, 0x8, RZ ;  /* 0x0000000808067810 */ /* 0x000fe40007ffe0ff */
[----:B------:R-:W1:Y:S09]  /*0d20*/  SHFL.DOWN PT, R2, R9, 0x4, R7 ;  /* 0x0880000009027989 */ /* 0x000e7200000e0007 */
[----:B-1----:R-:W-:Y:S01]  /*0d30*/  @!P0 FADD R9, R9, R2 ;  /* 0x0000000209098221 */ /* 0x002fe20000000000 */
[----:B------:R-:W-:Y:S01]  /*0d40*/  ISETP.GT.AND P0, PT, R6, R7, PT ;  /* 0x000000070600720c */ /* 0x000fe20003f04270 */
[----:B------:R-:W-:-:S03]  /*0d50*/  VIADD R6, R8, 0x10 ;  /* 0x0000001008067836 */ /* 0x000fc60000000000 */
[----:B------:R-:W1:Y:S09]  /*0d60*/  SHFL.DOWN PT, R2, R9, 0x8, R7 ;  /* 0x0900000009027989 */ /* 0x000e7200000e0007 */
[----:B-1----:R-:W-:Y:S01]  /*0d70*/  @!P0 FADD R9, R9, R2 ;  /* 0x0000000209098221 */ /* 0x002fe20000000000 */
[----:B------:R-:W-:-:S02]  /*0d80*/  ISETP.GT.AND P0, PT, R6, R7, PT ;  /* 0x000000070600720c */ /* 0x000fc40003f04270 */
[----:B------:R-:W-:Y:S02]  /*0d90*/  @!P1 MOV R6, 0x400 ;  /* 0x0000040000069802 */ /* 0x000fe40000000f00 */
[----:B------:R-:W1:Y:S02]  /*0da0*/  SHFL.DOWN PT, R2, R9, 0x10, R7 ;  /* 0x0a00000009027989 */ /* 0x000e6400000e0007 */
[----:B0-----:R-:W-:-:S04]  /*0db0*/  @!P1 LEA R6, R11, R6, 0x18 ;  /* 0x000000060b069211 */ /* 0x001fc800078ec0ff */
[----:B------:R-:W-:-:S03]  /*0dc0*/  @!P1 IADD3 R3, PT, PT, R3, R6, RZ ;  /* 0x0000000603039210 */ /* 0x000fc60007ffe0ff */
[----:B-1----:R-:W-:-:S04]  /*0dd0*/  @!P0 FADD R9, R9, R2 ;  /* 0x0000000209098221 */ /* 0x002fc80000000000 */
[----:B------:R-:W-:-:S05]  /*0de0*/  IMAD.MOV.U32 R8, RZ, RZ, R9 ;  /* 0x000000ffff087224 */ /* 0x000fca00078e0009 */
[----:B------:R0:W-:Y:S01]  /*0df0*/  @!P1 STS [R3+0x8], R8 ;  /* 0x0000080803009388 */ /* 0x0001e20000000800 */
[----:B------:R-:W-:Y:S06]  /*0e00*/  BAR.SYNC.DEFER_BLOCKING 0x0 ;  /* 0x0000000000007b1d */ /* 0x000fec0000010000 */
[----:B------:R-:W-:Y:S05]  /*0e10*/  @P5 BRA `(.L_x_102) ;  /* 0x0000001000845947 */ /* 0x000fea0003800000 */
[----:B------:R-:W1:Y:S01]  /*0e20*/  S2UR UR5, SR_CgaCtaId ;  /* 0x00000000000579c3 */ /* 0x000e620000008800 */
[----:B------:R-:W-:Y:S01]  /*0e30*/  UMOV UR4, 0x400 ;  /* 0x0000040000047882 */ /* 0x000fe20000000000 */
[C---:B------:R-:W-:Y:S02]  /*0e40*/  ISETP.GT.U32.AND P3, PT, R4.reuse, 0x20, PT ;  /* 0x000000200400780c */ /* 0x040fe40003f64070 */
[----:B------:R-:W-:Y:S02]  /*0e50*/  ISETP.GT.U32.AND P1, PT, R4, 0x40, PT ;  /* 0x000000400400780c */ /* 0x000fe40003f24070 */
[----:B------:R-:W-:Y:S02]  /*0e60*/  ISETP.GT.U32.AND.EX P3, PT, R0, RZ, PT, P3 ;  /* 0x000000ff0000720c */ /* 0x000fe40003f64130 */
[----:B------:R-:W-:Y:S02]  /*0e70*/  ISETP.GT.U32.AND P0, PT, R4, 0x60, PT ;  /* 0x000000600400780c */ /* 0x000fe40003f04070 */
[----:B------:R-:W-:-:S02]  /*0e80*/  ISETP.GT.U32.AND.EX P1, PT, R0, RZ, PT, P1 ;  /* 0x000000ff0000720c */ /* 0x000fc40003f24110 */
[----:B------:R-:W-:Y:S02]  /*0e90*/  ISETP.GT.U32.AND P2, PT, R4, 0x80, PT ;  /* 0x000000800400780c */ /* 0x000fe40003f44070 */
[----:B------:R-:W-:Y:S02]  /*0ea0*/  ISETP.GT.U32.AND.EX P0, PT, R0, RZ, PT, P0 ;  /* 0x000000ff0000720c */ /* 0x000fe40003f04100 */
[----:B------:R-:W-:Y:S02]  /*0eb0*/  ISETP.GT.U32.AND P4, PT, R4, 0xa0, PT ;  /* 0x000000a00400780c */ /* 0x000fe40003f84070 */
[C---:B------:R-:W-:Y:S02]  /*0ec0*/  ISETP.GT.U32.AND.EX P2, PT, R0.reuse, RZ, PT, P2 ;  /* 0x000000ff0000720c */ /* 0x040fe40003f44120 */
[----:B------:R-:W-:Y:S01]  /*0ed0*/  ISETP.GT.U32.AND.EX P4, PT, R0, RZ, PT, P4 ;  /* 0x000000ff0000720c */ /* 0x000fe20003f84140 */
[----:B-1----:R-:W-:-:S09]  /*0ee0*/  ULEA UR4, UR5, UR4, 0x18 ;  /* 0x0000000405047291 */ /* 0x002fd2000f8ec0ff */
[----:B0-----:R-:W0:Y:S04]  /*0ef0*/  LDS R3, [UR4+0xc] ;  /* 0x00000c04ff037984 */ /* 0x001e280008000800 */
[----:B------:R-:W1:Y:S04]  /*0f00*/  LDS.128 R12, [UR4+0x10] ;  /* 0x00001004ff0c7984 */ /* 0x000e680008000c00 */
[----:B------:R-:W2:Y:S01]  /*0f10*/  LDS.64 R6, [UR4+0x20] ;  /* 0x00002004ff067984 */ /* 0x000ea20008000a00 */
[----:B0-----:R-:W-:Y:S01]  /*0f20*/  @P3 FADD R8, R8, R3 ;  /* 0x0000000308083221 */ /* 0x001fe20000000000 */
[----:B------:R-:W-:-:S03]  /*0f30*/  ISETP.GT.U32.AND P3, PT, R4, 0xc0, PT ;  /* 0x000000c00400780c */ /* 0x000fc60003f64070 */
[----:B-1----:R-:W-:Y:S01]  /*0f40*/  @P1 FADD R8, R8, R12 ;  /* 0x0000000c08081221 */ /* 0x002fe20000000000 */
[----:B------:R-:W-:Y:S02]  /*0f50*/  ISETP.GT.U32.AND P1, PT, R4, 0xe0, PT ;  /* 0x000000e00400780c */ /* 0x000fe40003f24070 */
[----:B------:R-:W-:Y:S01]  /*0f60*/  ISETP.GT.U32.AND.EX P3, PT, R0, RZ, PT, P3 ;  /* 0x000000ff0000720c */ /* 0x000fe20003f64130 */
[----:B------:R-:W-:Y:S01]  /*0f70*/  @P0 FADD R8, R8, R13 ;  /* 0x0000000d08080221 */ /* 0x000fe20000000000 */
[----:B------:R-:W-:-:S03]  /*0f80*/  ISETP.GT.U32.AND.EX P1, PT, R0, RZ, PT, P1 ;  /* 0x000000ff0000720c */ /* 0x000fc60003f24110 */
[----:B------:R-:W-:-:S04]  /*0f90*/  @P2 FADD R8, R8, R14 ;  /* 0x0000000e08082221 */ /* 0x000fc80000000000 */
[----:B------:R-:W-:-:S04]  /*0fa0*/  @P4 FADD R8, R8, R15 ;  /* 0x0000000f08084221 */ /* 0x000fc80000000000 */
[----:B--2---:R-:W-:-:S04]  /*0fb0*/  @P3 FADD R8, R8, R6 ;  /* 0x0000000608083221 */ /* 0x004fc80000000000 */
[----:B------:R-:W-:Y:S01]  /*0fc0*/  @P1 FADD R8, R8, R7 ;  /* 0x0000000708081221 */ /* 0x000fe20000000000 */
[----:B------:R-:W-:Y:S06]  /*0fd0*/  BRA `(.L_x_102) ;  /* 0x0000001000147947 */ /* 0x000fec0003800000 */
.L_x_88:
[----:B------:R-:W0:Y:S01]  /*0fe0*/  S2R R8, SR_TID.X ;  /* 0x0000000000087919 */ /* 0x000e220000002100 */
[----:B------:R-:W0:Y:S02]  /*0ff0*/  LDC.64 R2, c[0x0][0x380] ;  /* 0x0000e000ff027b82 */ /* 0x000e240000000a00 */
[----:B0-----:R-:W-:-:S05]  /*1000*/  IMAD.WIDE.U32 R2, R8, 0x4, R2 ;  /* 0x0000000408027825 */ /* 0x001fca00078e0002 */
        /* <DEDUP_REMOVED lines=16> */
[----:B--2---:R-:W-:Y:S01]  /*1110*/  FADD R9, R9, R12 ;  /* 0x0000000c09097221 */ /* 0x004fe20000000000 */
[----:B---3--:R-:W-:Y:S01]  /*1120*/  FADD R14, R11, R14 ;  /* 0x0000000e0b0e7221 */ /* 0x008fe20000000000 */
[----:B------:R-:W-:-:S03]  /*1130*/  HFMA2 R11, -RZ, RZ, 0, 0.00048828125 ;  /* 0x00001000ff0b7431 */ /* 0x000fc600000001ff */
[----:B------:R-:W-:Y:S01]  /*1140*/  FADD R14, R9, R14 ;  /* 0x0000000e090e7221 */ /* 0x000fe20000000000 */
[----:B------:R-:W-:Y:S01]  /*1150*/  IADD3 R9, P1, PT, R4, -0x1000, RZ ;  /* 0xfffff00004097810 */ /* 0x000fe20007f3e0ff */
[----:B----4-:R-:W-:-:S03]  /*1160*/  FADD R13, R13, R16 ;  /* 0x000000100d0d7221 */ /* 0x010fc60000000000 */
[----:B------:R-:W-:Y:S02]  /*1170*/  ISETP.GE.U32.AND P0, PT, R9, 0x1000, PT ;  /* 0x000010000900780c */ /* 0x000fe40003f06070 */
[----:B------:R-:W-:-:S04]  /*1180*/  IADD3.X R12, PT, PT, R0, -0x1, RZ, P1, !PT ;  /* 0xffffffff000c7810 */ /* 0x000fc80000ffe4ff */
[----:B------:R-:W-:Y:S01]  /*1190*/  ISETP.GE.U32.AND.EX P0, PT, R12, RZ, PT, P0 ;  /* 0x000000ff0c00720c */ /* 0x000fe20003f06100 */
        /* <DEDUP_REMOVED lines=11> */
[----:B------:R-:W-:Y:S01]  /*1250*/  IMAD.MOV.U32 R13, RZ, RZ, RZ ;  /* 0x000000ffff0d7224 */ /* 0x000fe200078e00ff */
[----:B------:R-:W-:Y:S06]  /*1260*/  @!P0 BRA `(.L_x_103) ;  /* 0x0000000000c08947 */ /* 0x000fec0003800000 */
[----:B------:R-:W0:Y:S01]  /*1270*/  LDC.64 R4, c[0x0][0x390] ;  /* 0x0000e400ff047b82 */ /* 0x000e220000000a00 */
[----:B------:R-:W-:Y:S01]  /*1280*/  MOV R11, 0x1000 ;  /* 0x00001000000b7802 */ /* 0x000fe20000000f00 */
[----:B------:R-:W-:-:S07]  /*1290*/  IMAD.MOV.U32 R13, RZ, RZ, RZ ;  /* 0x000000ffff0d7224 */ /* 0x000fce00078e00ff */
.L_x_105:
[----:B------:R-:W-:-:S04]  /*12a0*/  LEA R6, P0, R11, R2, 0x2 ;  /* 0x000000020b067211 */ /* 0x000fc800078010ff */
[----:B------:R-:W-:-:S05]  /*12b0*/  LEA.HI.X R7, R11, R3, R13, 0x2, P0 ;  /* 0x000000030b077211 */ /* 0x000fca00000f140d */
[----:B------:R-:W2:Y:S04]  /*12c0*/  LDG.E R0, desc[UR6][R6.64+0x2400] ;  /* 0x0024000606007981 */ /* 0x000ea8000c1e1900 */
[----:B------:R-:W2:Y:S04]  /*12d0*/  LDG.E R15, desc[UR6][R6.64+0x2800] ;  /* 0x00280006060f7981 */ /* 0x000ea8000c1e1900 */
        /* <DEDUP_REMOVED lines=13> */
[----:B------:R0:W5:Y:S02]  /*13b0*/  LDG.E R20, desc[UR6][R6.64+0x3c00] ;  /* 0x003c000606147981 */ /* 0x000164000c1e1900 */
[----:B0-----:R-:W-:-:S04]  /*13c0*/  IADD3 R6, P1, PT, -R11, R4, RZ ;  /* 0x000000040b067210 */ /* 0x001fc80007f3e1ff */
[----:B------:R-:W-:Y:S01]  /*13d0*/  ISETP.GE.U32.AND P0, PT, R6, 0x1000, PT ;  /* 0x000010000600780c */ /* 0x000fe20003f06070 */
[----:B--2---:R-:W-:Y:S01]  /*13e0*/  FADD R15, R0, R15 ;  /* 0x0000000f000f7221 */ /* 0x004fe20000000000 */
[----:B------:R-:W-:-:S04]  /*13f0*/  MOV R0, R5 ;  /* 0x0000000500007202 */ /* 0x000fc80000000f00 */
[----:B------:R-:W-:Y:S01]  /*1400*/  IADD3.X R6, PT, PT, ~R13, R0, RZ, P1, !PT ;  /* 0x000000000d067210 */ /* 0x000fe20000ffe5ff */
[----:B---3--:R-:W-:-:S03]  /*1410*/  FADD R10, R27, R10 ;  /* 0x0000000a1b0a7221 */ /* 0x008fc60000000000 */
[----:B------:R-:W-:Y:S01]  /*1420*/  ISETP.GE.U32.AND.EX P0, PT, R6, RZ, PT, P0 ;  /* 0x000000ff0600720c */ /* 0x000fe20003f06100 */
[----:B----4-:R-:W-:-:S04]  /*1430*/  FADD R29, R26, R29 ;  /* 0x0000001d1a1d7221 */ /* 0x010fc80000000000 */
[----:B------:R-:W-:Y:S01]  /*1440*/  FADD R10, R10, R29 ;  /* 0x0000001d0a0a7221 */ /* 0x000fe20000000000 */
[----:B-----5:R-:W-:Y:S01]  /*1450*/  FADD R24, R24, R25 ;  /* 0x0000001918187221 */ /* 0x020fe20000000000 */
[----:B------:R-:W-:-:S04]  /*1460*/  FADD R23, R23, R22 ;  /* 0x0000001617177221 */ /* 0x000fc80000000000 */
        /* <DEDUP_REMOVED lines=11> */
[----:B------:R-:W-:-:S05]  /*1520*/  IADD3 R11, P0, PT, R11, 0x1000, RZ ;  /* 0x000010000b0b7810 */ /* 0x000fca0007f1e0ff */
[----:B------:R-:W-:Y:S01]  /*1530*/  IMAD.X R13, RZ, RZ, R13, P0 ;  /* 0x000000ffff0d7224 */ /* 0x000fe200000e060d */
[----:B------:R-:W-:-:S04]  /*1540*/  ISETP.GT.U32.AND P0, PT, R11, R9, PT ;  /* 0x000000090b00720c */ /* 0x000fc80003f04070 */
[----:B------:R-:W-:-:S13]  /*1550*/  ISETP.GT.U32.AND.EX P0, PT, R13, R12, PT, P0 ;  /* 0x0000000c0d00720c */ /* 0x000fda0003f04100 */
[----:B------:R-:W-:Y:S05]  /*1560*/  @!P0 BRA `(.L_x_105) ;  /* 0xfffffffc004c8947 */ /* 0x000fea000383ffff */
.L_x_103:
[CC--:B------:R-:W-:Y:S01]  /*1570*/  IADD3 R3, PT, PT, -R11.reuse, R4.reuse, RZ ;  /* 0x000000040b037210 */ /* 0x0c0fe20007ffe1ff */
[----:B------:R-:W-:Y:S01]  /*1580*/  BSSY.RECONVERGENT B1, `(.L_x_104) ;  /* 0x0000080000017945 */ /* 0x000fe20003800200 */
[----:B------:R-:W-:Y:S02]  /*1590*/  ISETP.GE.U32.AND P1, PT, R11, R4, PT ;  /* 0x000000040b00720c */ /* 0x000fe40003f26070 */
[----:B------:R-:W-:-:S04]  /*15a0*/  ISETP.GE.AND P0, PT, R8, R3, PT ;  /* 0x000000030800720c */ /* 0x000fc80003f06270 */
[----:B------:R-:W-:-:S13]  /*15b0*/  ISETP.GE.U32.OR.EX P0, PT, R13, R0, P0, P1 ;  /* 0x000000000d00720c */ /* 0x000fda0000706510 */
[----:B------:R-:W-:Y:S05]  /*15c0*/  @P0 BRA `(.L_x_106) ;  /* 0x0000000400ec0947 */ /* 0x000fea0003800000 */
[----:B------:R-:W-:Y:S01]  /*15d0*/  LOP3.LUT R0, RZ, R8, RZ, 0x33, !PT ;  /* 0x00000008ff007212 */ /* 0x000fe200078e33ff */
[----:B------:R-:W-:Y:S03]  /*15e0*/  BSSY.RECONVERGENT B2, `(.L_x_107) ;  /* 0x0000038000027945 */ /* 0x000fe60003800200 */
[----:B------:R-:W-:-:S04]  /*15f0*/  IADD3 R0, PT, PT, -R11, R4, R0 ;  /* 0x000000040b007210 */ /* 0x000fc80007ffe100 */
[C---:B------:R-:W-:Y:S02]  /*1600*/  ISETP.GE.U32.AND P1, PT, R0.reuse, 0xf00, PT ;  /* 0x00000f000000780c */ /* 0x040fe40003f26070 */
[----:B------:R-:W-:Y:S02]  /*1610*/  LEA.HI R4, R0, 0x1, RZ, 0x18 ;  /* 0x0000000100047811 */ /* 0x000fe400078fc0ff */
[----:B------:R-:W-:Y:S02]  /*1620*/  MOV R0, R8 ;  /* 0x0000000800007202 */ /* 0x000fe40000000f00 */
[----:B------:R-:W-:-:S04]  /*1630*/  LOP3.LUT R24, R4, 0xf, RZ, 0xc0, !PT ;  /* 0x0000000f04187812 */ /* 0x000fc800078ec0ff */
[----:B------:R-:W-:-:S03]  /*1640*/  ISETP.NE.AND P0, PT, R24, RZ, PT ;  /* 0x000000ff1800720c */ /* 0x000fc60003f05270 */
[----:B------:R-:W-:Y:S10]  /*1650*/  @!P1 BRA `(.L_x_108) ;  /* 0x0000000000c09947 */ /* 0x000ff40003800000 */
[----:B------:R-:W0:Y:S01]  /*1660*/  LDCU.64 UR4, c[0x0][0x380] ;  /* 0x00007000ff0477ac */ /* 0x000e220008000a00 */
[----:B------:R-:W-:Y:S02]  /*1670*/  IADD3 R3, P1, PT, R8, R11, RZ ;  /* 0x0000000b08037210 */ /* 0x000fe40007f3e0ff */
[----:B------:R-:W-:-:S03]  /*1680*/  LOP3.LUT R9, R4, 0x1fffff0, RZ, 0xc0, !PT ;  /* 0x01fffff004097812 */ /* 0x000fc600078ec0ff */
[----:B------:R-:W-:Y:S01]  /*1690*/  IMAD.X R0, RZ, RZ, R13, P1 ;  /* 0x000000ffff007224 */ /* 0x000fe200008e060d */
[----:B------:R-:W-:Y:S02]  /*16a0*/  IADD3 R9, PT, PT, -R9, RZ, RZ ;  /* 0x000000ff09097210 */ /* 0x000fe40007ffe1ff */
[----:B0-----:R-:W-:-:S04]  /*16b0*/  LEA R2, P2, R3, UR4, 0x2 ;  /* 0x0000000403027c11 */ /* 0x001fc8000f8410ff */
[----:B------:R-:W-:Y:S02]  /*16c0*/  IADD3 R2, P1, PT, R2, 0x2000, RZ ;  /* 0x0000200002027810 */ /* 0x000fe40007f3e0ff */
[----:B------:R-:W-:Y:S02]  /*16d0*/  LEA.HI.X R3, R3, UR5, R0, 0x2, P2 ;  /* 0x0000000503037c11 */ /* 0x000fe400090f1400 */
[----:B------:R-:W-:-:S03]  /*16e0*/  MOV R0, R8 ;  /* 0x0000000800007202 */ /* 0x000fc60000000f00 */
[----:B------:R-:W-:-:S07]  /*16f0*/  IMAD.X R3, RZ, RZ, R3, P1 ;  /* 0x000000ffff037224 */ /* 0x000fce00008e0603 */
.L_x_109:
        /* <DEDUP_REMOVED lines=16> */
[----:B------:R-:W-:Y:S01]  /*1800*/  IADD3 R9, PT, PT, R9, 0x10, RZ ;  /* 0x0000001009097810 */ /* 0x000fe20007ffe0ff */
[----:B------:R-:W-:-:S03]  /*1810*/  VIADD R0, R0, 0x1000 ;  /* 0x0000100000007836 */ /* 0x000fc60000000000 */
[----:B------:R-:W-:Y:S02]  /*1820*/  ISETP.NE.AND P1, PT, R9, RZ, PT ;  /* 0x000000ff0900720c */ /* 0x000fe40003f25270 */
[----:B0-----:R-:W-:-:S04]  /*1830*/  IADD3 R2, P2, PT, R2, 0x4000, RZ ;  /* 0x0000400002027810 */ /* 0x001fc80007f5e0ff */
[----:B------:R-:W-:Y:S01]  /*1840*/  IADD3.X R3, PT, PT, RZ, R3, RZ, P2, !PT ;  /* 0x00000003ff037210 */ /* 0x000fe200017fe4ff */
        /* <DEDUP_REMOVED lines=17> */
.L_x_108:
[----:B------:R-:W-:Y:S05]  /*1960*/  BSYNC.RECONVERGENT B2 ;  /* 0x0000000000027941 */ /* 0x000fea0003800200 */
.L_x_107:
[----:B------:R-:W-:Y:S05]  /*1970*/  @!P0 BRA `(.L_x_106) ;  /* 0x0000000400008947 */ /* 0x000fea0003800000 */
[----:B------:R-:W-:Y:S01]  /*1980*/  ISETP.GE.U32.AND P0, PT, R24, 0x8, PT ;  /* 0x000000081800780c */ /* 0x000fe20003f06070 */
[----:B------:R-:W-:Y:S01]  /*1990*/  BSSY.RECONVERGENT B2, `(.L_x_110) ;  /* 0x000001a000027945 */ /* 0x000fe20003800200 */
[----:B------:R-:W-:-:S04]  /*19a0*/  LOP3.LUT R7, R4, 0x7, RZ, 0xc0, !PT ;  /* 0x0000000704077812 */ /* 0x000fc800078ec0ff */
[----:B------:R-:W-:-:S07]  /*19b0*/  ISETP.NE.AND P1, PT, R7, RZ, PT ;  /* 0x000000ff0700720c */ /* 0x000fce0003f25270 */
[----:B------:R-:W-:Y:S06]  /*19c0*/  @!P0 BRA `(.L_x_111) ;  /* 0x0000000000588947 */ /* 0x000fec0003800000 */
[----:B------:R-:W0:Y:S01]  /*19d0*/  LDCU.64 UR4, c[0x0][0x380] ;  /* 0x00007000ff0477ac */ /* 0x000e220008000a00 */
[----:B------:R-:W-:-:S04]  /*19e0*/  IADD3 R3, P0, PT, R0, R11, RZ ;  /* 0x0000000b00037210 */ /* 0x000fc80007f1e0ff */
[----:B------:R-:W-:Y:S02]  /*19f0*/  IADD3.X R6, PT, PT, RZ, R13, RZ, P0, !PT ;  /* 0x0000000dff067210 */ /* 0x000fe400007fe4ff */
[----:B0-----:R-:W-:-:S04]  /*1a00*/  LEA R2, P0, R3, UR4, 0x2 ;  /* 0x0000000403027c11 */ /* 0x001fc8000f8010ff */
        /* <DEDUP_REMOVED lines=9> */
[----:B------:R-:W-:Y:S01]  /*1aa0*/  IADD3 R0, PT, PT, R0, 0x800, RZ ;  /* 0x0000080000007810 */ /* 0x000fe20007ffe0ff */
        /* <DEDUP_REMOVED lines=8> */
.L_x_111:
[----:B------:R-:W-:Y:S05]  /*1b30*/  BSYNC.RECONVERGENT B2 ;  /* 0x0000000000027941 */ /* 0x000fea0003800200 */
.L_x_110:
[----:B------:R-:W-:Y:S05]  /*1b40*/  @!P1 BRA `(.L_x_106) ;  /* 0x00000000008c9947 */ /* 0x000fea0003800000 */
[----:B------:R-:W-:Y:S01]  /*1b50*/  ISETP.GE.U32.AND P0, PT, R7, 0x4, PT ;  /* 0x000000040700780c */ /* 0x000fe20003f06070 */
[----:B------:R-:W-:Y:S01]  /*1b60*/  BSSY.RECONVERGENT B2, `(.L_x_112) ;  /* 0x0000012000027945 */ /* 0x000fe20003800200 */
[----:B------:R-:W-:-:S04]  /*1b70*/  LOP3.LUT R6, R4, 0x3, RZ, 0xc0, !PT ;  /* 0x0000000304067812 */ /* 0x000fc800078ec0ff */
[----:B------:R-:W-:-:S07]  /*1b80*/  ISETP.NE.AND P1, PT, R6, RZ, PT ;  /* 0x000000ff0600720c */ /* 0x000fce0003f25270 */
[----:B------:R-:W-:Y:S06]  /*1b90*/  @!P0 BRA `(.L_x_113) ;  /* 0x0000000000388947 */ /* 0x000fec0003800000 */
[----:B------:R-:W0:Y:S01]  /*1ba0*/  LDCU.64 UR4, c[0x0][0x380] ;  /* 0x00007000ff0477ac */ /* 0x000e220008000a00 */
[----:B------:R-:W-:-:S05]  /*1bb0*/  IADD3 R3, P0, PT, R0, R11, RZ ;  /* 0x0000000b00037210 */ /* 0x000fca0007f1e0ff */
[----:B------:R-:W-:Y:S01]  /*1bc0*/  IMAD.X R4, RZ, RZ, R13, P0 ;  /* 0x000000ffff047224 */ /* 0x000fe200000e060d */
[----:B0-----:R-:W-:-:S04]  /*1bd0*/  LEA R2, P0, R3, UR4, 0x2 ;  /* 0x0000000403027c11 */ /* 0x001fc8000f8010ff */
[----:B------:R-:W-:-:S05]  /*1be0*/  LEA.HI.X R3, R3, UR5, R4, 0x2, P0 ;  /* 0x0000000503037c11 */ /* 0x000fca00080f1404 */
[----:B------:R-:W2:Y:S04]  /*1bf0*/  LDG.E R5, desc[UR6][R2.64] ;  /* 0x0000000602057981 */ /* 0x000ea8000c1e1900 */
[----:B------:R-:W3:Y:S04]  /*1c00*/  LDG.E R4, desc[UR6][R2.64+0x400] ;  /* 0x0004000602047981 */ /* 0x000ee8000c1e1900 */
[----:B------:R-:W4:Y:S04]  /*1c10*/  LDG.E R7, desc[UR6][R2.64+0x800] ;  /* 0x0008000602077981 */ /* 0x000f28000c1e1900 */
[----:B------:R-:W5:Y:S01]  /*1c20*/  LDG.E R9, desc[UR6][R2.64+0xc00] ;  /* 0x000c000602097981 */ /* 0x000f62000c1e1900 */
[----:B------:R-:W-:Y:S01]  /*1c30*/  IADD3 R0, PT, PT, R0, 0x400, RZ ;  /* 0x0000040000007810 */ /* 0x000fe20007ffe0ff */
[----:B--2---:R-:W-:-:S04]  /*1c40*/  FADD R5, R10, R5 ;  /* 0x000000050a057221 */ /* 0x004fc80000000000 */
[----:B---3--:R-:W-:-:S04]  /*1c50*/  FADD R4, R5, R4 ;  /* 0x0000000405047221 */ /* 0x008fc80000000000 */
[----:B----4-:R-:W-:-:S04]  /*1c60*/  FADD R4, R4, R7 ;  /* 0x0000000704047221 */ /* 0x010fc80000000000 */
[----:B-----5:R-:W-:-:S07]  /*1c70*/  FADD R10, R4, R9 ;  /* 0x00000009040a7221 */ /* 0x020fce0000000000 */
.L_x_113:
[----:B------:R-:W-:Y:S05]  /*1c80*/  BSYNC.RECONVERGENT B2 ;  /* 0x0000000000027941 */ /* 0x000fea0003800200 */
.L_x_112:
[----:B------:R-:W-:Y:S05]  /*1c90*/  @!P1 BRA `(.L_x_106) ;  /* 0x0000000000389947 */ /* 0x000fea0003800000 */
[----:B------:R-:W0:Y:S01]  /*1ca0*/  LDCU.64 UR4, c[0x0][0x380] ;  /* 0x00007000ff0477ac */ /* 0x000e220008000a00 */
[----:B------:R-:W-:Y:S01]  /*1cb0*/  IADD3 R5, P0, PT, R0, R11, RZ ;  /* 0x0000000b00057210 */ /* 0x000fe20007f1e0ff */
[----:B------:R-:W-:-:S03]  /*1cc0*/  IMAD.MOV R0, RZ, RZ, -R6 ;  /* 0x000000ffff007224 */ /* 0x000fc600078e0a06 */
[----:B------:R-:W-:Y:S02]  /*1cd0*/  IADD3.X R4, PT, PT, RZ, R13, RZ, P0, !PT ;  /* 0x0000000dff047210 */ /* 0x000fe400007fe4ff */
[----:B0-----:R-:W-:-:S04]  /*1ce0*/  LEA R2, P1, R5, UR4, 0x2 ;  /* 0x0000000405027c11 */ /* 0x001fc8000f8210ff */
[----:B------:R-:W-:-:S09]  /*1cf0*/  LEA.HI.X R5, R5, UR5, R4, 0x2, P1 ;  /* 0x0000000505057c11 */ /* 0x000fd200088f1404 */
.L_x_114:
[----:B------:R-:W-:-:S06]  /*1d00*/  MOV R3, R5 ;  /* 0x0000000500037202 */ /* 0x000fcc0000000f00 */
[----:B------:R0:W2:Y:S01]  /*1d10*/  LDG.E R3, desc[UR6][R2.64] ;  /* 0x0000000602037981 */ /* 0x0000a2000c1e1900 */
[----:B------:R-:W-:-:S04]  /*1d20*/  IADD3 R0, PT, PT, R0, 0x1, RZ ;  /* 0x0000000100007810 */ /* 0x000fc80007ffe0ff */
[----:B------:R-:W-:Y:S02]  /*1d30*/  ISETP.NE.AND P0, PT, R0, RZ, PT ;  /* 0x000000ff0000720c */ /* 0x000fe40003f05270 */
[----:B0-----:R-:W-:-:S05]  /*1d40*/  IADD3 R2, P1, PT, R2, 0x400, RZ ;  /* 0x0000040002027810 */ /* 0x001fca0007f3e0ff */
[----:B------:R-:W-:Y:S02]  /*1d50*/  IMAD.X R5, RZ, RZ, R5, P1 ;  /* 0x000000ffff057224 */ /* 0x000fe400008e0605 */
[----:B--2---:R-:W-:-:S04]  /*1d60*/  FADD R10, R3, R10 ;  /* 0x0000000a030a7221 */ /* 0x004fc80000000000 */
[----:B------:R-:W-:Y:S05]  /*1d70*/  @P0 BRA `(.L_x_114) ;  /* 0xfffffffc00e00947 */ /* 0x000fea000383ffff */
.L_x_106:
[----:B------:R-:W-:Y:S05]  /*1d80*/  BSYNC.RECONVERGENT B1 ;  /* 0x0000000000017941 */ /* 0x000fea0003800200 */
.L_x_104:
[----:B------:R-:W0:Y:S01]  /*1d90*/  S2R R6, SR_LANEID ;  /* 0x0000000000067919 */ /* 0x000e220000000000 */
[----:B------:R-:W-:Y:S02]  /*1da0*/  MOV R3, R10 ;  /* 0x0000000a00037202 */ /* 0x000fe40000000f00 */
[----:B------:R-:W-:-:S03]  /*1db0*/  ISETP.NE.AND P5, PT, R8, RZ, PT ;  /* 0x000000ff0800720c */ /* 0x000fc60003fa5270 */
        /* <DEDUP_REMOVED lines=39> */
.L_x_102:
[----:B------:R-:W-:Y:S05]  /*2030*/  BSYNC.RECONVERGENT B0 ;  /* 0x0000000000007941 */ /* 0x000fea0003800200 */
.L_x_87:
[----:B------:R-:W-:Y:S05]  /*2040*/  @P5 EXIT ;  /* 0x000000000000594d */ /* 0x000fea0003800000 */
[----:B01----:R-:W0:Y:S01]  /*2050*/  LDC.64 R2, c[0x0][0x388] ;  /* 0x0000e200ff027b82 */ /* 0x003e220000000a00 */
[----:B------:R-:W2:Y:S02]  /*2060*/  LDCU UR4, c[0x0][0x39c] ;  /* 0x00007380ff0477ac */ /* 0x000ea40008000800 */
[----:B--2---:R-:W-:-:S05]  /*2070*/  FADD R5, R8, UR4 ;  /* 0x0000000408057e21 */ /* 0x004fca0008000000 */
[----:B0-----:R-:W-:Y:S01]  /*2080*/  STG.E desc[UR6][R2.64], R5 ;  /* 0x0000000502007986 */ /* 0x001fe2000c101906 */
[----:B------:R-:W-:Y:S05]  /*2090*/  EXIT ;  /* 0x000000000000794d */ /* 0x000fea0003800000 */
.L_x_115:
        /* <DEDUP_REMOVED lines=14> */
.L_x_282:


//--------------------- .text._ZN3cub18CUB_300001_SM_10006detail6reduce28DeviceReduceSingleTileKernelINS2_10policy_hubIfjN4cuda3std3__44plusIfEEE10Policy1000EPfSC_iS9_ffNS7_10__identityEEEvT0_T1_T2_T3_T4_T6_ --------------------------
	.section	.text._ZN3cub18CUB_300001_SM_10006detail6reduce28DeviceReduceSingleTileKernelINS2_10policy_hubIfjN4cuda3std3__44plusIfEEE10Policy1000EPfSC_iS9_ffNS7_10__identityEEEvT0_T1_T2_T3_T4_T6_,"ax",@progbits
	.align	128
        .global         _ZN3cub18CUB_300001_SM_10006detail6reduce28DeviceReduceSingleTileKernelINS2_10policy_hubIfjN4cuda3std3__44plusIfEEE10Policy1000EPfSC_iS9_ffNS7_10__identityEEEvT0_T1_T2_T3_T4_T6_
        .type           _ZN3cub18CUB_300001_SM_10006detail6reduce28DeviceReduceSingleTileKernelINS2_10policy_hubIfjN4cuda3std3__44plusIfEEE10Policy1000EPfSC_iS9_ffNS7_10__identityEEEvT0_T1_T2_T3_T4_T6_,@function
        .size           _ZN3cub18CUB_300001_SM_10006detail6reduce28DeviceReduceSingleTileKernelINS2_10policy_hubIfjN4cuda3std3__44plusIfEEE10Policy1000EPfSC_iS9_ffNS7_10__identityEEEvT0_T1_T2_T3_T4_T6_,(.L_x_283 - _ZN3cub18CUB_300001_SM_10006detail6reduce28DeviceReduceSingleTileKernelINS2_10policy_hubIfjN4cuda3std3__44plusIfEEE10Policy1000EPfSC_iS9_ffNS7_10__identityEEEvT0_T1_T2_T3_T4_T6_)
        .other          _ZN3cub18CUB_300001_SM_10006detail6reduce28DeviceReduceSingleTileKernelINS2_10policy_hubIfjN4cuda3std3__44plusIfEEE10Policy1000EPfSC_iS9_ffNS7_10__identityEEEvT0_T1_T2_T3_T4_T6_,@"STO_CUDA_ENTRY STV_DEFAULT"
_ZN3cub18CUB_300001_SM_10006detail6reduce28DeviceReduceSingleTileKernelINS2_10policy_hubIfjN4cuda3std3__44plusIfEEE10Policy1000EPfSC_iS9_ffNS7_10__identityEEEvT0_T1_T2_T3_T4_T6_:
.text._ZN3cub18CUB_300001_SM_10006detail6reduce28DeviceReduceSingleTileKernelINS2_10policy_hubIfjN4cuda3std3__44plusIfEEE10Policy1000EPfSC_iS9_ffNS7_10__identityEEEvT0_T1_T2_T3_T4_T6_:
        /* <DEDUP_REMOVED lines=13> */
.L_x_116:
        /* <DEDUP_REMOVED lines=16> */
.L_x_121:
[----:B------:R-:W-:Y:S05]  /*01d0*/  BSYNC.RECONVERGENT B1 ;  /* 0x0000000000017941 */ /* 0x000fea0003800200 */
.L_x_120:
        /* <DEDUP_REMOVED lines=16> */
.L_x_126:
        /* <DEDUP_REMOVED lines=9> */
.L_x_125:
[----:B------:R-:W-:Y:S05]  /*0370*/  BSYNC.RECONVERGENT B2 ;  /* 0x0000000000027941 */ /* 0x000fea0003800200 */
.L_x_124:
        /* <DEDUP_REMOVED lines=8> */
.L_x_129:
        /* <DEDUP_REMOVED lines=43> */
.L_x_128:
[----:B------:R-:W-:Y:S05]  /*06b0*/  BSYNC.RECONVERGENT B2 ;  /* 0x0000000000027941 */ /* 0x000fea0003800200 */
.L_x_127:
        /* <DEDUP_REMOVED lines=26> */
.L_x_131:
[----:B------:R-:W-:Y:S05]  /*0860*/  BSYNC.RECONVERGENT B2 ;  /* 0x0000000000027941 */ /* 0x000fea0003800200 */
.L_x_130:
        /* <DEDUP_REMOVED lines=12> */
.L_x_123:
[----:B------:R-:W-:Y:S05]  /*0930*/  BSYNC.RECONVERGENT B1 ;  /* 0x0000000000017941 */ /* 0x000fea0003800200 */
.L_x_122:
        /* <DEDUP_REMOVED lines=10> */
[----:B------:R-:W1:Y:S06]  /*09e0*/  SHFL.DOWN PT, R3, R0, 0x2, 0x1f ;  /* 0x08401f0000037f89 */ /* 0x000e6c00000e0000 */
[----:B------:R-:W2:Y:S01]  /*09f0*/  @!P1 S2R R6, SR_CgaCtaId ;  /* 0x0000000000069919 */ /* 0x000ea20000008800 */
[----:B0-----:R-:W-:Y:S02]  /*0a00*/  @!P1 MOV R5, 0x400 ;  /* 0x0000040000059802 */ /* 0x001fe40000000f00 */
[----:B------:R-:W-:-:S04]  /*0a10*/  @!P1 SHF.R.U32.HI R4, RZ, 0x3, R2 ;  /* 0x00000003ff049819 */ /* 0x000fc80000011602 */
[----:B------:R-:W-:Y:S01]  /*0a20*/  @!P1 LOP3.LUT R4, R4, 0x7c, RZ, 0xc0, !PT ;  /* 0x0000007c04049812 */ /* 0x000fe200078ec0ff */
[----:B-1----:R-:W-:Y:S01]  /*0a30*/  @!P0 FADD R0, R0, R3 ;  /* 0x0000000300008221 */ /* 0x002fe20000000000 */
[----:B------:R-:W-:-:S04]  /*0a40*/  ISETP.GT.AND P0, PT, R8, 0x1b, PT ;  /* 0x0000001b0800780c */ /* 0x000fc80003f04270 */
[----:B------:R-:W0:Y:S01]  /*0a50*/  SHFL.DOWN PT, R3, R0, 0x4, 0x1f ;  /* 0x08801f0000037f89 */ /* 0x000e2200000e0000 */
[----:B--2---:R-:W-:-:S04]  /*0a60*/  @!P1 LEA R5, R6, R5, 0x18 ;  /* 0x0000000506059211 */ /* 0x004fc800078ec0ff */
        /* <DEDUP_REMOVED lines=16> */
[----:B0-----:R-:W0:Y:S04]  /*0b70*/  LDS.128 R4, [UR4+0x10] ;  /* 0x00001004ff047984 */ /* 0x001e280008000c00 */
[----:B------:R-:W1:Y:S04]  /*0b80*/  LDS.128 R12, [UR4+0x20] ;  /* 0x00002004ff0c7984 */ /* 0x000e680008000c00 */
[----:B------:R-:W2:Y:S04]  /*0b90*/  LDS.128 R8, [UR4+0x30] ;  /* 0x00003004ff087984 */ /* 0x000ea80008000c00 */
[----:B------:R-:W3:Y:S01]  /*0ba0*/  LDS.128 R16, [UR4+0x40] ;  /* 0x00004004ff107984 */ /* 0x000ee20008000c00 */
[----:B0-----:R-:W-:-:S04]  /*0bb0*/  FADD R5, R0, R5 ;  /* 0x0000000500057221 */ /* 0x001fc80000000000 */
[----:B------:R-:W-:-:S04]  /*0bc0*/  FADD R6, R5, R6 ;  /* 0x0000000605067221 */ /* 0x000fc80000000000 */
[----:B------:R-:W-:-:S04]  /*0bd0*/  FADD R7, R6, R7 ;  /* 0x0000000706077221 */ /* 0x000fc80000000000 */
[----:B-1----:R-:W-:-:S04]  /*0be0*/  FADD R12, R7, R12 ;  /* 0x0000000c070c7221 */ /* 0x002fc80000000000 */
[----:B------:R-:W-:-:S04]  /*0bf0*/  FADD R13, R12, R13 ;  /* 0x0000000d0c0d7221 */ /* 0x000fc80000000000 */
[----:B------:R-:W-:-:S04]  /*0c00*/  FADD R14, R13, R14 ;  /* 0x0000000e0d0e7221 */ /* 0x000fc80000000000 */
[----:B------:R-:W-:-:S04]  /*0c10*/  FADD R15, R14, R15 ;  /* 0x0000000f0e0f7221 */ /* 0x000fc80000000000 */
[----:B--2---:R-:W-:-:S04]  /*0c20*/  FADD R8, R15, R8 ;  /* 0x000000080f087221 */ /* 0x004fc80000000000 */
[----:B------:R-:W-:-:S04]  /*0c30*/  FADD R9, R8, R9 ;  /* 0x0000000908097221 */ /* 0x000fc80000000000 */
[----:B------:R-:W-:-:S04]  /*0c40*/  FADD R10, R9, R10 ;  /* 0x0000000a090a7221 */ /* 0x000fc80000000000 */
[----:B------:R-:W-:-:S04]  /*0c50*/  FADD R11, R10, R11 ;  /* 0x0000000b0a0b7221 */ /* 0x000fc80000000000 */
[----:B---3--:R-:W-:-:S04]  /*0c60*/  FADD R16, R11, R16 ;  /* 0x000000100b107221 */ /* 0x008fc80000000000 */
[----:B------:R-:W-:-:S04]  /*0c70*/  FADD R17, R16, R17 ;  /* 0x0000001110117221 */ /* 0x000fc80000000000 */
[----:B------:R-:W-:-:S04]  /*0c80*/  FADD R18, R17, R18 ;  /* 0x0000001211127221 */ /* 0x000fc80000000000 */
[----:B------:R-:W-:Y:S01]  /*0c90*/  FADD R0, R18, R19 ;  /* 0x0000001312007221 */ /* 0x000fe20000000000 */
[----:B------:R-:W-:Y:S06]  /*0ca0*/  BRA `(.L_x_133) ;  /* 0x0000003400707947 */ /* 0x000fec0003800000 */
.L_x_132:
        /* <DEDUP_REMOVED lines=23> */
[-C--:B------:R-:W-:Y:S02]  /*0e20*/  ISETP.GT.AND P0, PT, R5, R4.reuse, PT ;  /* 0x000000040500720c */ /* 0x080fe40003f04270 */
[----:B------:R-:W-:Y:S02]  /*0e30*/  IADD3 R5, PT, PT, R9, 0x10, RZ ;  /* 0x0000001009057810 */ /* 0x000fe40007ffe0ff */
        /* <DEDUP_REMOVED lines=20> */
[----:B------:R-:W0:Y:S04]  /*0f80*/  LDS.128 R16, [UR4+0x10] ;  /* 0x00001004ff107984 */ /* 0x000e280008000c00 */
[----:B----4-:R-:W1:Y:S04]  /*0f90*/  LDS.128 R4, [UR4+0x20] ;  /* 0x00002004ff047984 */ /* 0x010e680008000c00 */
[----:B------:R-:W2:Y:S04]  /*0fa0*/  LDS.128 R8, [UR4+0x30] ;  /* 0x00003004ff087984 */ /* 0x000ea80008000c00 */
[----:B------:R-:W3:Y:S01]  /*0fb0*/  LDS.128 R12, [UR4+0x40] ;  /* 0x00004004ff0c7984 */ /* 0x000ee20008000c00 */
[----:B0-----:R-:W-:Y:S01]  /*0fc0*/  @P2 FADD R0, R0, R17 ;  /* 0x0000001100002221 */ /* 0x001fe20000000000 */
[----:B------:R-:W-:-:S03]  /*0fd0*/  ISETP.GT.AND P2, PT, R3, 0x80, PT ;  /* 0x000000800300780c */ /* 0x000fc60003f44270 */
[----:B------:R-:W-:Y:S01]  /*0fe0*/  @P3 FADD R0, R0, R18 ;  /* 0x0000001200003221 */ /* 0x000fe20000000000 */
[----:B------:R-:W-:-:S03]  /*0ff0*/  ISETP.GT.AND P3, PT, R3, 0xa0, PT ;  /* 0x000000a00300780c */ /* 0x000fc60003f64270 */
[----:B------:R-:W-:Y:S01]  /*1000*/  @P1 FADD R0, R0, R19 ;  /* 0x0000001300001221 */ /* 0x000fe20000000000 */
[----:B------:R-:W-:-:S05]  /*1010*/  ISETP.GT.AND P1, PT, R3, 0xe0, PT ;  /* 0x000000e00300780c */ /* 0x000fca0003f24270 */
[----:B-1----:R-:W-:Y:S01]  /*1020*/  @P2 FADD R0, R0, R4 ;  /* 0x0000000400002221 */ /* 0x002fe20000000000 */
[----:B------:R-:W-:-:S03]  /*1030*/  ISETP.GT.AND P2, PT, R3, 0x100, PT ;  /* 0x000001000300780c */ /* 0x000fc60003f44270 */
[----:B------:R-:W-:Y:S01]  /*1040*/  @P3 FADD R0, R0, R5 ;  /* 0x0000000500003221 */ /* 0x000fe20000000000 */
[----:B------:R-:W-:-:S03]  /*1050*/  ISETP.GT.AND P3, PT, R3, 0x120, PT ;  /* 0x000001200300780c */ /* 0x000fc60003f64270 */
[----:B------:R-:W-:Y:S01]  /*1060*/  @P4 FADD R0, R0, R6 ;  /* 0x0000000600004221 */ /* 0x000fe20000000000 */
[----:B------:R-:W-:-:S03]  /*1070*/  ISETP.GT.AND P4, PT, R3, 0x140, PT ;  /* 0x000001400300780c */ /* 0x000fc60003f84270 */
[----:B------:R-:W-:Y:S01]  /*1080*/  @P1 FADD R0, R0, R7 ;  /* 0x0000000700001221 */ /* 0x000fe20000000000 */
[----:B------:R-:W-:-:S03]  /*1090*/  ISETP.GT.AND P1, PT, R3, 0x160, PT ;  /* 0x000001600300780c */ /* 0x000fc60003f24270 */
[----:B--2---:R-:W-:Y:S01]  /*10a0*/  @P2 FADD R0, R0, R8 ;  /* 0x0000000800002221 */ /* 0x004fe20000000000 */
[----:B------:R-:W-:-:S03]  /*10b0*/  ISETP.GT.AND P2, PT, R3, 0x180, PT ;  /* 0x000001800300780c */ /* 0x000fc60003f44270 */
[----:B------:R-:W-:Y:S01]  /*10c0*/  @P3 FADD R0, R0, R9 ;  /* 0x0000000900003221 */ /* 0x000fe20000000000 */
[----:B------:R-:W-:-:S03]  /*10d0*/  ISETP.GT.AND P3, PT, R3, 0x1a0, PT ;  /* 0x000001a00300780c */ /* 0x000fc60003f64270 */
[----:B------:R-:W-:Y:S01]  /*10e0*/  @P4 FADD R0, R0, R10 ;  /* 0x0000000a00004221 */ /* 0x000fe20000000000 */
[----:B------:R-:W-:-:S03]  /*10f0*/  ISETP.GT.AND P4, PT, R3, 0x1c0, PT ;  /* 0x000001c00300780c */ /* 0x000fc60003f84270 */
[----:B------:R-:W-:Y:S01]  /*1100*/  @P1 FADD R0, R0, R11 ;  /* 0x0000000b00001221 */ /* 0x000fe20000000000 */
[----:B------:R-:W-:-:S03]  /*1110*/  ISETP.GT.AND P1, PT, R3, 0x1e0, PT ;  /* 0x000001e00300780c */ /* 0x000fc60003f24270 */
[----:B---3--:R-:W-:-:S04]  /*1120*/  @P2 FADD R0, R0, R12 ;  /* 0x0000000c00002221 */ /* 0x008fc80000000000 */
[----:B------:R-:W-:-:S04]  /*1130*/  @P3 FADD R0, R0, R13 ;  /* 0x0000000d00003221 */ /* 0x000fc80000000000 */
[----:B------:R-:W-:-:S04]  /*1140*/  @P4 FADD R0, R0, R14 ;  /* 0x0000000e00004221 */ /* 0x000fc80000000000 */
[----:B------:R-:W-:Y:S01]  /*1150*/  @P1 FADD R0, R0, R15 ;  /* 0x0000000f00001221 */ /* 0x000fe20000000000 */
[----:B------:R-:W-:Y:S06]  /*1160*/  BRA `(.L_x_133) ;  /* 0x0000003000407947 */ /* 0x000fec0003800000 */
.L_x_119:
[----:B------:R-:W0:Y:S01]  /*1170*/  S2R R2, SR_TID.X ;  /* 0x0000000000027919 */ /* 0x000e220000002100 */
[----:B------:R-:W1:Y:S01]  /*1180*/  LDC.64 R4, c[0x0][0x380] ;  /* 0x0000e000ff047b82 */ /* 0x000e620000000a00 */
[----:B0-----:R-:W-:-:S05]  /*1190*/  SHF.L.U32 R7, R2, 0x1, RZ ;  /* 0x0000000102077819 */ /* 0x001fca00000006ff */
[----:B-1----:R-:W-:-:S05]  /*11a0*/  IMAD.WIDE.U32 R4, R7, 0x4, R4 ;  /* 0x0000000407047825 */ /* 0x002fca00078e0004 */
[----:B------:R-:W2:Y:S04]  /*11b0*/  LDG.E.64.CONSTANT R14, desc[UR6][R4.64] ;  /* 0x00000006040e7981 */ /* 0x000ea8000c1e9b00 */
[----:B------:R-:W3:Y:S04]  /*11c0*/  LDG.E.64.CONSTANT R16, desc[UR6][R4.64+0x1000] ;  /* 0x0010000604107981 */ /* 0x000ee8000c1e9b00 */
[----:B------:R-:W4:Y:S04]  /*11d0*/  LDG.E.64.CONSTANT R18, desc[UR6][R4.64+0x2000] ;  /* 0x0020000604127981 */ /* 0x000f28000c1e9b00 */
[----:B------:R-:W5:Y:S04]  /*11e0*/  LDG.E.64.CONSTANT R20, desc[UR6][R4.64+0x3000] ;  /* 0x0030000604147981 */ /* 0x000f68000c1e9b00 */
[----:B------:R-:W5:Y:S04]  /*11f0*/  LDG.E.64.CONSTANT R12, desc[UR6][R4.64+0x4000] ;  /* 0x00400006040c7981 */ /* 0x000f68000c1e9b00 */
[----:B------:R-:W5:Y:S04]  /*1200*/  LDG.E.64.CONSTANT R10, desc[UR6][R4.64+0x5000] ;  /* 0x00500006040a7981 */ /* 0x000f68000c1e9b00 */
[----:B------:R-:W5:Y:S04]  /*1210*/  LDG.E.64.CONSTANT R6, desc[UR6][R4.64+0x6000] ;  /* 0x0060000604067981 */ /* 0x000f68000c1e9b00 */
[----:B------:R-:W5:Y:S01]  /*1220*/  LDG.E.64.CONSTANT R8, desc[UR6][R4.64+0x7000] ;  /* 0x0070000604087981 */ /* 0x000f62000c1e9b00 */
[----:B------:R-:W-:Y:S01]  /*1230*/  ISETP.GE.U32.AND P0, PT, R3, 0x4000, PT ;  /* 0x000040000300780c */ /* 0x000fe20003f06070 */
[----:B--2---:R-:W-:Y:S01]  /*1240*/  FADD R14, R14, R15 ;  /* 0x0000000f0e0e7221 */ /* 0x004fe20000000000 */
[----:B---3--:R-:W-:Y:S01]  /*1250*/  FADD R17, R16, R17 ;  /* 0x0000001110117221 */ /* 0x008fe20000000000 */
[----:B----4-:R-:W-:-:S03]  /*1260*/  FADD R18, R18, R19 ;  /* 0x0000001312127221 */ /* 0x010fc60000000000 */
[----:B------:R-:W-:Y:S01]  /*1270*/  FADD R14, R14, R17 ;  /* 0x000000110e0e7221 */ /* 0x000fe20000000000 */
[----:B-----5:R-:W-:Y:S01]  /*1280*/  FADD R21, R20, R21 ;  /* 0x0000001514157221 */ /* 0x020fe20000000000 */
[----:B------:R-:W-:Y:S02]  /*1290*/  HFMA2 R20, -RZ, RZ, 0, 0.0078125 ;  /* 0x00002000ff147431 */ /* 0x000fe400000001ff */
[----:B------:R-:W-:Y:S01]  /*12a0*/  FADD R12, R12, R13 ;  /* 0x0000000d0c0c7221 */ /* 0x000fe20000000000 */
[----:B------:R-:W-:Y:S01]  /*12b0*/  FADD R21, R18, R21 ;  /* 0x0000001512157221 */ /* 0x000fe20000000000 */
[----:B------:R-:W-:-:S03]  /*12c0*/  FADD R11, R10, R11 ;  /* 0x0000000b0a0b7221 */ /* 0x000fc60000000000 */
[----:B------:R-:W-:Y:S01]  /*12d0*/  FADD R14, R14, R21 ;  /* 0x000000150e0e7221 */ /* 0x000fe20000000000 */
[----:B------:R-:W-:Y:S01]  /*12e0*/  FADD R6, R6, R7 ;  /* 0x0000000706067221 */ /* 0x000fe20000000000 */
[----:B------:R-:W-:Y:S01]  /*12f0*/  FADD R11, R12, R11 ;  /* 0x0000000b0c0b7221 */ /* 0x000fe20000000000 */
[----:B------:R-:W-:-:S04]  /*1300*/  FADD R9, R8, R9 ;  /* 0x0000000908097221 */ /* 0x000fc80000000000 */
[----:B------:R-:W-:-:S04]  /*1310*/  FADD R6, R6, R9 ;  /* 0x0000000906067221 */ /* 0x000fc80000000000 */
[----:B------:R-:W-:-:S04]  /*1320*/  FADD R11, R11, R6 ;  /* 0x000000060b0b7221 */ /* 0x000fc80000000000 */
[----:B------:R-:W-:Y:S01]  /*1330*/  FADD R0, R14, R11 ;  /* 0x0000000b0e007221 */ /* 0x000fe20000000000 */
[----:B------:R-:W-:Y:S06]  /*1340*/  @!P0 BRA `(.L_x_134) ;  /* 0x00000000008c8947 */ /* 0x000fec0003800000 */
[----:B------:R-:W0:Y:S01]  /*1350*/  LDC R24, c[0x0][0x390] ;  /* 0x0000e400ff187b82 */ /* 0x000e220000000800 */
[----:B------:R-:W-:Y:S02]  /*1360*/  IADD3 R21, PT, PT, R3, -0x2000, RZ ;  /* 0xffffe00003157810 */ /* 0x000fe40007ffe0ff */
[----:B------:R-:W-:-:S07]  /*1370*/  MOV R20, 0x2000 ;  /* 0x0000200000147802 */ /* 0x000fce0000000f00 */
.L_x_136:
[----:B------:R-:W-:-:S05]  /*1380*/  IMAD.WIDE R26, R20, 0x4, R4 ;  /* 0x00000004141a7825 */ /* 0x000fca00078e0204 */
[----:B------:R-:W2:Y:S04]  /*1390*/  LDG.E.64.CONSTANT R14, desc[UR6][R26.64+0x6000] ;  /* 0x006000061a0e7981 */ /* 0x000ea8000c1e9b00 */
[----:B------:R-:W2:Y:S04]  /*13a0*/  LDG.E.64.CONSTANT R6, desc[UR6][R26.64+0x7000] ;  /* 0x007000061a067981 */ /* 0x000ea8000c1e9b00 */
[----:B------:R-:W3:Y:S04]  /*13b0*/  LDG.E.64.CONSTANT R22, desc[UR6][R26.64] ;  /* 0x000000061a167981 */ /* 0x000ee8000c1e9b00 */
[----:B------:R-:W4:Y:S04]  /*13c0*/  LDG.E.64.CONSTANT R18, desc[UR6][R26.64+0x1000] ;  /* 0x001000061a127981 */ /* 0x000f28000c1e9b00 */
[----:B------:R-:W5:Y:S04]  /*13d0*/  LDG.E.64.CONSTANT R16, desc[UR6][R26.64+0x2000] ;  /* 0x002000061a107981 */ /* 0x000f68000c1e9b00 */
[----:B------:R-:W5:Y:S04]  /*13e0*/  LDG.E.64.CONSTANT R12, desc[UR6][R26.64+0x3000] ;  /* 0x003000061a0c7981 */ /* 0x000f68000c1e9b00 */
[----:B------:R-:W5:Y:S04]  /*13f0*/  LDG.E.64.CONSTANT R10, desc[UR6][R26.64+0x4000] ;  /* 0x004000061a0a7981 */ /* 0x000f68000c1e9b00 */
[----:B------:R-:W5:Y:S01]  /*1400*/  LDG.E.64.CONSTANT R8, desc[UR6][R26.64+0x5000] ;  /* 0x005000061a087981 */ /* 0x000f62000c1e9b00 */
[----:B0-----:R-:W-:Y:S01]  /*1410*/  MOV R3, R24 ;  /* 0x0000001800037202 */ /* 0x001fe20000000f00 */
[----:B--2---:R-:W-:-:S03]  /*1420*/  FADD R15, R15, R6 ;  /* 0x000000060f0f7221 */ /* 0x004fc60000000000 */
[----:B------:R-:W-:Y:S01]  /*1430*/  IADD3 R6, PT, PT, -R20, R3, RZ ;  /* 0x0000000314067210 */ /* 0x000fe20007ffe1ff */
[----:B---3--:R-:W-:-:S03]  /*1440*/  FADD R0, R22, R0 ;  /* 0x0000000016007221 */ /* 0x008fc60000000000 */
[----:B------:R-:W-:Y:S01]  /*1450*/  ISETP.GE.AND P0, PT, R6, 0x2000, PT ;  /* 0x000020000600780c */ /* 0x000fe20003f06270 */
[----:B----4-:R-:W-:Y:S01]  /*1460*/  FADD R23, R23, R18 ;  /* 0x0000001217177221 */ /* 0x010fe20000000000 */
[----:B-----5:R-:W-:Y:S01]  /*1470*/  FADD R18, R19, R16 ;  /* 0x0000001013127221 */ /* 0x020fe20000000000 */
[----:B------:R-:W-:Y:S01]  /*1480*/  FADD R17, R17, R12 ;  /* 0x0000000c11117221 */ /* 0x000fe20000000000 */
[----:B------:R-:W-:Y:S01]  /*1490*/  FADD R12, R13, R10 ;  /* 0x0000000a0d0c7221 */ /* 0x000fe20000000000 */
[----:B------:R-:W-:Y:S01]  /*14a0*/  FADD R11, R11, R8 ;  /* 0x000000080b0b7221 */ /* 0x000fe20000000000 */
[----:B------:R-:W-:Y:S01]  /*14b0*/  FADD R8, R9, R14 ;  /* 0x0000000e09087221 */ /* 0x000fe20000000000 */
[----:B------:R-:W-:Y:S01]  /*14c0*/  FADD R0, R0, R23 ;  /* 0x0000001700007221 */ /* 0x000fe20000000000 */
[----:B------:R-:W-:Y:S01]  /*14d0*/  FADD R17, R18, R17 ;  /* 0x0000001112117221 */ /* 0x000fe20000000000 */
[----:B------:R-:W-:Y:S01]  /*14e0*/  FADD R11, R12, R11 ;  /* 0x0000000b0c0b7221 */ /* 0x000fe20000000000 */
[----:B------:R-:W-:-:S02]  /*14f0*/  FADD R8, R8, R15 ;  /* 0x0000000f08087221 */ /* 0x000fc40000000000 */
[----:B------:R-:W-:Y:S02]  /*1500*/  FADD R0, R0, R17 ;  /* 0x0000001100007221 */ /* 0x000fe40000000000 */
[----:B------:R-:W-:-:S04]  /*1510*/  FADD R11, R11, R8 ;  /* 0x000000080b0b7221 */ /* 0x000fc80000000000 */
[----:B------:R-:W-:-:S04]  /*1520*/  FADD R11, R0, R11 ;  /* 0x0000000b000b7221 */ /* 0x000fc80000000000 */
[----:B------:R-:W-:Y:S01]  /*1530*/  FADD R0, R7, R11 ;  /* 0x0000000b07007221 */ /* 0x000fe20000000000 */
[----:B------:R-:W-:Y:S06]  /*1540*/  @!P0 BRA `(.L_x_135) ;  /* 0x0000000800308947 */ /* 0x000fec0003800000 */
[----:B------:R-:W-:-:S04]  /*1550*/  IADD3 R20, PT, PT, R20, 0x2000, RZ ;  /* 0x0000200014147810 */ /* 0x000fc80007ffe0ff */
[----:B------:R-:W-:-:S13]  /*1560*/  ISETP.GT.AND P0, PT, R20, R21, PT ;  /* 0x000000151400720c */ /* 0x000fda0003f04270 */
[----:B------:R-:W-:Y:S05]  /*1570*/  @!P0 BRA `(.L_x_136) ;  /* 0xfffffffc00808947 */ /* 0x000fea000383ffff */
.L_x_134:
        /* <DEDUP_REMOVED lines=20> */
.L_x_140:
        /* <DEDUP_REMOVED lines=8> */
.L_x_139:
[----:B------:R-:W-:Y:S05]  /*1740*/  BSYNC.RECONVERGENT B2 ;  /* 0x0000000000027941 */ /* 0x000fea0003800200 */
.L_x_138:
[----:B------:R-:W-:Y:S05]  /*1750*/  @!P1 BRA `(.L_x_137) ;  /* 0x0000000400a89947 */ /* 0x000fea0003800000 */
[----:B------:R-:W0:Y:S01]  /*1760*/  LDCU.64 UR4, c[0x0][0x380] ;  /* 0x00007000ff0477ac */ /* 0x000e220008000a00 */
[----:B------:R-:W-:Y:S01]  /*1770*/  IADD3 R5, PT, PT, R11, -R10, RZ ;  /* 0x8000000a0b057210 */ /* 0x000fe20007ffe0ff */
[----:B------:R-:W-:Y:S01]  /*1780*/  BSSY.RECONVERGENT B2, `(.L_x_141) ;  /* 0x000003b000027945 */ /* 0x000fe20003800200 */
[----:B------:R-:W-:Y:S02]  /*1790*/  IADD3 R3, P0, PT, R10, R20, RZ ;  /* 0x000000140a037210 */ /* 0x000fe40007f1e0ff */
[----:B------:R-:W-:Y:S02]  /*17a0*/  ISETP.GT.AND P1, PT, R5, 0x1800, PT ;  /* 0x000018000500780c */ /* 0x000fe40003f24270 */
[----:B------:R-:W-:Y:S02]  /*17b0*/  IADD3.X R6, PT, PT, RZ, RZ, RZ, P0, !PT ;  /* 0x000000ffff067210 */ /* 0x000fe400007fe4ff */
[----:B0-----:R-:W-:-:S04]  /*17c0*/  LEA R4, P0, R3, UR4, 0x2 ;  /* 0x0000000403047c11 */ /* 0x001fc8000f8010ff */
[----:B------:R-:W-:Y:S02]  /*17d0*/  LEA.HI.X R3, R3, UR5, R6, 0x2, P0 ;  /* 0x0000000503037c11 */ /* 0x000fe400080f1406 */
[----:B------:R-:W-:-:S04]  /*17e0*/  IADD3 R4, P0, PT, R4, 0x1000, RZ ;  /* 0x0000100004047810 */ /* 0x000fc80007f1e0ff */
[----:B------:R-:W-:Y:S02]  /*17f0*/  IADD3.X R5, PT, PT, RZ, R3, RZ, P0, !PT ;  /* 0x00000003ff057210 */ /* 0x000fe400007fe4ff */
[----:B------:R-:W-:Y:S02]  /*1800*/  PLOP3.LUT P0, PT, PT, PT, PT, 0x80, 0x8 ;  /* 0x000000000008781c */ /* 0x000fe40003f0f070 */
[----:B------:R-:W-:Y:S01]  /*1810*/  IADD3 R3, PT, PT, R10, R20, RZ ;  /* 0x000000140a037210 */ /* 0x000fe20007ffe0ff */
[----:B------:R-:W-:Y:S10]  /*1820*/  @!P1 BRA `(.L_x_142) ;  /* 0x0000000000c09947 */ /* 0x000ff40003800000 */
[----:B------:R-:W-:Y:S02]  /*1830*/  PLOP3.LUT P0, PT, PT, PT, PT, 0x8, 0x80 ;  /* 0x000000000080781c */ /* 0x000fe40003f0e170 */
[----:B------:R-:W-:-:S11]  /*1840*/  IADD3 R13, PT, PT, R11, -0x1800, RZ ;  /* 0xffffe8000b0d7810 */ /* 0x000fd60007ffe0ff */
.L_x_143:
        /* <DEDUP_REMOVED lines=46> */
.L_x_142:
[----:B------:R-:W-:Y:S05]  /*1b30*/  BSYNC.RECONVERGENT B2 ;  /* 0x0000000000027941 */ /* 0x000fea0003800200 */
.L_x_141:
        /* <DEDUP_REMOVED lines=31> */
.L_x_145:
[----:B------:R-:W-:Y:S05]  /*1d30*/  BSYNC.RECONVERGENT B2 ;  /* 0x0000000000027941 */ /* 0x000fea0003800200 */
.L_x_144:
        /* <DEDUP_REMOVED lines=9> */
[----:B----4-:R-:W-:-:S04]  /*1dd0*/  FADD R0, R0, R3 ;  /* 0x0000000300007221 */ /* 0x010fc80000000000 */
[----:B--2---:R-:W-:-:S04]  /*1de0*/  FADD R0, R0, R9 ;  /* 0x0000000900007221 */ /* 0x004fc80000000000 */
[----:B---3--:R-:W-:-:S07]  /*1df0*/  FADD R0, R0, R11 ;  /* 0x0000000b00007221 */ /* 0x008fce0000000000 */
.L_x_137:
[----:B------:R-:W-:Y:S05]  /*1e00*/  BSYNC.RECONVERGENT B1 ;  /* 0x0000000000017941 */ /* 0x000fea0003800200 */
.L_x_135:
        /* <DEDUP_REMOVED lines=32> */
[----:B---3--:R-:W0:Y:S04]  /*2010*/  LDS.128 R4, [UR4+0x10] ;  /* 0x00001004ff047984 */ /* 0x008e280008000c00 */
        /* <DEDUP_REMOVED lines=19> */
.L_x_118:
        /* <DEDUP_REMOVED lines=12> */
.L_x_148:
[----:B------:R-:W-:Y:S05]  /*2210*/  BSYNC.RECONVERGENT B1 ;  /* 0x0000000000017941 */ /* 0x000fea0003800200 */
.L_x_147:
        /* <DEDUP_REMOVED lines=16> */
.L_x_153:
        /* <DEDUP_REMOVED lines=9> */
.L_x_152:
[----:B------:R-:W-:Y:S05]  /*23b0*/  BSYNC.RECONVERGENT B2 ;  /* 0x0000000000027941 */ /* 0x000fea0003800200 */
.L_x_151:
        /* <DEDUP_REMOVED lines=8> */
.L_x_156:
        /* <DEDUP_REMOVED lines=43> */
.L_x_155:
[----:B------:R-:W-:Y:S05]  /*26f0*/  BSYNC.RECONVERGENT B2 ;  /* 0x0000000000027941 */ /* 0x000fea0003800200 */
.L_x_154:
        /* <DEDUP_REMOVED lines=26> */
.L_x_158:
[----:B------:R-:W-:Y:S05]  /*28a0*/  BSYNC.RECONVERGENT B2 ;  /* 0x0000000000027941 */ /* 0x000fea0003800200 */
.L_x_157:
        /* <DEDUP_REMOVED lines=12> */
.L_x_150:
[----:B------:R-:W-:Y:S05]  /*2970*/  BSYNC.RECONVERGENT B1 ;  /* 0x0000000000017941 */ /* 0x000fea0003800200 */
.L_x_149:
[----:B------:R-:W-:Y:S02]  /*2980*/  ISETP.GE.AND P0, PT, R3, 0x200, PT ;  /* 0x000002000300780c */ /* 0x000fe40003f06270 */
[----:B0----5:R-:W-:-:S11]  /*2990*/  MOV R5, R0 ;  /* 0x0000000000057202 */ /* 0x021fd60000000f00 */
[----:B------:R-:W-:Y:S05]  /*29a0*/  @!P0 BRA `(.L_x_159) ;  /* 0x0000000000d08947 */ /* 0x000fea0003800000 */
[----:B------:R-:W0:Y:S01]  /*29b0*/  S2R R7, SR_LANEID ;  /* 0x0000000000077919 */ /* 0x000e220000000000 */
[----:B------:R-:W1:Y:S02]  /*29c0*/  SHFL.DOWN PT, R0, R5, 0x1, 0x1f ;  /* 0x08201f0005007f89 */ /* 0x000e6400000e0000 */
[----:B-1----:R-:W-:Y:S01]  /*29d0*/  FADD R0, R0, R5 ;  /* 0x0000000500007221 */ /* 0x002fe20000000000 */
[C---:B0-----:R-:W-:Y:S02]  /*29e0*/  ISETP.GT.AND P0, PT, R7.reuse, 0x1e, PT ;  /* 0x0000001e0700780c */ /* 0x041fe40003f04270 */
[----:B------:R-:W-:Y:S02]  /*29f0*/  ISETP.NE.AND P1, PT, R7, RZ, PT ;  /* 0x000000ff0700720c */ /* 0x000fe40003f25270 */
[----:B------:R-:W-:Y:S02]  /*2a00*/  FSEL R0, R5, R0, P0 ;  /* 0x0000000005007208 */ /* 0x000fe40000000000 */
[----:B------:R-:W-:-:S03]  /*2a10*/  ISETP.GT.AND P0, PT, R7, 0x1d, PT ;  /* 0x0000001d0700780c */ /* 0x000fc60003f04270 */
[----:B------:R-:W0:Y:S06]  /*2a20*/  SHFL.DOWN PT, R3, R0, 0x2, 0x1f ;  /* 0x08401f0000037f89 */ /* 0x000e2c00000e0000 */
        /* <DEDUP_REMOVED lines=24> */
[----:B--2---:R-:W0:Y:S04]  /*2bb0*/  LDS.128 R4, [UR4+0x10] ;  /* 0x00001004ff047984 */ /* 0x004e280008000c00 */
        /* <DEDUP_REMOVED lines=19> */
.L_x_159:
[----:B------:R-:W0:Y:S01]  /*2cf0*/  S2R R4, SR_LANEID ;  /* 0x0000000000047919 */ /* 0x000e220000000000 */
[----:B------:R-:W-:-:S04]  /*2d00*/  LOP3.LUT R0, R2, 0x3e0, RZ, 0xc0, !PT ;  /* 0x000003e002007812 */ /* 0x000fc800078ec0ff */
[----:B------:R-:W-:Y:S02]  /*2d10*/  IADD3 R6, PT, PT, R0, 0x20, RZ ;  /* 0x0000002000067810 */ /* 0x000fe40007ffe0ff */
[----:B------:R-:W-:Y:S02]  /*2d20*/  LOP3.LUT R0, RZ, R0, RZ, 0x33, !PT ;  /* 0x00000000ff007212 */ /* 0x000fe400078e33ff */
[-C--:B------:R-:W-:Y:S02]  /*2d30*/  ISETP.GT.AND P0, PT, R6, R3.reuse, PT ;  /* 0x000000030600720c */ /* 0x080fe40003f04270 */
[----:B------:R-:W-:-:S04]  /*2d40*/  IADD3 R0, PT, PT, R0, R3, RZ ;  /* 0x0000000300007210 */ /* 0x000fc80007ffe0ff */
[----:B------:R-:W-:-:S05]  /*2d50*/  SEL R6, R0, 0x1f, P0 ;  /* 0x0000001f00067807 */ /* 0x000fca0000000000 */
[----:B------:R-:W1:Y:S01]  /*2d60*/  SHFL.DOWN PT, R0, R5, 0x1, R6 ;  /* 0x0820000005007989 */ /* 0x000e6200000e0006 */
[C---:B0-----:R-:W-:Y:S02]  /*2d70*/  ISETP.GE.AND P0, PT, R4.reuse, R6, PT ;  /* 0x000000060400720c */ /* 0x041fe40003f06270 */
[C---:B------:R-:W-:Y:S02]  /*2d80*/  IADD3 R7, PT, PT, R4.reuse, 0x2, RZ ;  /* 0x0000000204077810 */ /* 0x040fe40007ffe0ff */
[----:B------:R-:W-:-:S09]  /*2d90*/  ISETP.NE.AND P1, PT, R4, RZ, PT ;  /* 0x000000ff0400720c */ /* 0x000fd20003f25270 */
[----:B-1----:R-:W-:Y:S01]  /*2da0*/  @!P0 FADD R5, R0, R5 ;  /* 0x0000000500058221 */ /* 0x002fe20000000000 */
[-C--:B------:R-:W-:Y:S02]  /*2db0*/  ISETP.GT.AND P0, PT, R7, R6.reuse, PT ;  /* 0x000000060700720c */ /* 0x080fe40003f04270 */
[----:B------:R-:W-:Y:S01]  /*2dc0*/  IADD3 R7, PT, PT, R4, 0x4, RZ ;  /* 0x0000000404077810 */ /* 0x000fe20007ffe0ff */
[----:B------:R-:W0:Y:S01]  /*2dd0*/  @!P1 S2R R8, SR_CgaCtaId ;  /* 0x0000000000089919 */ /* 0x000e220000008800 */
        /* <DEDUP_REMOVED lines=31> */
[----:B-1----:R-:W1:Y:S04]  /*2fd0*/  LDS.128 R4, [UR4+0x20] ;  /* 0x00002004ff047984 */ /* 0x002e680008000c00 */
        /* <DEDUP_REMOVED lines=29> */
.L_x_146:
        /* <DEDUP_REMOVED lines=28> */
[----:B------:R-:W-:Y:S02]  /*3370*/  HFMA2 R11, -RZ, RZ, 0, 0.0078125 ;  /* 0x00002000ff0b7431 */ /* 0x000fe400000001ff */
        /* <DEDUP_REMOVED lines=11> */
.L_x_162:
[----:B------:R-:W-:-:S05]  /*3430*/  IMAD.WIDE R2, R11, 0x4, R4 ;  /* 0x000000040b027825 */ /* 0x000fca00078e0204 */
        /* <DEDUP_REMOVED lines=15> */
[----:B------:R0:W5:Y:S02]  /*3530*/  LDG.E.CONSTANT R18, desc[UR6][R2.64+0x7800] ;  /* 0x0078000602127981 */ /* 0x000164000c1e9900 */
[----:B0-----:R-:W-:-:S04]  /*3540*/  MOV R3, R7 ;  /* 0x0000000700037202 */ /* 0x001fc80000000f00 */
[----:B------:R-:W-:-:S04]  /*3550*/  IADD3 R2, PT, PT, -R11, R3, RZ ;  /* 0x000000030b027210 */ /* 0x000fc80007ffe1ff */
[----:B------:R-:W-:Y:S01]  /*3560*/  ISETP.GE.AND P0, PT, R2, 0x2000, PT ;  /* 0x000020000200780c */ /* 0x000fe20003f06270 */
        /* <DEDUP_REMOVED lines=17> */
[----:B------:R-:W-:-:S04]  /*3680*/  IADD3 R11, PT, PT, R11, 0x2000, RZ ;  /* 0x000020000b0b7810 */ /* 0x000fc80007ffe0ff */
[----:B------:R-:W-:-:S13]  /*3690*/  ISETP.GT.AND P0, PT, R11, R6, PT ;  /* 0x000000060b00720c */ /* 0x000fda0003f04270 */
[----:B------:R-:W-:Y:S05]  /*36a0*/  @!P0 BRA `(.L_x_162) ;  /* 0xfffffffc00608947 */ /* 0x000fea000383ffff */
.L_x_160:
        /* <DEDUP_REMOVED lines=20> */
.L_x_166:
        /* <DEDUP_REMOVED lines=8> */
.L_x_165:
[----:B------:R-:W-:Y:S05]  /*3870*/  BSYNC.RECONVERGENT B2 ;  /* 0x0000000000027941 */ /* 0x000fea0003800200 */
.L_x_164:
        /* <DEDUP_REMOVED lines=16> */
.L_x_169:
        /* <DEDUP_REMOVED lines=46> */
.L_x_168:
[----:B------:R-:W-:Y:S05]  /*3c60*/  BSYNC.RECONVERGENT B2 ;  /* 0x0000000000027941 */ /* 0x000fea0003800200 */
.L_x_167:
        /* <DEDUP_REMOVED lines=31> */
.L_x_171:
[----:B------:R-:W-:Y:S05]  /*3e60*/  BSYNC.RECONVERGENT B2 ;  /* 0x0000000000027941 */ /* 0x000fea0003800200 */
.L_x_170:
        /* <DEDUP_REMOVED lines=12> */
.L_x_163:
[----:B------:R-:W-:Y:S05]  /*3f30*/  BSYNC.RECONVERGENT B1 ;  /* 0x0000000000017941 */ /* 0x000fea0003800200 */
.L_x_161:
        /* <DEDUP_REMOVED lines=50> */
[----:B------:R-:W-:-:S07]  /*4260*/  FADD R0, R18, R19 ;  /* 0x0000001312007221 */ /* 0x000fce0000000000 */
.L_x_133:
[----:B------:R-:W-:Y:S05]  /*4270*/  BSYNC.RECONVERGENT B0 ;  /* 0x0000000000007941 */ /* 0x000fea0003800200 */
.L_x_117:
[----:B------:R-:W-:Y:S05]  /*4280*/  @P0 EXIT ;  /* 0x000000000000094d */ /* 0x000fea0003800000 */
[----:B0-23--:R-:W0:Y:S01]  /*4290*/  LDC.64 R2, c[0x0][0x388] ;  /* 0x0000e200ff027b82 */ /* 0x00de220000000a00 */
[----:B------:R-:W4:Y:S02]  /*42a0*/  LDCU UR4, c[0x0][0x398] ;  /* 0x00007300ff0477ac */ /* 0x000f240008000800 */
[----:B----4-:R-:W-:-:S05]  /*42b0*/  FADD R5, R0, UR4 ;  /* 0x0000000400057e21 */ /* 0x010fca0008000000 */
[----:B0-----:R-:W-:Y:S01]  /*42c0*/  STG.E desc[UR6][R2.64], R5 ;  /* 0x0000000502007986 */ /* 0x001fe2000c101906 */
[----:B------:R-:W-:Y:S05]  /*42d0*/  EXIT ;  /* 0x000000000000794d */ /* 0x000fea0003800000 */
.L_x_172:
        /* <DEDUP_REMOVED lines=10> */
.L_x_283:


//--------------------- .text._ZN3cub18CUB_300001_SM_10006detail6reduce18DeviceReduceKernelINS2_10policy_hubIfjN4cuda3std3__44plusIfEEE10Policy1000EN6thrust24THRUST_300001_SM_1000_NS6detail15normal_iteratorINSD_10device_ptrIfEEEEjS9_fNS7_10__identityEEEvT0_PT3_T1_NS0_13GridEvenShareISN_EET2_T4_ --------------------------
	.section	.text._ZN3cub18CUB_300001_SM_10006detail6reduce18DeviceReduceKernelINS2_10policy_hubIfjN4cuda3std3__44plusIfEEE10Policy1000EN6thrust24THRUST_300001_SM_1000_NS6detail15normal_iteratorINSD_10device_ptrIfEEEEjS9_fNS7_10__identityEEEvT0_PT3_T1_NS0_13GridEvenShareISN_EET2_T4_,"ax",@progbits
	.align	128
        .global         _ZN3cub18CUB_300001_SM_10006detail6reduce18DeviceReduceKernelINS2_10policy_hubIfjN4cuda3std3__44plusIfEEE10Policy1000EN6thrust24THRUST_300001_SM_1000_NS6detail15normal_iteratorINSD_10device_ptrIfEEEEjS9_fNS7_10__identityEEEvT0_PT3_T1_NS0_13GridEvenShareISN_EET2_T4_
        .type           _ZN3cub18CUB_300001_SM_10006detail6reduce18DeviceReduceKernelINS2_10policy_hubIfjN4cuda3std3__44plusIfEEE10Policy1000EN6thrust24THRUST_300001_SM_1000_NS6detail15normal_iteratorINSD_10device_ptrIfEEEEjS9_fNS7_10__identityEEEvT0_PT3_T1_NS0_13GridEvenShareISN_EET2_T4_,@function
        .size           _ZN3cub18CUB_300001_SM_10006detail6reduce18DeviceReduceKernelINS2_10policy_hubIfjN4cuda3std3__44plusIfEEE10Policy1000EN6thrust24THRUST_300001_SM_1000_NS6detail15normal_iteratorINSD_10device_ptrIfEEEEjS9_fNS7_10__identityEEEvT0_PT3_T1_NS0_13GridEvenShareISN_EET2_T4_,(.L_x_284 - _ZN3cub18CUB_300001_SM_10006detail6reduce18DeviceReduceKernelINS2_10policy_hubIfjN4cuda3std3__44plusIfEEE10Policy1000EN6thrust24THRUST_300001_SM_1000_NS6detail15normal_iteratorINSD_10device_ptrIfEEEEjS9_fNS7_10__identityEEEvT0_PT3_T1_NS0_13GridEvenShareISN_EET2_T4_)
        .other          _ZN3cub18CUB_300001_SM_10006detail6reduce18DeviceReduceKernelINS2_10policy_hubIfjN4cuda3std3__44plusIfEEE10Policy1000EN6thrust24THRUST_300001_SM_1000_NS6detail15normal_iteratorINSD_10device_ptrIfEEEEjS9_fNS7_10__identityEEEvT0_PT3_T1_NS0_13GridEvenShareISN_EET2_T4_,@"STO_CUDA_ENTRY STV_DEFAULT"
_ZN3cub18CUB_300001_SM_10006detail6reduce18DeviceReduceKernelINS2_10policy_hubIfjN4cuda3std3__44plusIfEEE10Policy1000EN6thrust24THRUST_300001_SM_1000_NS6detail15normal_iteratorINSD_10device_ptrIfEEEEjS9_fNS7_10__identityEEEvT0_PT3_T1_NS0_13GridEvenShareISN_EET2_T4_:
.text._ZN3cub18CUB_300001_SM_10006detail6reduce18DeviceReduceKernelINS2_10policy_hubIfjN4cuda3std3__44plusIfEEE10Policy1000EN6thrust24THRUST_300001_SM_1000_NS6detail15normal_iteratorINSD_10device_ptrIfEEEEjS9_fNS7_10__identityEEEvT0_PT3_T1_NS0_13GridEvenShareISN_EET2_T4_:
[----:B------:R-:W-:Y:S01]  /*0000*/  LDC R1, c[0x0][0x37c] ;  /* 0x0000df00ff017b82 */ /* 0x000fe20000000800 */
[----:B------:R-:W0:Y:S07]  /*0010*/  S2R R3, SR_CTAID.X ;  /* 0x0000000000037919 */ /* 0x000e2e0000002500 */
[----:B------:R-:W1:Y:S01]  /*0020*/  LDC.64 R6, c[0x0][0x3a8] ;  /* 0x0000ea00ff067b82 */ /* 0x000e620000000a00 */
[----:B------:R-:W2:Y:S01]  /*0030*/  LDCU.64 UR6, c[0x0][0x358] ;  /* 0x00006b00ff0677ac */ /* 0x000ea20008000a00 */
[----:B------:R-:W-:Y:S01]  /*0040*/  BSSY.RECONVERGENT B0, `(.L_x_173) ;  /* 0x000027a000007945 */ /* 0x000fe20003800200 */
[----:B-1----:R-:W-:Y:S01]  /*0050*/  SHF.L.U32 R13, R7, 0xd, RZ ;  /* 0x0000000d070d7819 */ /* 0x002fe200000006ff */
[----:B0-----:R-:W-:-:S05]  /*0060*/  IMAD R0, R3, -0x2000, R6 ;  /* 0xffffe00003007824 */ /* 0x001fca00078e0206 */
[----:B------:R-:W-:-:S13]  /*0070*/  ISETP.GT.U32.AND P0, PT, R0, 0x1fff, PT ;  /* 0x00001fff0000780c */ /* 0x000fda0003f04070 */
[----:B--2---:R-:W-:Y:S05]  /*0080*/  @P0 BRA `(.L_x_174) ;  /* 0x0000001000d40947 */ /* 0x004fea0003800000 */
[----:B------:R-:W0:Y:S01]  /*0090*/  S2R R2, SR_TID.X ;  /* 0x0000000000027919 */ /* 0x000e220000002100 */
[----:B------:R-:W-:Y:S01]  /*00a0*/  BSSY.RECONVERGENT B1, `(.L_x_175) ;  /* 0x000000a000017945 */ /* 0x000fe20003800200 */
[----:B------:R-:W-:Y:S01]  /*00b0*/  HFMA2 R15, -RZ, RZ, 0, 0 ;  /* 0x00000000ff0f7431 */ /* 0x000fe200000001ff */
[----:B0-----:R-:W-:Y:S02]  /*00c0*/  ISETP.GE.U32.AND P0, PT, R2, R0, PT ;  /* 0x000000000200720c */ /* 0x001fe40003f06070 */
[----:B------:R-:W-:-:S11]  /*00d0*/  MOV R4, R2 ;  /* 0x0000000200047202 */ /* 0x000fd60000000f00 */
[----:B------:R-:W-:Y:S05]  /*00e0*/  @P0 BRA `(.L_x_176) ;  /* 0x0000000000140947 */ /* 0x000fea0003800000 */
[----:B------:R-:W0:Y:S01]  /*00f0*/  LDC.64 R8, c[0x0][0x380] ;  /* 0x0000e000ff087b82 */ /* 0x000e220000000a00 */
[----:B------:R-:W-:-:S05]  /*0100*/  LEA R5, R3, R2, 0xd ;  /* 0x0000000203057211 */ /* 0x000fca00078e68ff */
[----:B0-----:R-:W-:-:S05]  /*0110*/  IMAD.WIDE.U32 R8, R5, 0x4, R8 ;  /* 0x0000000405087825 */ /* 0x001fca00078e0008 */
[----:B------:R0:W5:Y:S01]  /*0120*/  LDG.E R15, desc[UR6][R8.64] ;  /* 0x00000006080f7981 */ /* 0x000162000c1e1900 */
[----:B------:R-:W-:-:S07]  /*0130*/  IADD3 R4, PT, PT, R2, 0x200, RZ ;  /* 0x0000020002047810 */ /* 0x000fce0007ffe0ff */
.L_x_176:
[----:B------:R-:W-:Y:S05]  /*0140*/  BSYNC.RECONVERGENT B1 ;  /* 0x0000000000017941 */ /* 0x000fea0003800200 */
.L_x_175:
[----:B------:R-:W-:Y:S01]  /*0150*/  ISETP.GE.U32.AND P0, PT, R4, R0, PT ;  /* 0x000000000400720c */ /* 0x000fe20003f06070 */
[----:B------:R-:W-:-:S12]  /*0160*/  BSSY.RECONVERGENT B1, `(.L_x_177) ;  /* 0x00000a5000017945 */ /* 0x000fd80003800200 */
[----:B------:R-:W-:Y:S05]  /*0170*/  @P0 BRA `(.L_x_178) ;  /* 0x00000008008c0947 */ /* 0x000fea0003800000 */
[----:B------:R-:W-:Y:S01]  /*0180*/  LOP3.LUT R5, RZ, R4, RZ, 0x33, !PT ;  /* 0x00000004ff057212 */ /* 0x000fe200078e33ff */
[----:B------:R-:W-:Y:S03]  /*0190*/  BSSY.RECONVERGENT B2, `(.L_x_179) ;  /* 0x0000053000027945 */ /* 0x000fe60003800200 */
[----:B------:R-:W-:-:S05]  /*01a0*/  IADD3 R6, PT, PT, R5, R6, RZ ;  /* 0x0000000605067210 */ /* 0x000fca0007ffe0ff */
[----:B------:R-:W-:-:S05]  /*01b0*/  IMAD R6, R3, -0x2000, R6 ;  /* 0xffffe00003067824 */ /* 0x000fca00078e0206 */
[C---:B------:R-:W-:Y:S02]  /*01c0*/  ISETP.GE.U32.AND P0, PT, R6.reuse, 0x1e00, PT ;  /* 0x00001e000600780c */ /* 0x040fe40003f06070 */
[----:B------:R-:W-:-:S04]  /*01d0*/  LEA.HI R5, R6, 0x1, RZ, 0x17 ;  /* 0x0000000106057811 */ /* 0x000fc800078fb8ff */
[----:B------:R-:W-:-:S07]  /*01e0*/  LOP3.LUT R6, R5, 0xf, RZ, 0xc0, !PT ;  /* 0x0000000f05067812 */ /* 0x000fce00078ec0ff */
[----:B------:R-:W-:Y:S05]  /*01f0*/  @!P0 BRA `(.L_x_180) ;  /* 0x0000000400308947 */ /* 0x000fea0003800000 */
[----:B------:R-:W-:Y:S01]  /*0200*/  LOP3.LUT R10, R5, 0xfffff0, RZ, 0xc0, !PT ;  /* 0x00fffff0050a7812 */ /* 0x000fe200078ec0ff */
[----:B------:R-:W-:Y:S01]  /*0210*/  BSSY.RECONVERGENT B3, `(.L_x_181) ;  /* 0x0000049000037945 */ /* 0x000fe20003800200 */
[----:B0-----:R-:W-:Y:S02]  /*0220*/  LOP3.LUT R9, R4, 0x1000, RZ, 0xfc, !PT ;  /* 0x0000100004097812 */ /* 0x001fe400078efcff */
[----:B------:R-:W-:Y:S02]  /*0230*/  LEA R4, R3, R4, 0xd ;  /* 0x0000000403047211 */ /* 0x000fe400078e68ff */
[----:B------:R-:W-:-:S07]  /*0240*/  IADD3 R10, PT, PT, -R10, RZ, RZ ;  /* 0x000000ff0a0a7210 */ /* 0x000fce0007ffe1ff */
.L_x_182:
[----:B------:R-:W0:Y:S02]  /*0250*/  LDC.64 R12, c[0x0][0x380] ;  /* 0x0000e000ff0c7b82 */ /* 0x000e240000000a00 */
[----:B0-----:R-:W-:-:S05]  /*0260*/  IMAD.WIDE.U32 R22, R4, 0x4, R12 ;  /* 0x0000000404167825 */ /* 0x001fca00078e000c */
[----:B------:R0:W2:Y:S01]  /*0270*/  LDG.E R8, desc[UR6][R22.64] ;  /* 0x0000000616087981 */ /* 0x0000a2000c1e1900 */
[C---:B------:R-:W-:Y:S02]  /*0280*/  IADD3 R25, PT, PT, R4.reuse, 0x200, RZ ;  /* 0x0000020004197810 */ /* 0x040fe40007ffe0ff */
[C---:B------:R-:W-:Y:S02]  /*0290*/  IADD3 R21, PT, PT, R4.reuse, 0x400, RZ ;  /* 0x0000040004157810 */ /* 0x040fe40007ffe0ff */
[C---:B------:R-:W-:Y:S01]  /*02a0*/  IADD3 R17, PT, PT, R4.reuse, 0x600, RZ ;  /* 0x0000060004117810 */ /* 0x040fe20007ffe0ff */
[----:B------:R-:W-:Y:S01]  /*02b0*/  IMAD.WIDE.U32 R24, R25, 0x4, R12 ;  /* 0x0000000419187825 */ /* 0x000fe200078e000c */
[----:B------:R-:W-:-:S03]  /*02c0*/  IADD3 R19, PT, PT, R4, 0x800, RZ ;  /* 0x0000080004137810 */ /* 0x000fc60007ffe0ff */
[--C-:B------:R-:W-:Y:S01]  /*02d0*/  IMAD.WIDE.U32 R20, R21, 0x4, R12.reuse ;  /* 0x0000000415147825 */ /* 0x100fe200078e000c */
[----:B------:R-:W3:Y:S01]  /*02e0*/  LDG.E R7, desc[UR6][R24.64] ;  /* 0x0000000618077981 */ /* 0x000ee2000c1e1900 */
[C---:B------:R-:W-:Y:S02]  /*02f0*/  IADD3 R11, PT, PT, R4.reuse, 0xa00, RZ ;  /* 0x00000a00040b7810 */ /* 0x040fe40007ffe0ff */
[--C-:B------:R-:W-:Y:S01]  /*0300*/  IMAD.WIDE.U32 R16, R17, 0x4, R12.reuse ;  /* 0x0000000411107825 */ /* 0x100fe200078e000c */
[----:B------:R1:W4:Y:S01]  /*0310*/  LDG.E R29, desc[UR6][R20.64] ;  /* 0x00000006141d7981 */ /* 0x000322000c1e1900 */
[C---:B------:R-:W-:Y:S02]  /*0320*/  IADD3 R14, PT, PT, R4.reuse, 0xc00, RZ ;  /* 0x00000c00040e7810 */ /* 0x040fe40007ffe0ff */
[--C-:B------:R-:W-:Y:S01]  /*0330*/  IMAD.WIDE.U32 R18, R19, 0x4, R12.reuse ;  /* 0x0000000413127825 */ /* 0x100fe200078e000c */
[----:B------:R1:W4:Y:S03]  /*0340*/  LDG.E R28, desc[UR6][R16.64] ;  /* 0x00000006101c7981 */ /* 0x000326000c1e1900 */
[----:B0-----:R-:W-:Y:S01]  /*0350*/  IMAD.WIDE.U32 R22, R11, 0x4, R12 ;  /* 0x000000040b167825 */ /* 0x001fe200078e000c */
[----:B------:R-:W4:Y:S01]  /*0360*/  LDG.E R27, desc[UR6][R18.64] ;  /* 0x00000006121b7981 */ /* 0x000f22000c1e1900 */
[----:B------:R-:W-:-:S02]  /*0370*/  IADD3 R11, PT, PT, R4, 0xe00, RZ ;  /* 0x00000e00040b7810 */ /* 0x000fc40007ffe0ff */
[--C-:B-1----:R-:W-:Y:S01]  /*0380*/  IMAD.WIDE.U32 R20, R14, 0x4, R12.reuse ;  /* 0x000000040e147825 */ /* 0x102fe200078e000c */
[----:B------:R0:W4:Y:S01]  /*0390*/  LDG.E R26, desc[UR6][R22.64] ;  /* 0x00000006161a7981 */ /* 0x000122000c1e1900 */
[C---:B------:R-:W-:Y:S02]  /*03a0*/  IADD3 R14, PT, PT, R4.reuse, 0x1000, RZ ;  /* 0x00001000040e7810 */ /* 0x040fe40007ffe0ff */
[C---:B------:R-:W-:Y:S01]  /*03b0*/  IADD3 R24, PT, PT, R4.reuse, 0x1200, RZ ;  /* 0x0000120004187810 */ /* 0x040fe20007ffe0ff */
[--C-:B------:R-:W-:Y:S01]  /*03c0*/  IMAD.WIDE.U32 R16, R11, 0x4, R12.reuse ;  /* 0x000000040b107825 */ /* 0x100fe200078e000c */
[----:B------:R1:W4:Y:S01]  /*03d0*/  LDG.E R25, desc[UR6][R20.64] ;  /* 0x0000000614197981 */ /* 0x000322000c1e1900 */
[----:B------:R-:W-:Y:S02]  /*03e0*/  IADD3 R11, PT, PT, R4, 0x1400, RZ ;  /* 0x00001400040b7810 */ /* 0x000fe40007ffe0ff */
[--C-:B0-----:R-:W-:Y:S02]  /*03f0*/  IMAD.WIDE.U32 R22, R24, 0x4, R12.reuse ;  /* 0x0000000418167825 */ /* 0x101fe400078e000c */
[----:B------:R0:W4:Y:S02]  /*0400*/  LDG.E R24, desc[UR6][R16.64] ;  /* 0x0000000610187981 */ /* 0x000124000c1e1900 */
[--C-:B-1----:R-:W-:Y:S01]  /*0410*/  IMAD.WIDE.U32 R20, R14, 0x4, R12.reuse ;  /* 0x000000040e147825 */ /* 0x102fe200078e000c */
[C---:B------:R-:W-:Y:S01]  /*0420*/  IADD3 R14, PT, PT, R4.reuse, 0x1600, RZ ;  /* 0x00001600040e7810 */ /* 0x040fe20007ffe0ff */
[----:B------:R1:W4:Y:S04]  /*0430*/  LDG.E R18, desc[UR6][R22.64] ;  /* 0x0000000616127981 */ /* 0x000328000c1e1900 */
[----:B------:R1:W4:Y:S01]  /*0440*/  LDG.E R19, desc[UR6][R20.64] ;  /* 0x0000000614137981 */ /* 0x000322000c1e1900 */
[----:B0-----:R-:W-:Y:S01]  /*0450*/  IMAD.WIDE.U32 R16, R11, 0x4, R12 ;  /* 0x000000040b107825 */ /* 0x001fe200078e000c */
[----:B-1----:R-:W-:-:S04]  /*0460*/  IADD3 R23, PT, PT, R4, 0x1800, RZ ;  /* 0x0000180004177810 */ /* 0x002fc80007ffe0ff */
[----:B------:R0:W4:Y:S01]  /*0470*/  LDG.E R11, desc[UR6][R16.64] ;  /* 0x00000006100b7981 */ /* 0x000122000c1e1900 */
[C---:B------:R-:W-:Y:S01]  /*0480*/  IADD3 R21, PT, PT, R4.reuse, 0x1a00, RZ ;  /* 0x00001a0004157810 */ /* 0x040fe20007ffe0ff */
[----:B0-----:R-:W-:Y:S01]  /*0490*/  IMAD.WIDE.U32 R16, R23, 0x4, R12 ;  /* 0x0000000417107825 */ /* 0x001fe200078e000c */
[----:B------:R-:W-:-:S03]  /*04a0*/  IADD3 R23, PT, PT, R4, 0x1c00, RZ ;  /* 0x00001c0004177810 */ /* 0x000fc60007ffe0ff */
[--C-:B------:R-:W-:Y:S02]  /*04b0*/  IMAD.WIDE.U32 R20, R21, 0x4, R12.reuse ;  /* 0x0000000415147825 */ /* 0x100fe400078e000c */
[----:B------:R-:W4:Y:S02]  /*04c0*/  LDG.E R16, desc[UR6][R16.64] ;  /* 0x0000000610107981 */ /* 0x000f24000c1e1900 */
[----:B------:R-:W-:Y:S02]  /*04d0*/  IMAD.WIDE.U32 R22, R23, 0x4, R12 ;  /* 0x0000000417167825 */ /* 0x000fe400078e000c */
[----:B------:R-:W4:Y:S04]  /*04e0*/  LDG.E R20, desc[UR6][R20.64] ;  /* 0x0000000614147981 */ /* 0x000f28000c1e1900 */
[----:B------:R-:W4:Y:S01]  /*04f0*/  LDG.E R22, desc[UR6][R22.64] ;  /* 0x0000000616167981 */ /* 0x000f22000c1e1900 */
[----:B--2--5:R-:W-:Y:S01]  /*0500*/  FADD R8, R8, R15 ;  /* 0x0000000f08087221 */ /* 0x024fe20000000000 */
[----:B------:R-:W-:-:S06]  /*0510*/  IMAD.WIDE.U32 R14, R14, 0x4, R12 ;  /* 0x000000040e0e7825 */ /* 0x000fcc00078e000c */
[----:B------:R0:W2:Y:S02]  /*0520*/  LDG.E R14, desc[UR6][R14.64] ;  /* 0x000000060e0e7981 */ /* 0x0000a4000c1e1900 */
[----:B0-----:R-:W-:-:S05]  /*0530*/  IADD3 R15, PT, PT, R4, 0x1e00, RZ ;  /* 0x00001e00040f7810 */ /* 0x001fca0007ffe0ff */
[----:B------:R-:W-:-:S06]  /*0540*/  IMAD.WIDE.U32 R12, R15, 0x4, R12 ;  /* 0x000000040f0c7825 */ /* 0x000fcc00078e000c */
[----:B------:R-:W2:Y:S01]  /*0550*/  LDG.E R12, desc[UR6][R12.64] ;  /* 0x000000060c0c7981 */ /* 0x000ea2000c1e1900 */
        /* <DEDUP_REMOVED lines=8> */
[----:B------:R-:W-:Y:S01]  /*05e0*/  FADD R18, R19, R18 ;  /* 0x0000001213127221 */ /* 0x000fe20000000000 */
[----:B------:R-:W-:-:S03]  /*05f0*/  IADD3 R10, PT, PT, R10, 0x10, RZ ;  /* 0x000000100a0a7810 */ /* 0x000fc60007ffe0ff */
[----:B------:R-:W-:Y:S01]  /*0600*/  FADD R11, R18, R11 ;  /* 0x0000000b120b7221 */ /* 0x000fe20000000000 */
[----:B------:R-:W-:Y:S02]  /*0610*/  ISETP.NE.AND P0, PT, R10, RZ, PT ;  /* 0x000000ff0a00720c */ /* 0x000fe40003f05270 */
[----:B------:R-:W-:Y:S02]  /*0620*/  IADD3 R9, PT, PT, R9, 0x2000, RZ ;  /* 0x0000200009097810 */ /* 0x000fe40007ffe0ff */
[----:B------:R-:W-:Y:S01]  /*0630*/  IADD3 R4, PT, PT, R4, 0x2000, RZ ;  /* 0x0000200004047810 */ /* 0x000fe20007ffe0ff */
[----:B--2---:R-:W-:-:S04]  /*0640*/  FADD R11, R11, R14 ;  /* 0x0000000e0b0b7221 */ /* 0x004fc80000000000 */
[----:B------:R-:W-:-:S04]  /*0650*/  FADD R11, R11, R16 ;  /* 0x000000100b0b7221 */ /* 0x000fc80000000000 */
[----:B------:R-:W-:-:S04]  /*0660*/  FADD R11, R11, R20 ;  /* 0x000000140b0b7221 */ /* 0x000fc80000000000 */
[----:B------:R-:W-:-:S04]  /*0670*/  FADD R11, R11, R22 ;  /* 0x000000160b0b7221 */ /* 0x000fc80000000000 */
[----:B------:R-:W-:Y:S01]  /*0680*/  FADD R15, R11, R12 ;  /* 0x0000000c0b0f7221 */ /* 0x000fe20000000000 */
[----:B------:R-:W-:Y:S06]  /*0690*/  @P0 BRA `(.L_x_182) ;  /* 0xfffffff800ec0947 */ /* 0x000fec000383ffff */
[----:B------:R-:W-:Y:S05]  /*06a0*/  BSYNC.RECONVERGENT B3 ;  /* 0x0000000000037941 */ /* 0x000fea0003800200 */
.L_x_181:
[----:B------:R-:W-:-:S07]  /*06b0*/  IADD3 R4, PT, PT, R9, -0x1000, RZ ;  /* 0xfffff00009047810 */ /* 0x000fce0007ffe0ff */
.L_x_180:
[----:B------:R-:W-:Y:S05]  /*06c0*/  BSYNC.RECONVERGENT B2 ;  /* 0x0000000000027941 */ /* 0x000fea0003800200 */
.L_x_179:
[----:B------:R-:W-:-:S13]  /*06d0*/  ISETP.NE.AND P0, PT, R6, RZ, PT ;  /* 0x000000ff0600720c */ /* 0x000fda0003f05270 */
[----:B------:R-:W-:Y:S05]  /*06e0*/  @!P0 BRA `(.L_x_178) ;  /* 0x0000000400308947 */ /* 0x000fea0003800000 */
[----:B------:R-:W-:Y:S01]  /*06f0*/  ISETP.GE.U32.AND P0, PT, R6, 0x8, PT ;  /* 0x000000080600780c */ /* 0x000fe20003f06070 */
[----:B------:R-:W-:Y:S01]  /*0700*/  BSSY.RECONVERGENT B2, `(.L_x_183) ;  /* 0x0000026000027945 */ /* 0x000fe20003800200 */
[----:B------:R-:W-:-:S04]  /*0710*/  LOP3.LUT R22, R5, 0x7, RZ, 0xc0, !PT ;  /* 0x0000000705167812 */ /* 0x000fc800078ec0ff */
[----:B------:R-:W-:-:S07]  /*0720*/  ISETP.NE.AND P1, PT, R22, RZ, PT ;  /* 0x000000ff1600720c */ /* 0x000fce0003f25270 */
[----:B------:R-:W-:Y:S06]  /*0730*/  @!P0 BRA `(.L_x_184) ;  /* 0x0000000000888947 */ /* 0x000fec0003800000 */
[----:B------:R-:W1:Y:S01]  /*0740*/  LDC.64 R6, c[0x0][0x380] ;  /* 0x0000e000ff067b82 */ /* 0x000e620000000a00 */
[----:B------:R-:W-:-:S04]  /*0750*/  LEA R19, R3, R4, 0xd ;  /* 0x0000000403137211 */ /* 0x000fc800078e68ff */
[C---:B------:R-:W-:Y:S02]  /*0760*/  IADD3 R17, PT, PT, R19.reuse, 0x200, RZ ;  /* 0x0000020013117810 */ /* 0x040fe40007ffe0ff */
[C---:B------:R-:W-:Y:S02]  /*0770*/  IADD3 R21, PT, PT, R19.reuse, 0x400, RZ ;  /* 0x0000040013157810 */ /* 0x040fe40007ffe0ff */
[C---:B------:R-:W-:Y:S02]  /*0780*/  IADD3 R13, PT, PT, R19.reuse, 0x600, RZ ;  /* 0x00000600130d7810 */ /* 0x040fe40007ffe0ff */
[C---:B0-----:R-:W-:Y:S01]  /*0790*/  IADD3 R9, PT, PT, R19.reuse, 0x800, RZ ;  /* 0x0000080013097810 */ /* 0x041fe20007ffe0ff */
[----:B-1----:R-:W-:-:S04]  /*07a0*/  IMAD.WIDE.U32 R10, R19, 0x4, R6 ;  /* 0x00000004130a7825 */ /* 0x002fc800078e0006 */
[--C-:B------:R-:W-:Y:S01]  /*07b0*/  IMAD.WIDE.U32 R16, R17, 0x4, R6.reuse ;  /* 0x0000000411107825 */ /* 0x100fe200078e0006 */
[----:B------:R0:W2:Y:S03]  /*07c0*/  LDG.E R14, desc[UR6][R10.64] ;  /* 0x000000060a0e7981 */ /* 0x0000a6000c1e1900 */
[--C-:B------:R-:W-:Y:S01]  /*07d0*/  IMAD.WIDE.U32 R20, R21, 0x4, R6.reuse ;  /* 0x0000000415147825 */ /* 0x100fe200078e0006 */
[----:B------:R1:W3:Y:S03]  /*07e0*/  LDG.E R18, desc[UR6][R16.64] ;  /* 0x0000000610127981 */ /* 0x0002e6000c1e1900 */
[--C-:B------:R-:W-:Y:S01]  /*07f0*/  IMAD.WIDE.U32 R12, R13, 0x4, R6.reuse ;  /* 0x000000040d0c7825 */ /* 0x100fe200078e0006 */
[----:B------:R-:W-:Y:S01]  /*0800*/  IADD3 R23, PT, PT, R19, 0xa00, RZ ;  /* 0x00000a0013177810 */ /* 0x000fe20007ffe0ff */
[----:B------:R-:W4:Y:S02]  /*0810*/  LDG.E R20, desc[UR6][R20.64] ;  /* 0x0000000614147981 */ /* 0x000f24000c1e1900 */
[--C-:B------:R-:W-:Y:S01]  /*0820*/  IMAD.WIDE.U32 R8, R9, 0x4, R6.reuse ;  /* 0x0000000409087825 */ /* 0x100fe200078e0006 */
[----:B------:R-:W-:Y:S01]  /*0830*/  IADD3 R25, PT, PT, R19, 0xc00, RZ ;  /* 0x00000c0013197810 */ /* 0x000fe20007ffe0ff */
[----:B------:R-:W4:Y:S02]  /*0840*/  LDG.E R12, desc[UR6][R12.64] ;  /* 0x000000060c0c7981 */ /* 0x000f24000c1e1900 */
[--C-:B0-----:R-:W-:Y:S01]  /*0850*/  IMAD.WIDE.U32 R10, R23, 0x4, R6.reuse ;  /* 0x00000004170a7825 */ /* 0x101fe200078e0006 */
[----:B------:R-:W-:Y:S01]  /*0860*/  IADD3 R19, PT, PT, R19, 0xe00, RZ ;  /* 0x00000e0013137810 */ /* 0x000fe20007ffe0ff */
[----:B------:R-:W4:Y:S02]  /*0870*/  LDG.E R8, desc[UR6][R8.64] ;  /* 0x0000000608087981 */ /* 0x000f24000c1e1900 */
[----:B-1----:R-:W-:-:S02]  /*0880*/  IMAD.WIDE.U32 R16, R25, 0x4, R6 ;  /* 0x0000000419107825 */ /* 0x002fc400078e0006 */
[----:B------:R-:W4:Y:S02]  /*0890*/  LDG.E R11, desc[UR6][R10.64] ;  /* 0x000000060a0b7981 */ /* 0x000f24000c1e1900 */
[----:B------:R-:W-:Y:S02]  /*08a0*/  IMAD.WIDE.U32 R6, R19, 0x4, R6 ;  /* 0x0000000413067825 */ /* 0x000fe400078e0006 */
[----:B------:R-:W4:Y:S04]  /*08b0*/  LDG.E R17, desc[UR6][R16.64] ;  /* 0x0000000610117981 */ /* 0x000f28000c1e1900 */
[----:B------:R-:W4:Y:S01]  /*08c0*/  LDG.E R7, desc[UR6][R6.64] ;  /* 0x0000000606077981 */ /* 0x000f22000c1e1900 */
        /* <DEDUP_REMOVED lines=9> */
.L_x_184:
[----:B------:R-:W-:Y:S05]  /*0960*/  BSYNC.RECONVERGENT B2 ;  /* 0x0000000000027941 */ /* 0x000fea0003800200 */
.L_x_183:
[----:B------:R-:W-:Y:S05]  /*0970*/  @!P1 BRA `(.L_x_178) ;  /* 0x00000000008c9947 */ /* 0x000fea0003800000 */
[----:B------:R-:W-:Y:S01]  /*0980*/  ISETP.GE.U32.AND P0, PT, R22, 0x4, PT ;  /* 0x000000041600780c */ /* 0x000fe20003f06070 */
[----:B------:R-:W-:Y:S01]  /*0990*/  BSSY.RECONVERGENT B2, `(.L_x_185) ;  /* 0x0000016000027945 */ /* 0x000fe20003800200 */
[----:B------:R-:W-:-:S04]  /*09a0*/  LOP3.LUT R5, R5, 0x3, RZ, 0xc0, !PT ;  /* 0x0000000305057812 */ /* 0x000fc800078ec0ff */
[----:B------:R-:W-:-:S07]  /*09b0*/  ISETP.NE.AND P1, PT, R5, RZ, PT ;  /* 0x000000ff0500720c */ /* 0x000fce0003f25270 */
[----:B------:R-:W-:Y:S06]  /*09c0*/  @!P0 BRA `(.L_x_186) ;  /* 0x0000000000488947 */ /* 0x000fec0003800000 */
[----:B------:R-:W0:Y:S01]  /*09d0*/  LDC.64 R6, c[0x0][0x380] ;  /* 0x0000e000ff067b82 */ /* 0x000e220000000a00 */
[----:B------:R-:W-:-:S04]  /*09e0*/  LEA R13, R3, R4, 0xd ;  /* 0x00000004030d7211 */ /* 0x000fc800078e68ff */
[C---:B------:R-:W-:Y:S02]  /*09f0*/  IADD3 R11, PT, PT, R13.reuse, 0x200, RZ ;  /* 0x000002000d0b7810 */ /* 0x040fe40007ffe0ff */
[C---:B------:R-:W-:Y:S02]  /*0a00*/  IADD3 R17, PT, PT, R13.reuse, 0x400, RZ ;  /* 0x000004000d117810 */ /* 0x040fe40007ffe0ff */
[C---:B------:R-:W-:Y:S01]  /*0a10*/  IADD3 R19, PT, PT, R13.reuse, 0x600, RZ ;  /* 0x000006000d137810 */ /* 0x040fe20007ffe0ff */
[----:B0-----:R-:W-:-:S04]  /*0a20*/  IMAD.WIDE.U32 R8, R13, 0x4, R6 ;  /* 0x000000040d087825 */ /* 0x001fc800078e0006 */
[--C-:B------:R-:W-:Y:S02]  /*0a30*/  IMAD.WIDE.U32 R10, R11, 0x4, R6.reuse ;  /* 0x000000040b0a7825 */ /* 0x100fe400078e0006 */
[----:B------:R-:W2:Y:S02]  /*0a40*/  LDG.E R8, desc[UR6][R8.64] ;  /* 0x0000000608087981 */ /* 0x000ea4000c1e1900 */
[--C-:B------:R-:W-:Y:S02]  /*0a50*/  IMAD.WIDE.U32 R12, R17, 0x4, R6.reuse ;  /* 0x00000004110c7825 */ /* 0x100fe400078e0006 */
[----:B------:R-:W3:Y:S02]  /*0a60*/  LDG.E R10, desc[UR6][R10.64] ;  /* 0x000000060a0a7981 */ /* 0x000ee4000c1e1900 */
[----:B------:R-:W-:Y:S02]  /*0a70*/  IMAD.WIDE.U32 R6, R19, 0x4, R6 ;  /* 0x0000000413067825 */ /* 0x000fe400078e0006 */
[----:B------:R-:W4:Y:S04]  /*0a80*/  LDG.E R12, desc[UR6][R12.64] ;  /* 0x000000060c0c7981 */ /* 0x000f28000c1e1900 */
[----:B------:R-:W4:Y:S01]  /*0a90*/  LDG.E R6, desc[UR6][R6.64] ;  /* 0x0000000606067981 */ /* 0x000f22000c1e1900 */
[----:B------:R-:W-:Y:S01]  /*0aa0*/  IADD3 R4, PT, PT, R4, 0x800, RZ ;  /* 0x0000080004047810 */ /* 0x000fe20007ffe0ff */
[----:B--2--5:R-:W-:-:S04]  /*0ab0*/  FADD R15, R15, R8 ;  /* 0x000000080f0f7221 */ /* 0x024fc80000000000 */
[----:B---3--:R-:W-:-:S04]  /*0ac0*/  FADD R15, R15, R10 ;  /* 0x0000000a0f0f7221 */ /* 0x008fc80000000000 */
[----:B----4-:R-:W-:-:S04]  /*0ad0*/  FADD R15, R15, R12 ;  /* 0x0000000c0f0f7221 */ /* 0x010fc80000000000 */
[----:B------:R-:W-:-:S07]  /*0ae0*/  FADD R15, R15, R6 ;  /* 0x000000060f0f7221 */ /* 0x000fce0000000000 */
.L_x_186:
[----:B------:R-:W-:Y:S05]  /*0af0*/  BSYNC.RECONVERGENT B2 ;  /* 0x0000000000027941 */ /* 0x000fea0003800200 */
.L_x_185:
[----:B------:R-:W-:Y:S05]  /*0b00*/  @!P1 BRA `(.L_x_178) ;  /* 0x0000000000289947 */ /* 0x000fea0003800000 */
[----:B------:R-:W1:Y:S01]  /*0b10*/  LDC.64 R6, c[0x0][0x380] ;  /* 0x0000e000ff067b82 */ /* 0x000e620000000a00 */
[----:B0-----:R-:W-:Y:S02]  /*0b20*/  LEA R9, R3, R4, 0xd ;  /* 0x0000000403097211 */ /* 0x001fe400078e68ff */
[----:B------:R-:W-:-:S07]  /*0b30*/  IADD3 R8, PT, PT, -R5, RZ, RZ ;  /* 0x000000ff05087210 */ /* 0x000fce0007ffe1ff */
.L_x_187:
[----:B-1----:R-:W-:-:S06]  /*0b40*/  IMAD.WIDE.U32 R4, R9, 0x4, R6 ;  /* 0x0000000409047825 */ /* 0x002fcc00078e0006 */
[----:B------:R-:W2:Y:S01]  /*0b50*/  LDG.E R4, desc[UR6][R4.64] ;  /* 0x0000000604047981 */ /* 0x000ea2000c1e1900 */
[----:B------:R-:W-:Y:S02]  /*0b60*/  IADD3 R8, PT, PT, R8, 0x1, RZ ;  /* 0x0000000108087810 */ /* 0x000fe40007ffe0ff */
[----:B------:R-:W-:Y:S02]  /*0b70*/  IADD3 R9, PT, PT, R9, 0x200, RZ ;  /* 0x0000020009097810 */ /* 0x000fe40007ffe0ff */
[----:B------:R-:W-:Y:S01]  /*0b80*/  ISETP.NE.AND P0, PT, R8, RZ, PT ;  /* 0x000000ff0800720c */ /* 0x000fe20003f05270 */
[----:B--2--5:R-:W-:-:S12]  /*0b90*/  FADD R15, R4, R15 ;  /* 0x0000000f040f7221 */ /* 0x024fd80000000000 */
[----:B------:R-:W-:Y:S05]  /*0ba0*/  @P0 BRA `(.L_x_187) ;  /* 0xfffffffc00e40947 */ /* 0x000fea000383ffff */
.L_x_178:
[----:B------:R-:W-:Y:S05]  /*0bb0*/  BSYNC.RECONVERGENT B1 ;  /* 0x0000000000017941 */ /* 0x000fea0003800200 */
.L_x_177:
[----:B------:R-:W-:-:S13]  /*0bc0*/  ISETP.GE.U32.AND P0, PT, R0, 0x200, PT ;  /* 0x000002000000780c */ /* 0x000fda0003f06070 */
[----:B------:R-:W-:Y:S05]  /*0bd0*/  @!P0 BRA `(.L_x_188) ;  /* 0x0000000000d08947 */ /* 0x000fea0003800000 */
[----:B0-----:R-:W0:Y:S01]  /*0be0*/  S2R R8, SR_LANEID ;  /* 0x0000000000087919 */ /* 0x001e220000000000 */
[----:B-----5:R-:W1:Y:S02]  /*0bf0*/  SHFL.DOWN PT, R0, R15, 0x1, 0x1f ;  /* 0x08201f000f007f89 */ /* 0x020e6400000e0000 */
[----:B-1----:R-:W-:Y:S01]  /*0c00*/  FADD R0, R0, R15 ;  /* 0x0000000f00007221 */ /* 0x002fe20000000000 */
[C---:B0-----:R-:W-:Y:S02]  /*0c10*/  ISETP.GT.AND P0, PT, R8.reuse, 0x1e, PT ;  /* 0x0000001e0800780c */ /* 0x041fe40003f04270 */
[C---:B------:R-:W-:Y:S02]  /*0c20*/  ISETP.NE.AND P1, PT, R8.reuse, RZ, PT ;  /* 0x000000ff0800720c */ /* 0x040fe40003f25270 */
        /* <DEDUP_REMOVED lines=27> */
[----:B------:R-:W0:Y:S04]  /*0de0*/  LDS.128 R12, [UR4+0x10] ;  /* 0x00001004ff0c7984 */ /* 0x000e280008000c00 */
[----:B------:R-:W2:Y:S04]  /*0df0*/  LDS.128 R8, [UR4+0x20] ;  /* 0x00002004ff087984 */ /* 0x000ea80008000c00 */
[----:B-1----:R-:W1:Y:S04]  /*0e00*/  LDS.128 R4, [UR4+0x30] ;  /* 0x00003004ff047984 */ /* 0x002e680008000c00 */
[----:B------:R-:W3:Y:S01]  /*0e10*/  LDS.128 R16, [UR4+0x40] ;  /* 0x00004004ff107984 */ /* 0x000ee20008000c00 */
[----:B0-----:R-:W-:-:S04]  /*0e20*/  FADD R13, R20, R13 ;  /* 0x0000000d140d7221 */ /* 0x001fc80000000000 */
[----:B------:R-:W-:-:S04]  /*0e30*/  FADD R14, R13, R14 ;  /* 0x0000000e0d0e7221 */ /* 0x000fc80000000000 */
[----:B------:R-:W-:-:S04]  /*0e40*/  FADD R15, R14, R15 ;  /* 0x0000000f0e0f7221 */ /* 0x000fc80000000000 */
[----:B--2---:R-:W-:-:S04]  /*0e50*/  FADD R8, R15, R8 ;  /* 0x000000080f087221 */ /* 0x004fc80000000000 */
[----:B------:R-:W-:-:S04]  /*0e60*/  FADD R9, R8, R9 ;  /* 0x0000000908097221 */ /* 0x000fc80000000000 */
[----:B------:R-:W-:-:S04]  /*0e70*/  FADD R10, R9, R10 ;  /* 0x0000000a090a7221 */ /* 0x000fc80000000000 */
[----:B------:R-:W-:-:S04]  /*0e80*/  FADD R11, R10, R11 ;  /* 0x0000000b0a0b7221 */ /* 0x000fc80000000000 */
[----:B-1----:R-:W-:-:S04]  /*0e90*/  FADD R4, R11, R4 ;  /* 0x000000040b047221 */ /* 0x002fc80000000000 */
        /* <DEDUP_REMOVED lines=8> */
.L_x_188:
[----:B0-----:R-:W0:Y:S01]  /*0f20*/  S2R R8, SR_LANEID ;  /* 0x0000000000087919 */ /* 0x001e220000000000 */
[----:B------:R-:W-:-:S04]  /*0f30*/  LOP3.LUT R4, R2, 0x3e0, RZ, 0xc0, !PT ;  /* 0x000003e002047812 */ /* 0x000fc800078ec0ff */
[----:B------:R-:W-:Y:S02]  /*0f40*/  IADD3 R5, PT, PT, R4, 0x20, RZ ;  /* 0x0000002004057810 */ /* 0x000fe40007ffe0ff */
[----:B------:R-:W-:Y:S02]  /*0f50*/  LOP3.LUT R7, RZ, R4, RZ, 0x33, !PT ;  /* 0x00000004ff077212 */ /* 0x000fe400078e33ff */
[----:B------:R-:W-:Y:S02]  /*0f60*/  ISETP.GT.U32.AND P0, PT, R5, R0, PT ;  /* 0x000000000500720c */ /* 0x000fe40003f04070 */
[----:B------:R-:W-:-:S04]  /*0f70*/  IADD3 R7, PT, PT, R0, R7, RZ ;  /* 0x0000000700077210 */ /* 0x000fc80007ffe0ff */
[----:B------:R-:W-:-:S05]  /*0f80*/  SEL R7, R7, 0x1f, P0 ;  /* 0x0000001f07077807 */ /* 0x000fca0000000000 */
[----:B-----5:R-:W1:Y:S01]  /*0f90*/  SHFL.DOWN PT, R4, R15, 0x1, R7 ;  /* 0x082000000f047989 */ /* 0x020e6200000e0007 */
[C---:B0-----:R-:W-:Y:S02]  /*0fa0*/  ISETP.GE.AND P0, PT, R8.reuse, R7, PT ;  /* 0x000000070800720c */ /* 0x041fe40003f06270 */
[C---:B------:R-:W-:Y:S02]  /*0fb0*/  IADD3 R6, PT, PT, R8.reuse, 0x2, RZ ;  /* 0x0000000208067810 */ /* 0x040fe40007ffe0ff */
[----:B------:R-:W-:-:S09]  /*0fc0*/  ISETP.NE.AND P1, PT, R8, RZ, PT ;  /* 0x000000ff0800720c */ /* 0x000fd20003f25270 */
[----:B-1----:R-:W-:Y:S01]  /*0fd0*/  @!P0 FADD R15, R4, R15 ;  /* 0x0000000f040f8221 */ /* 0x002fe20000000000 */
[----:B------:R-:W-:Y:S02]  /*0fe0*/  ISETP.GT.AND P0, PT, R6, R7, PT ;  /* 0x000000070600720c */ /* 0x000fe40003f04270 */
[----:B------:R-:W-:Y:S01]  /*0ff0*/  IADD3 R6, PT, PT, R8, 0x4, RZ ;  /* 0x0000000408067810 */ /* 0x000fe20007ffe0ff */
        /* <DEDUP_REMOVED lines=24> */
[----:B------:R-:W1:Y:S01]  /*1180*/  S2UR UR5, SR_CgaCtaId ;  /* 0x00000000000579c3 */ /* 0x000e620000008800 */
[----:B------:R-:W-:Y:S01]  /*1190*/  UMOV UR4, 0x400 ;  /* 0x0000040000047882 */ /* 0x000fe20000000000 */
[C---:B------:R-:W-:Y:S02]  /*11a0*/  ISETP.GT.U32.AND P2, PT, R0.reuse, 0x20, PT ;  /* 0x000000200000780c */ /* 0x040fe40003f44070 */
[C---:B------:R-:W-:Y:S02]  /*11b0*/  ISETP.GT.U32.AND P3, PT, R0.reuse, 0x40, PT ;  /* 0x000000400000780c */ /* 0x040fe40003f64070 */
[C---:B------:R-:W-:Y:S02]  /*11c0*/  ISETP.GT.U32.AND P1, PT, R0.reuse, 0x60, PT ;  /* 0x000000600000780c */ /* 0x040fe40003f24070 */
[----:B------:R-:W-:Y:S01]  /*11d0*/  ISETP.GT.U32.AND P4, PT, R0, 0xc0, PT ;  /* 0x000000c00000780c */ /* 0x000fe20003f84070 */
[----:B-1----:R-:W-:-:S09]  /*11e0*/  ULEA UR4, UR5, UR4, 0x18 ;  /* 0x0000000405047291 */ /* 0x002fd2000f8ec0ff */
[----:B0-----:R-:W0:Y:S04]  /*11f0*/  LDS.128 R4, [UR4+0x10] ;  /* 0x00001004ff047984 */ /* 0x001e280008000c00 */
[----:B------:R-:W1:Y:S04]  /*1200*/  LDS.128 R8, [UR4+0x20] ;  /* 0x00002004ff087984 */ /* 0x000e680008000c00 */
[----:B------:R-:W2:Y:S04]  /*1210*/  LDS.128 R12, [UR4+0x30] ;  /* 0x00003004ff0c7984 */ /* 0x000ea80008000c00 */
[----:B------:R-:W3:Y:S01]  /*1220*/  LDS.128 R16, [UR4+0x40] ;  /* 0x00004004ff107984 */ /* 0x000ee20008000c00 */
[----:B0-----:R-:W-:Y:S01]  /*1230*/  @P2 FADD R20, R20, R5 ;  /* 0x0000000514142221 */ /* 0x001fe20000000000 */
[----:B------:R-:W-:-:S03]  /*1240*/  ISETP.GT.U32.AND P2, PT, R0, 0x80, PT ;  /* 0x000000800000780c */ /* 0x000fc60003f44070 */
[----:B------:R-:W-:Y:S01]  /*1250*/  @P3 FADD R20, R20, R6 ;  /* 0x0000000614143221 */ /* 0x000fe20000000000 */
[----:B------:R-:W-:-:S03]  /*1260*/  ISETP.GT.U32.AND P3, PT, R0, 0xa0, PT ;  /* 0x000000a00000780c */ /* 0x000fc60003f64070 */
[----:B------:R-:W-:Y:S01]  /*1270*/  @P1 FADD R20, R20, R7 ;  /* 0x0000000714141221 */ /* 0x000fe20000000000 */
[----:B------:R-:W-:-:S05]  /*1280*/  ISETP.GT.U32.AND P1, PT, R0, 0xe0, PT ;  /* 0x000000e00000780c */ /* 0x000fca0003f24070 */
[----:B-1----:R-:W-:Y:S01]  /*1290*/  @P2 FADD R20, R20, R8 ;  /* 0x0000000814142221 */ /* 0x002fe20000000000 */
[----:B------:R-:W-:-:S03]  /*12a0*/  ISETP.GT.U32.AND P2, PT, R0, 0x100, PT ;  /* 0x000001000000780c */ /* 0x000fc60003f44070 */
[----:B------:R-:W-:Y:S01]  /*12b0*/  @P3 FADD R20, R20, R9 ;  /* 0x0000000914143221 */ /* 0x000fe20000000000 */
[----:B------:R-:W-:-:S03]  /*12c0*/  ISETP.GT.U32.AND P3, PT, R0, 0x120, PT ;  /* 0x000001200000780c */ /* 0x000fc60003f64070 */
[----:B------:R-:W-:Y:S01]  /*12d0*/  @P4 FADD R20, R20, R10 ;  /* 0x0000000a14144221 */ /* 0x000fe20000000000 */
[----:B------:R-:W-:-:S03]  /*12e0*/  ISETP.GT.U32.AND P4, PT, R0, 0x140, PT ;  /* 0x000001400000780c */ /* 0x000fc60003f84070 */
[----:B------:R-:W-:Y:S01]  /*12f0*/  @P1 FADD R20, R20, R11 ;  /* 0x0000000b14141221 */ /* 0x000fe20000000000 */
[----:B------:R-:W-:-:S03]  /*1300*/  ISETP.GT.U32.AND P1, PT, R0, 0x160, PT ;  /* 0x000001600000780c */ /* 0x000fc60003f24070 */
[----:B--2---:R-:W-:Y:S01]  /*1310*/  @P2 FADD R20, R20, R12 ;  /* 0x0000000c14142221 */ /* 0x004fe20000000000 */
[----:B------:R-:W-:-:S03]  /*1320*/  ISETP.GT.U32.AND P2, PT, R0, 0x180, PT ;  /* 0x000001800000780c */ /* 0x000fc60003f44070 */
[----:B------:R-:W-:Y:S01]  /*1330*/  @P3 FADD R20, R20, R13 ;  /* 0x0000000d14143221 */ /* 0x000fe20000000000 */
[----:B------:R-:W-:-:S03]  /*1340*/  ISETP.GT.U32.AND P3, PT, R0, 0x1a0, PT ;  /* 0x000001a00000780c */ /* 0x000fc60003f64070 */
[----:B------:R-:W-:Y:S01]  /*1350*/  @P4 FADD R20, R20, R14 ;  /* 0x0000000e14144221 */ /* 0x000fe20000000000 */
[----:B------:R-:W-:-:S03]  /*1360*/  ISETP.GT.U32.AND P4, PT, R0, 0x1c0, PT ;  /* 0x000001c00000780c */ /* 0x000fc60003f84070 */
[----:B------:R-:W-:Y:S01]  /*1370*/  @P1 FADD R20, R20, R15 ;  /* 0x0000000f14141221 */ /* 0x000fe20000000000 */
[----:B------:R-:W-:-:S03]  /*1380*/  ISETP.GT.U32.AND P1, PT, R0, 0x1e0, PT ;  /* 0x000001e00000780c */ /* 0x000fc60003f24070 */
[----:B---3--:R-:W-:-:S04]  /*1390*/  @P2 FADD R20, R20, R16 ;  /* 0x0000001014142221 */ /* 0x008fc80000000000 */
[----:B------:R-:W-:-:S04]  /*13a0*/  @P3 FADD R20, R20, R17 ;  /* 0x0000001114143221 */ /* 0x000fc80000000000 */
[----:B------:R-:W-:-:S04]  /*13b0*/  @P4 FADD R20, R20, R18 ;  /* 0x0000001214144221 */ /* 0x000fc80000000000 */
[----:B------:R-:W-:Y:S01]  /*13c0*/  @P1 FADD R20, R20, R19 ;  /* 0x0000001314141221 */ /* 0x000fe20000000000 */
[----:B------:R-:W-:Y:S06]  /*13d0*/  BRA `(.L_x_189) ;  /* 0x0000001400007947 */ /* 0x000fec0003800000 */
.L_x_174:
[----:B------:R-:W0:Y:S01]  /*13e0*/  S2R R2, SR_TID.X ;  /* 0x0000000000027919 */ /* 0x000e220000002100 */
[----:B------:R-:W1:Y:S02]  /*13f0*/  LDCU.64 UR4, c[0x0][0x380] ;  /* 0x00007000ff0477ac */ /* 0x000e640008000a00 */
[----:B-1----:R-:W-:Y:S02]  /*1400*/  MOV R4, UR4 ;  /* 0x0000000400047c02 */ /* 0x002fe40008000f00 */
[----:B------:R-:W-:Y:S02]  /*1410*/  MOV R5, UR5 ;  /* 0x0000000500057c02 */ /* 0x000fe40008000f00 */
[----:B0-----:R-:W-:-:S05]  /*1420*/  LEA R9, R3, R2, 0xd ;  /* 0x0000000203097211 */ /* 0x001fca00078e68ff */
[----:B------:R-:W-:-:S05]  /*1430*/  IMAD.WIDE.U32 R8, R9, 0x4, R4 ;  /* 0x0000000409087825 */ /* 0x000fca00078e0004 */
        /* <DEDUP_REMOVED lines=16> */
[----:B------:R-:W-:Y:S01]  /*1540*/  ISETP.GE.U32.AND P0, PT, R0, R13, PT ;  /* 0x0000000d0000720c */ /* 0x000fe20003f06070 */
        /* <DEDUP_REMOVED lines=16> */
[----:B------:R-:W-:Y:S01]  /*1650*/  LEA R9, R3, R13, 0xd ;  /* 0x0000000d03097211 */ /* 0x000fe200078e68ff */
[----:B------:R-:W-:Y:S01]  /*1660*/  UMOV UR4, URZ ;  /* 0x000000ff00047c82 */ /* 0x000fe20008000000 */
[----:B------:R-:W-:Y:S02]  /*1670*/  IADD3 R8, PT, PT, R6, -0x2000, RZ ;  /* 0xffffe00006087810 */ /* 0x000fe40007ffe0ff */
[----:B------:R-:W-:Y:S02]  /*1680*/  LOP3.LUT R0, RZ, R2, RZ, 0x33, !PT ;  /* 0x00000002ff007212 */ /* 0x000fe400078e33ff */
[----:B------:R-:W-:Y:S02]  /*1690*/  ISETP.GT.U32.AND P0, PT, R9, R8, PT ;  /* 0x000000080900720c */ /* 0x000fe40003f04070 */
[----:B------:R-:W-:Y:S02]  /*16a0*/  IADD3 R10, PT, PT, -R13, R6, R0 ;  /* 0x000000060d0a7210 */ /* 0x000fe40007ffe100 */
[----:B------:R-:W-:-:S02]  /*16b0*/  IADD3 R7, PT, PT, R9, 0x1000, R2 ;  /* 0x0000100009077810 */ /* 0x000fc40007ffe002 */
[----:B------:R-:W-:Y:S01]  /*16c0*/  MOV R0, R9 ;  /* 0x0000000900007202 */ /* 0x000fe20000000f00 */
[----:B------:R-:W-:-:S06]  /*16d0*/  IMAD R2, R3, -0x2000, R10 ;  /* 0xffffe00003027824 */ /* 0x000fcc00078e020a */
[----:B------:R-:W-:Y:S05]  /*16e0*/  @P0 BRA `(.L_x_191) ;  /* 0x0000000000bc0947 */ /* 0x000fea0003800000 */
[----:B------:R-:W0:Y:S08]  /*16f0*/  LDC R6, c[0x0][0x3a8] ;  /* 0x0000ea00ff067b82 */ /* 0x000e300000000800 */
[----:B------:R-:W1:Y:S02]  /*1700*/  LDC.64 R4, c[0x0][0x380] ;  /* 0x0000e000ff047b82 */ /* 0x000e640000000a00 */
.L_x_192:
[----:B------:R-:W2:Y:S02]  /*1710*/  S2R R10, SR_TID.X ;  /* 0x00000000000a7919 */ /* 0x000ea40000002100 */
[----:B--2---:R-:W-:-:S05]  /*1720*/  IADD3 R11, PT, PT, R10, R9, RZ ;  /* 0x000000090a0b7210 */ /* 0x004fca0007ffe0ff */
[----:B-1----:R-:W-:-:S05]  /*1730*/  IMAD.WIDE.U32 R10, R11, 0x4, R4 ;  /* 0x000000040b0a7825 */ /* 0x002fca00078e0004 */
        /* <DEDUP_REMOVED lines=13> */
[----:B---3--:R-:W-:-:S02]  /*1810*/  FADD R14, R14, R15 ;  /* 0x0000000f0e0e7221 */ /* 0x008fc40000000000 */
[----:B------:R-:W2:Y:S01]  /*1820*/  LDG.E R15, desc[UR6][R10.64+0x7000] ;  /* 0x007000060a0f7981 */ /* 0x000ea2000c1e1900 */
[----:B----4-:R-:W-:-:S03]  /*1830*/  FADD R12, R16, R17 ;  /* 0x00000011100c7221 */ /* 0x010fc60000000000 */
[----:B------:R-:W3:Y:S04]  /*1840*/  LDG.E R17, desc[UR6][R10.64+0x5800] ;  /* 0x005800060a117981 */ /* 0x000ee8000c1e1900 */
[----:B------:R-:W2:Y:S01]  /*1850*/  LDG.E R16, desc[UR6][R10.64+0x6800] ;  /* 0x006800060a107981 */ /* 0x000ea2000c1e1900 */
[----:B------:R-:W-:-:S03]  /*1860*/  FADD R14, R23, R14 ;  /* 0x0000000e170e7221 */ /* 0x000fc60000000000 */
[----:B------:R-:W4:Y:S01]  /*1870*/  LDG.E R23, desc[UR6][R10.64+0x7800] ;  /* 0x007800060a177981 */ /* 0x000f22000c1e1900 */
[----:B-----5:R-:W-:-:S04]  /*1880*/  FADD R19, R19, R20 ;  /* 0x0000001413137221 */ /* 0x020fc80000000000 */
[----:B------:R-:W-:Y:S01]  /*1890*/  FADD R19, R12, R19 ;  /* 0x000000130c137221 */ /* 0x000fe20000000000 */
[----:B0-----:R-:W-:Y:S01]  /*18a0*/  IADD3 R12, PT, PT, -R9, R6, RZ ;  /* 0x00000006090c7210 */ /* 0x001fe20007ffe1ff */
[----:B------:R-:W-:-:S03]  /*18b0*/  FADD R21, R21, R22 ;  /* 0x0000001615157221 */ /* 0x000fc60000000000 */
[----:B------:R-:W-:Y:S01]  /*18c0*/  ISETP.GE.U32.AND P0, PT, R12, R13, PT ;  /* 0x0000000d0c00720c */ /* 0x000fe20003f06070 */
[----:B------:R-:W-:-:S04]  /*18d0*/  FADD R24, R24, R25 ;  /* 0x0000001918187221 */ /* 0x000fc80000000000 */
[----:B------:R-:W-:Y:S01]  /*18e0*/  FADD R21, R21, R24 ;  /* 0x0000001815157221 */ /* 0x000fe20000000000 */
[----:B------:R-:W-:Y:S01]  /*18f0*/  FADD R14, R14, R19 ;  /* 0x000000130e0e7221 */ /* 0x000fe20000000000 */
[----:B---3--:R-:W-:Y:S01]  /*1900*/  FADD R17, R17, R18 ;  /* 0x0000001211117221 */ /* 0x008fe20000000000 */
[----:B--2---:R-:W-:-:S04]  /*1910*/  FADD R16, R16, R15 ;  /* 0x0000000f10107221 */ /* 0x004fc80000000000 */
[----:B------:R-:W-:-:S04]  /*1920*/  FADD R16, R17, R16 ;  /* 0x0000001011107221 */ /* 0x000fc80000000000 */
[----:B------:R-:W-:-:S04]  /*1930*/  FADD R21, R21, R16 ;  /* 0x0000001015157221 */ /* 0x000fc80000000000 */
[----:B------:R-:W-:-:S04]  /*1940*/  FADD R14, R14, R21 ;  /* 0x000000150e0e7221 */ /* 0x000fc80000000000 */
[----:B----4-:R-:W-:Y:S01]  /*1950*/  FADD R23, R23, R14 ;  /* 0x0000000e17177221 */ /* 0x010fe20000000000 */
[----:B------:R-:W-:Y:S06]  /*1960*/  @!P0 BRA `(.L_x_190) ;  /* 0x0000000800d08947 */ /* 0x000fec0003800000 */
[C---:B------:R-:W-:Y:S01]  /*1970*/  IADD3 R9, PT, PT, R13.reuse, R9, RZ ;  /* 0x000000090d097210 */ /* 0x040fe20007ffe0ff */
[----:B------:R-:W-:Y:S01]  /*1980*/  UIADD3 UR4, UPT, UPT, UR4, 0x1, URZ ;  /* 0x0000000104047890 */ /* 0x000fe2000fffe0ff */
[----:B------:R-:W-:Y:S02]  /*1990*/  IADD3 R0, PT, PT, R13, R0, RZ ;  /* 0x000000000d007210 */ /* 0x000fe40007ffe0ff */
[----:B------:R-:W-:Y:S02]  /*19a0*/  ISETP.GT.U32.AND P0, PT, R9, R8, PT ;  /* 0x000000080900720c */ /* 0x000fe40003f04070 */
[C---:B------:R-:W-:Y:S02]  /*19b0*/  IADD3 R2, PT, PT, -R13.reuse, R2, RZ ;  /* 0x000000020d027210 */ /* 0x040fe40007ffe1ff */
[----:B------:R-:W-:-:S09]  /*19c0*/  IADD3 R7, PT, PT, R13, R7, RZ ;  /* 0x000000070d077210 */ /* 0x000fd20007ffe0ff */
[----:B------:R-:W-:Y:S05]  /*19d0*/  @!P0 BRA `(.L_x_192) ;  /* 0xfffffffc004c8947 */ /* 0x000fea000383ffff */
.L_x_191:
[----:B------:R-:W0:Y:S01]  /*19e0*/  S2R R16, SR_TID.X ;  /* 0x0000000000107919 */ /* 0x000e220000002100 */
[----:B------:R-:W-:Y:S01]  /*19f0*/  IADD3 R8, PT, PT, -R9, R6, RZ ;  /* 0x0000000609087210 */ /* 0x000fe20007ffe1ff */
[----:B------:R-:W-:Y:S03]  /*1a00*/  BSSY.RECONVERGENT B1, `(.L_x_190) ;  /* 0x00000aa000017945 */ /* 0x000fe60003800200 */
[----:B0-----:R-:W-:-:S04]  /*1a10*/  ISETP.GE.AND P0, PT, R16, R8, PT ;  /* 0x000000081000720c */ /* 0x001fc80003f06270 */
[----:B------:R-:W-:-:S13]  /*1a20*/  ISETP.GE.U32.OR P0, PT, R9, R6, P0 ;  /* 0x000000060900720c */ /* 0x000fda0000706470 */
[----:B------:R-:W-:Y:S05]  /*1a30*/  @P0 BRA `(.L_x_193) ;  /* 0x0000000800980947 */ /* 0x000fea0003800000 */
[----:B------:R-:W0:Y:S01]  /*1a40*/  LDC R10, c[0x0][0x3ac] ;  /* 0x0000eb00ff0a7b82 */ /* 0x000e220000000800 */
[----:B------:R-:W-:Y:S01]  /*1a50*/  LOP3.LUT R11, RZ, R16, RZ, 0x33, !PT ;  /* 0x00000010ff0b7212 */ /* 0x000fe200078e33ff */
[----:B------:R-:W-:Y:S06]  /*1a60*/  BSSY.RECONVERGENT B2, `(.L_x_194) ;  /* 0x0000056000027945 */ /* 0x000fec0003800200 */
[----:B------:R-:W1:Y:S01]  /*1a70*/  LDC R8, c[0x0][0x3ac] ;  /* 0x0000eb00ff087b82 */ /* 0x000e620000000800 */
[----:B0-----:R-:W-:-:S04]  /*1a80*/  SHF.L.U32 R10, R10, 0xd, RZ ;  /* 0x0000000d0a0a7819 */ /* 0x001fc800000006ff */
[----:B------:R-:W-:-:S04]  /*1a90*/  LEA R10, R3, R10, 0xd ;  /* 0x0000000a030a7211 */ /* 0x000fc800078e68ff */
[----:B------:R-:W-:Y:S01]  /*1aa0*/  IADD3 R6, PT, PT, -R10, R6, R11 ;  /* 0x000000060a067210 */ /* 0x000fe20007ffe10b */
[----:B-1----:R-:W-:-:S04]  /*1ab0*/  IMAD R11, R8, UR4, RZ ;  /* 0x00000004080b7c24 */ /* 0x002fc8000f8e02ff */
[----:B------:R-:W-:-:S05]  /*1ac0*/  IMAD R6, R11, -0x2000, R6 ;  /* 0xffffe0000b067824 */ /* 0x000fca00078e0206 */
[C---:B------:R-:W-:Y:S02]  /*1ad0*/  ISETP.GE.U32.AND P0, PT, R6.reuse, 0x1e00, PT ;  /* 0x00001e000600780c */ /* 0x040fe40003f06070 */
[----:B------:R-:W-:-:S04]  /*1ae0*/  LEA.HI R6, R6, 0x1, RZ, 0x17 ;  /* 0x0000000106067811 */ /* 0x000fc800078fb8ff */
[----:B------:R-:W-:-:S07]  /*1af0*/  LOP3.LUT R8, R6, 0xf, RZ, 0xc0, !PT ;  /* 0x0000000f06087812 */ /* 0x000fce00078ec0ff */
[----:B------:R-:W-:Y:S05]  /*1b00*/  @!P0 BRA `(.L_x_195) ;  /* 0x00000004002c8947 */ /* 0x000fea0003800000 */
[----:B------:R-:W-:Y:S01]  /*1b10*/  LEA.HI R10, R2, 0x1, RZ, 0x17 ;  /* 0x00000001020a7811 */ /* 0x000fe200078fb8ff */
[----:B------:R-:W-:Y:S01]  /*1b20*/  BSSY.RECONVERGENT B3, `(.L_x_196) ;  /* 0x0000048000037945 */ /* 0x000fe20003800200 */
[----:B------:R-:W-:Y:S02]  /*1b30*/  LOP3.LUT R11, R16, 0x1000, RZ, 0xfc, !PT ;  /* 0x00001000100b7812 */ /* 0x000fe400078efcff */
[----:B------:R-:W-:-:S04]  /*1b40*/  LOP3.LUT R10, R10, 0xfffff0, RZ, 0xc0, !PT ;  /* 0x00fffff00a0a7812 */ /* 0x000fc800078ec0ff */
[----:B------:R-:W-:-:S07]  /*1b50*/  IADD3 R13, PT, PT, -R10, RZ, RZ ;  /* 0x000000ff0a0d7210 */ /* 0x000fce0007ffe1ff */
.L_x_197:
[C---:B------:R-:W-:Y:S02]  /*1b60*/  IADD3 R15, PT, PT, R7.reuse, -0x1000, RZ ;  /* 0xfffff000070f7810 */ /* 0x040fe40007ffe0ff */
[----:B------:R-:W-:-:S03]  /*1b70*/  IADD3 R25, PT, PT, R7, -0xe00, RZ ;  /* 0xfffff20007197810 */ /* 0x000fc60007ffe0ff */
[----:B------:R-:W-:Y:S01]  /*1b80*/  IMAD.WIDE.U32 R14, R15, 0x4, R4 ;  /* 0x000000040f0e7825 */ /* 0x000fe200078e0004 */
[----:B------:R-:W-:-:S04]  /*1b90*/  IADD3 R21, PT, PT, R7, -0xc00, RZ ;  /* 0xfffff40007157810 */ /* 0x000fc80007ffe0ff */
[----:B------:R0:W2:Y:S01]  /*1ba0*/  LDG.E R22, desc[UR6][R14.64] ;  /* 0x000000060e167981 */ /* 0x0000a2000c1e1900 */
[----:B------:R-:W-:-:S04]  /*1bb0*/  IMAD.WIDE.U32 R24, R25, 0x4, R4 ;  /* 0x0000000419187825 */ /* 0x000fc800078e0004 */
[--C-:B------:R-:W-:Y:S01]  /*1bc0*/  IMAD.WIDE.U32 R20, R21, 0x4, R4.reuse ;  /* 0x0000000415147825 */ /* 0x100fe200078e0004 */
[----:B------:R-:W3:Y:S04]  /*1bd0*/  LDG.E R16, desc[UR6][R24.64] ;  /* 0x0000000618107981 */ /* 0x000ee8000c1e1900 */
[----:B------:R1:W4:Y:S01]  /*1be0*/  LDG.E R17, desc[UR6][R20.64] ;  /* 0x0000000614117981 */ /* 0x000322000c1e1900 */
[C---:B------:R-:W-:Y:S02]  /*1bf0*/  IADD3 R19, PT, PT, R7.reuse, -0xa00, RZ ;  /* 0xfffff60007137810 */ /* 0x040fe40007ffe0ff */
[C---:B------:R-:W-:Y:S02]  /*1c00*/  IADD3 R29, PT, PT, R7.reuse, -0x800, RZ ;  /* 0xfffff800071d7810 */ /* 0x040fe40007ffe0ff */
[----:B------:R-:W-:Y:S01]  /*1c10*/  IADD3 R27, PT, PT, R7, -0x600, RZ ;  /* 0xfffffa00071b7810 */ /* 0x000fe20007ffe0ff */
[----:B------:R-:W-:Y:S01]  /*1c20*/  IMAD.WIDE.U32 R18, R19, 0x4, R4 ;  /* 0x0000000413127825 */ /* 0x000fe200078e0004 */
[----:B------:R-:W-:-:S03]  /*1c30*/  IADD3 R12, PT, PT, R7, -0x400, RZ ;  /* 0xfffffc00070c7810 */ /* 0x000fc60007ffe0ff */
[--C-:B------:R-:W-:Y:S01]  /*1c40*/  IMAD.WIDE.U32 R28, R29, 0x4, R4.reuse ;  /* 0x000000041d1c7825 */ /* 0x100fe200078e0004 */
[----:B------:R-:W5:Y:S03]  /*1c50*/  LDG.E R10, desc[UR6][R18.64] ;  /* 0x00000006120a7981 */ /* 0x000f66000c1e1900 */
[----:B0-----:R-:W-:Y:S01]  /*1c60*/  IMAD.WIDE.U32 R14, R27, 0x4, R4 ;  /* 0x000000041b0e7825 */ /* 0x001fe200078e0004 */
[----:B------:R-:W-:-:S03]  /*1c70*/  IADD3 R27, PT, PT, R7, -0x200, RZ ;  /* 0xfffffe00071b7810 */ /* 0x000fc60007ffe0ff */
[--C-:B-1----:R-:W-:Y:S02]  /*1c80*/  IMAD.WIDE.U32 R20, R12, 0x4, R4.reuse ;  /* 0x000000040c147825 */ /* 0x102fe400078e0004 */
[----:B------:R0:W5:Y:S04]  /*1c90*/  LDG.E R12, desc[UR6][R14.64] ;  /* 0x000000060e0c7981 */ /* 0x000168000c1e1900 */
[----:B------:R1:W5:Y:S01]  /*1ca0*/  LDG.E R18, desc[UR6][R28.64] ;  /* 0x000000061c127981 */ /* 0x000362000c1e1900 */
[----:B------:R-:W-:-:S04]  /*1cb0*/  IMAD.WIDE.U32 R24, R7, 0x4, R4 ;  /* 0x0000000407187825 */ /* 0x000fc800078e0004 */
[----:B0-----:R-:W-:Y:S01]  /*1cc0*/  IMAD.WIDE.U32 R14, R27, 0x4, R4 ;  /* 0x000000041b0e7825 */ /* 0x001fe200078e0004 */
[----:B------:R-:W5:Y:S04]  /*1cd0*/  LDG.E R19, desc[UR6][R24.64] ;  /* 0x0000000618137981 */ /* 0x000f68000c1e1900 */
[----:B------:R0:W5:Y:S01]  /*1ce0*/  LDG.E R27, desc[UR6][R20.64] ;  /* 0x00000006141b7981 */ /* 0x000162000c1e1900 */
[----:B-1----:R-:W-:-:S03]  /*1cf0*/  IADD3 R29, PT, PT, R7, 0x200, RZ ;  /* 0x00000200071d7810 */ /* 0x002fc60007ffe0ff */
[----:B------:R1:W5:Y:S01]  /*1d00*/  LDG.E R26, desc[UR6][R14.64] ;  /* 0x000000060e1a7981 */ /* 0x000362000c1e1900 */
[----:B0-----:R-:W-:Y:S01]  /*1d10*/  IADD3 R21, PT, PT, R7, 0x400, RZ ;  /* 0x0000040007157810 */ /* 0x001fe20007ffe0ff */
[----:B------:R-:W-:Y:S01]  /*1d20*/  IMAD.WIDE.U32 R28, R29, 0x4, R4 ;  /* 0x000000041d1c7825 */ /* 0x000fe200078e0004 */
[----:B-1----:R-:W-:-:S05]  /*1d30*/  IADD3 R15, PT, PT, R7, 0x800, RZ ;  /* 0x00000800070f7810 */ /* 0x002fca0007ffe0ff */
[----:B------:R-:W5:Y:S01]  /*1d40*/  LDG.E R28, desc[UR6][R28.64] ;  /* 0x000000061c1c7981 */ /* 0x000f62000c1e1900 */
[----:B------:R-:W-:-:S06]  /*1d50*/  IMAD.WIDE.U32 R14, R15, 0x4, R4 ;  /* 0x000000040f0e7825 */ /* 0x000fcc00078e0004 */
[----:B------:R-:W5:Y:S01]  /*1d60*/  LDG.E R14, desc[UR6][R14.64] ;  /* 0x000000060e0e7981 */ /* 0x000f62000c1e1900 */
[----:B--2---:R-:W-:Y:S01]  /*1d70*/  FADD R25, R22, R23 ;  /* 0x0000001716197221 */ /* 0x004fe20000000000 */
[----:B------:R-:W-:Y:S01]  /*1d80*/  IMAD.WIDE.U32 R22, R21, 0x4, R4 ;  /* 0x0000000415167825 */ /* 0x000fe200078e0004 */
[----:B------:R-:W-:-:S03]  /*1d90*/  IADD3 R21, PT, PT, R7, 0x600, RZ ;  /* 0x0000060007157810 */ /* 0x000fc60007ffe0ff */
[----:B---3--:R-:W-:Y:S02]  /*1da0*/  FADD R16, R25, R16 ;  /* 0x0000001019107221 */ /* 0x008fe40000000000 */
[----:B------:R-:W-:Y:S01]  /*1db0*/  IMAD.WIDE.U32 R20, R21, 0x4, R4 ;  /* 0x0000000415147825 */ /* 0x000fe200078e0004 */
[----:B------:R-:W-:Y:S01]  /*1dc0*/  IADD3 R25, PT, PT, R7, 0xa00, RZ ;  /* 0x00000a0007197810 */ /* 0x000fe20007ffe0ff */
[----:B------:R-:W2:Y:S04]  /*1dd0*/  LDG.E R29, desc[UR6][R22.64] ;  /* 0x00000006161d7981 */ /* 0x000ea8000c1e1900 */
[----:B------:R4:W3:Y:S02]  /*1de0*/  LDG.E R20, desc[UR6][R20.64] ;  /* 0x0000000614147981 */ /* 0x0008e4000c1e1900 */
[----:B----4-:R-:W-:Y:S01]  /*1df0*/  FADD R21, R16, R17 ;  /* 0x0000001110157221 */ /* 0x010fe20000000000 */
[----:B------:R-:W-:Y:S01]  /*1e00*/  IMAD.WIDE.U32 R16, R25, 0x4, R4 ;  /* 0x0000000419107825 */ /* 0x000fe200078e0004 */
[----:B------:R-:W-:-:S05]  /*1e10*/  IADD3 R25, PT, PT, R7, 0xc00, RZ ;  /* 0x00000c0007197810 */ /* 0x000fca0007ffe0ff */
[--C-:B------:R-:W-:Y:S01]  /*1e20*/  IMAD.WIDE.U32 R22, R25, 0x4, R4.reuse ;  /* 0x0000000419167825 */ /* 0x100fe200078e0004 */
[----:B------:R-:W-:Y:S01]  /*1e30*/  IADD3 R25, PT, PT, R7, 0xe00, RZ ;  /* 0x00000e0007197810 */ /* 0x000fe20007ffe0ff */
[----:B------:R-:W4:Y:S04]  /*1e40*/  LDG.E R16, desc[UR6][R16.64] ;  /* 0x0000000610107981 */ /* 0x000f28000c1e1900 */
[----:B------:R-:W-:Y:S01]  /*1e50*/  IMAD.WIDE.U32 R24, R25, 0x4, R4 ;  /* 0x0000000419187825 */ /* 0x000fe200078e0004 */
[----:B------:R-:W4:Y:S05]  /*1e60*/  LDG.E R22, desc[UR6][R22.64] ;  /* 0x0000000616167981 */ /* 0x000f2a000c1e1900 */
[----:B------:R-:W4:Y:S01]  /*1e70*/  LDG.E R24, desc[UR6][R24.64] ;  /* 0x0000000618187981 */ /* 0x000f22000c1e1900 */
[----:B-----5:R-:W-:-:S04]  /*1e80*/  FADD R21, R21, R10 ;  /* 0x0000000a15157221 */ /* 0x020fc80000000000 */
[----:B------:R-:W-:-:S04]  /*1e90*/  FADD R21, R21, R18 ;  /* 0x0000001215157221 */ /* 0x000fc80000000000 */
[----:B------:R-:W-:-:S04]  /*1ea0*/  FADD R12, R21, R12 ;  /* 0x0000000c150c7221 */ /* 0x000fc80000000000 */
[----:B------:R-:W-:-:S04]  /*1eb0*/  FADD R27, R12, R27 ;  /* 0x0000001b0c1b7221 */ /* 0x000fc80000000000 */
[----:B------:R-:W-:-:S04]  /*1ec0*/  FADD R26, R27, R26 ;  /* 0x0000001a1b1a7221 */ /* 0x000fc80000000000 */
[----:B------:R-:W-:-:S04]  /*1ed0*/  FADD R19, R26, R19 ;  /* 0x000000131a137221 */ /* 0x000fc80000000000 */
[----:B------:R-:W-:Y:S01]  /*1ee0*/  FADD R28, R19, R28 ;  /* 0x0000001c131c7221 */ /* 0x000fe20000000000 */
[----:B------:R-:W-:-:S04]  /*1ef0*/  IADD3 R13, PT, PT, R13, 0x10, RZ ;  /* 0x000000100d0d7810 */ /* 0x000fc80007ffe0ff */
[----:B------:R-:W-:Y:S02]  /*1f00*/  ISETP.NE.AND P0, PT, R13, RZ, PT ;  /* 0x000000ff0d00720c */ /* 0x000fe40003f05270 */
[----:B------:R-:W-:Y:S02]  /*1f10*/  IADD3 R11, PT, PT, R11, 0x2000, RZ ;  /* 0x000020000b0b7810 */ /* 0x000fe40007ffe0ff */
[----:B------:R-:W-:Y:S01]  /*1f20*/  IADD3 R7, PT, PT, R7, 0x2000, RZ ;  /* 0x0000200007077810 */ /* 0x000fe20007ffe0ff */
[----:B--2---:R-:W-:-:S04]  /*1f30*/  FADD R29, R28, R29 ;  /* 0x0000001d1c1d7221 */ /* 0x004fc80000000000 */
[----:B---3--:R-:W-:-:S04]  /*1f40*/  FADD R29, R29, R20 ;  /* 0x000000141d1d7221 */ /* 0x008fc80000000000 */
[----:B------:R-:W-:-:S04]  /*1f50*/  FADD R29, R29, R14 ;  /* 0x0000000e1d1d7221 */ /* 0x000fc80000000000 */
[----:B----4-:R-:W-:-:S04]  /*1f60*/  FADD R29, R29, R16 ;  /* 0x000000101d1d7221 */ /* 0x010fc80000000000 */
[----:B------:R-:W-:-:S04]  /*1f70*/  FADD R29, R29, R22 ;  /* 0x000000161d1d7221 */ /* 0x000fc80000000000 */
[----:B------:R-:W-:Y:S01]  /*1f80*/  FADD R23, R29, R24 ;  /* 0x000000181d177221 */ /* 0x000fe20000000000 */
[----:B------:R-:W-:Y:S06]  /*1f90*/  @P0 BRA `(.L_x_197) ;  /* 0xfffffff800f00947 */ /* 0x000fec000383ffff */
[----:B------:R-:W-:Y:S05]  /*1fa0*/  BSYNC.RECONVERGENT B3 ;  /* 0x0000000000037941 */ /* 0x000fea0003800200 */
.L_x_196:
[----:B------:R-:W-:-:S07]  /*1fb0*/  IADD3 R16, PT, PT, R11, -0x1000, RZ ;  /* 0xfffff0000b107810 */ /* 0x000fce0007ffe0ff */
.L_x_195:
[----:B------:R-:W-:Y:S05]  /*1fc0*/  BSYNC.RECONVERGENT B2 ;  /* 0x0000000000027941 */ /* 0x000fea0003800200 */
.L_x_194:
[----:B------:R-:W-:-:S13]  /*1fd0*/  ISETP.NE.AND P0, PT, R8, RZ, PT ;  /* 0x000000ff0800720c */ /* 0x000fda0003f05270 */
[----:B------:R-:W-:Y:S05]  /*1fe0*/  @!P0 BRA `(.L_x_193) ;  /* 0x00000004002c8947 */ /* 0x000fea0003800000 */
[----:B------:R-:W-:Y:S01]  /*1ff0*/  ISETP.GE.U32.AND P0, PT, R8, 0x8, PT ;  /* 0x000000080800780c */ /* 0x000fe20003f06070 */
[----:B------:R-:W-:Y:S01]  /*2000*/  BSSY.RECONVERGENT B2, `(.L_x_198) ;  /* 0x0000025000027945 */ /* 0x000fe20003800200 */
[----:B------:R-:W-:-:S04]  /*2010*/  LOP3.LUT R22, R6, 0x7, RZ, 0xc0, !PT ;  /* 0x0000000706167812 */ /* 0x000fc800078ec0ff */
[----:B------:R-:W-:-:S07]  /*2020*/  ISETP.NE.AND P1, PT, R22, RZ, PT ;  /* 0x000000ff1600720c */ /* 0x000fce0003f25270 */
[----:B------:R-:W-:Y:S06]  /*2030*/  @!P0 BRA `(.L_x_199) ;  /* 0x0000000000848947 */ /* 0x000fec0003800000 */
[----:B------:R-:W-:-:S04]  /*2040*/  IADD3 R7, PT, PT, R16, R9, RZ ;  /* 0x0000000910077210 */ /* 0x000fc80007ffe0ff */
[C---:B------:R-:W-:Y:S01]  /*2050*/  IADD3 R21, PT, PT, R7.reuse, 0x200, RZ ;  /* 0x0000020007157810 */ /* 0x040fe20007ffe0ff */
[C---:B------:R-:W-:Y:S01]  /*2060*/  IMAD.WIDE.U32 R14, R7.reuse, 0x4, R4 ;  /* 0x00000004070e7825 */ /* 0x040fe200078e0004 */
[----:B------:R-:W-:-:S03]  /*2070*/  IADD3 R19, PT, PT, R7, 0x400, RZ ;  /* 0x0000040007137810 */ /* 0x000fc60007ffe0ff */
[--C-:B------:R-:W-:Y:S01]  /*2080*/  IMAD.WIDE.U32 R20, R21, 0x4, R4.reuse ;  /* 0x0000000415147825 */ /* 0x100fe200078e0004 */
[----:B------:R0:W2:Y:S01]  /*2090*/  LDG.E R8, desc[UR6][R14.64] ;  /* 0x000000060e087981 */ /* 0x0000a2000c1e1900 */
[----:B------:R-:W-:Y:S02]  /*20a0*/  IADD3 R11, PT, PT, R7, 0x600, RZ ;  /* 0x00000600070b7810 */ /* 0x000fe40007ffe0ff */
[--C-:B------:R-:W-:Y:S01]  /*20b0*/  IMAD.WIDE.U32 R18, R19, 0x4, R4.reuse ;  /* 0x0000000413127825 */ /* 0x100fe200078e0004 */
[----:B------:R1:W3:Y:S01]  /*20c0*/  LDG.E R17, desc[UR6][R20.64] ;  /* 0x0000000614117981 */ /* 0x0002e2000c1e1900 */
[----:B------:R-:W-:Y:S02]  /*20d0*/  IADD3 R13, PT, PT, R7, 0x800, RZ ;  /* 0x00000800070d7810 */ /* 0x000fe40007ffe0ff */
[--C-:B------:R-:W-:Y:S01]  /*20e0*/  IMAD.WIDE.U32 R10, R11, 0x4, R4.reuse ;  /* 0x000000040b0a7825 */ /* 0x100fe200078e0004 */
[----:B------:R-:W-:Y:S01]  /*20f0*/  IADD3 R25, PT, PT, R7, 0xa00, RZ ;  /* 0x00000a0007197810 */ /* 0x000fe20007ffe0ff */
[----:B------:R-:W4:Y:S02]  /*2100*/  LDG.E R18, desc[UR6][R18.64] ;  /* 0x0000000612127981 */ /* 0x000f24000c1e1900 */
[--C-:B------:R-:W-:Y:S01]  /*2110*/  IMAD.WIDE.U32 R12, R13, 0x4, R4.reuse ;  /* 0x000000040d0c7825 */ /* 0x100fe200078e0004 */
[----:B------:R-:W-:Y:S01]  /*2120*/  IADD3 R27, PT, PT, R7, 0xc00, RZ ;  /* 0x00000c00071b7810 */ /* 0x000fe20007ffe0ff */
[----:B------:R-:W5:Y:S02]  /*2130*/  LDG.E R10, desc[UR6][R10.64] ;  /* 0x000000060a0a7981 */ /* 0x000f64000c1e1900 */
[--C-:B0-----:R-:W-:Y:S01]  /*2140*/  IMAD.WIDE.U32 R14, R25, 0x4, R4.reuse ;  /* 0x00000004190e7825 */ /* 0x101fe200078e0004 */
[----:B------:R-:W-:Y:S01]  /*2150*/  IADD3 R25, PT, PT, R7, 0xe00, RZ ;  /* 0x00000e0007197810 */ /* 0x000fe20007ffe0ff */
[----:B------:R-:W5:Y:S02]  /*2160*/  LDG.E R12, desc[UR6][R12.64] ;  /* 0x000000060c0c7981 */ /* 0x000f64000c1e1900 */
[----:B-1----:R-:W-:-:S02]  /*2170*/  IMAD.WIDE.U32 R20, R27, 0x4, R4 ;  /* 0x000000041b147825 */ /* 0x002fc400078e0004 */
[----:B------:R-:W5:Y:S02]  /*2180*/  LDG.E R15, desc[UR6][R14.64] ;  /* 0x000000060e0f7981 */ /* 0x000f64000c1e1900 */
[----:B------:R-:W-:Y:S02]  /*2190*/  IMAD.WIDE.U32 R24, R25, 0x4, R4 ;  /* 0x0000000419187825 */ /* 0x000fe400078e0004 */
        /* <DEDUP_REMOVED lines=11> */
.L_x_199:
[----:B------:R-:W-:Y:S05]  /*2250*/  BSYNC.RECONVERGENT B2 ;  /* 0x0000000000027941 */ /* 0x000fea0003800200 */
.L_x_198:
[----:B------:R-:W-:Y:S05]  /*2260*/  @!P1 BRA `(.L_x_193) ;  /* 0x00000000008c9947 */ /* 0x000fea0003800000 */
[----:B------:R-:W-:Y:S01]  /*2270*/  ISETP.GE.U32.AND P0, PT, R22, 0x4, PT ;  /* 0x000000041600780c */ /* 0x000fe20003f06070 */
[----:B------:R-:W-:Y:S01]  /*2280*/  BSSY.RECONVERGENT B2, `(.L_x_200) ;  /* 0x0000014000027945 */ /* 0x000fe20003800200 */
[----:B------:R-:W-:-:S11]  /*2290*/  LOP3.LUT P1, RZ, R6, 0x3, RZ, 0xc0, !PT ;  /* 0x0000000306ff7812 */ /* 0x000fd6000782c0ff */
[----:B------:R-:W-:Y:S05]  /*22a0*/  @!P0 BRA `(.L_x_201) ;  /* 0x0000000000448947 */ /* 0x000fea0003800000 */
[----:B------:R-:W-:-:S04]  /*22b0*/  IADD3 R11, PT, PT, R16, R9, RZ ;  /* 0x00000009100b7210 */ /* 0x000fc80007ffe0ff */
[C---:B------:R-:W-:Y:S01]  /*22c0*/  IADD3 R9, PT, PT, R11.reuse, 0x200, RZ ;  /* 0x000002000b097810 */ /* 0x040fe20007ffe0ff */
[C---:B------:R-:W-:Y:S01]  /*22d0*/  IMAD.WIDE.U32 R6, R11.reuse, 0x4, R4 ;  /* 0x000000040b067825 */ /* 0x040fe200078e0004 */
[----:B------:R-:W-:-:S03]  /*22e0*/  IADD3 R13, PT, PT, R11, 0x400, RZ ;  /* 0x000004000b0d7810 */ /* 0x000fc60007ffe0ff */
[--C-:B------:R-:W-:Y:S01]  /*22f0*/  IMAD.WIDE.U32 R8, R9, 0x4, R4.reuse ;  /* 0x0000000409087825 */ /* 0x100fe200078e0004 */
[----:B------:R-:W-:Y:S01]  /*2300*/  IADD3 R15, PT, PT, R11, 0x600, RZ ;  /* 0x000006000b0f7810 */ /* 0x000fe20007ffe0ff */
[----:B------:R-:W2:Y:S02]  /*2310*/  LDG.E R6, desc[UR6][R6.64] ;  /* 0x0000000606067981 */ /* 0x000ea4000c1e1900 */
[--C-:B------:R-:W-:Y:S02]  /*2320*/  IMAD.WIDE.U32 R10, R13, 0x4, R4.reuse ;  /* 0x000000040d0a7825 */ /* 0x100fe400078e0004 */
[----:B------:R-:W3:Y:S02]  /*2330*/  LDG.E R8, desc[UR6][R8.64] ;  /* 0x0000000608087981 */ /* 0x000ee4000c1e1900 */
[----:B------:R-:W-:Y:S02]  /*2340*/  IMAD.WIDE.U32 R12, R15, 0x4, R4 ;  /* 0x000000040f0c7825 */ /* 0x000fe400078e0004 */
[----:B------:R-:W4:Y:S04]  /*2350*/  LDG.E R10, desc[UR6][R10.64] ;  /* 0x000000060a0a7981 */ /* 0x000f28000c1e1900 */
[----:B------:R-:W5:Y:S01]  /*2360*/  LDG.E R12, desc[UR6][R12.64] ;  /* 0x000000060c0c7981 */ /* 0x000f62000c1e1900 */
[----:B------:R-:W-:Y:S01]  /*2370*/  IADD3 R16, PT, PT, R16, 0x800, RZ ;  /* 0x0000080010107810 */ /* 0x000fe20007ffe0ff */
[----:B--2---:R-:W-:-:S04]  /*2380*/  FADD R23, R23, R6 ;  /* 0x0000000617177221 */ /* 0x004fc80000000000 */
[----:B---3--:R-:W-:-:S04]  /*2390*/  FADD R23, R23, R8 ;  /* 0x0000000817177221 */ /* 0x008fc80000000000 */
[----:B----4-:R-:W-:-:S04]  /*23a0*/  FADD R23, R23, R10 ;  /* 0x0000000a17177221 */ /* 0x010fc80000000000 */
[----:B-----5:R-:W-:-:S07]  /*23b0*/  FADD R23, R23, R12 ;  /* 0x0000000c17177221 */ /* 0x020fce0000000000 */
.L_x_201:
[----:B------:R-:W-:Y:S05]  /*23c0*/  BSYNC.RECONVERGENT B2 ;  /* 0x0000000000027941 */ /* 0x000fea0003800200 */
.L_x_200:
[----:B------:R-:W-:Y:S05]  /*23d0*/  @!P1 BRA `(.L_x_193) ;  /* 0x0000000000309947 */ /* 0x000fea0003800000 */
[----:B------:R-:W-:Y:S02]  /*23e0*/  LOP3.LUT R2, R2, 0xffff, RZ, 0xc0, !PT ;  /* 0x0000ffff02027812 */ /* 0x000fe400078ec0ff */
[----:B------:R-:W-:Y:S02]  /*23f0*/  IADD3 R9, PT, PT, R16, R0, RZ ;  /* 0x0000000010097210 */ /* 0x000fe40007ffe0ff */
[----:B------:R-:W-:-:S04]  /*2400*/  LEA.HI R2, R2, 0x1, RZ, 0x17 ;  /* 0x0000000102027811 */ /* 0x000fc800078fb8ff */
[----:B------:R-:W-:-:S04]  /*2410*/  LOP3.LUT R2, R2, 0x3, RZ, 0xc0, !PT ;  /* 0x0000000302027812 */ /* 0x000fc800078ec0ff */
[----:B------:R-:W-:-:S07]  /*2420*/  IADD3 R2, PT, PT, -R2, RZ, RZ ;  /* 0x000000ff02027210 */ /* 0x000fce0007ffe1ff */
.L_x_202:
[----:B------:R-:W-:-:S06]  /*2430*/  IMAD.WIDE.U32 R6, R9, 0x4, R4 ;  /* 0x0000000409067825 */ /* 0x000fcc00078e0004 */
[----:B------:R-:W2:Y:S01]  /*2440*/  LDG.E R6, desc[UR6][R6.64] ;  /* 0x0000000606067981 */ /* 0x000ea2000c1e1900 */
[----:B------:R-:W-:Y:S02]  /*2450*/  IADD3 R2, PT, PT, R2, 0x1, RZ ;  /* 0x0000000102027810 */ /* 0x000fe40007ffe0ff */
[----:B------:R-:W-:Y:S02]  /*2460*/  IADD3 R9, PT, PT, R9, 0x200, RZ ;  /* 0x0000020009097810 */ /* 0x000fe40007ffe0ff */
[----:B------:R-:W-:Y:S01]  /*2470*/  ISETP.NE.AND P0, PT, R2, RZ, PT ;  /* 0x000000ff0200720c */ /* 0x000fe20003f05270 */
[----:B--2---:R-:W-:-:S12]  /*2480*/  FADD R23, R6, R23 ;  /* 0x0000001706177221 */ /* 0x004fd80000000000 */
[----:B------:R-:W-:Y:S05]  /*2490*/  @P0 BRA `(.L_x_202) ;  /* 0xfffffffc00e40947 */ /* 0x000fea000383ffff */
.L_x_193:
[----:B------:R-:W-:Y:S05]  /*24a0*/  BSYNC.RECONVERGENT B1 ;  /* 0x0000000000017941 */ /* 0x000fea0003800200 */
.L_x_190:
        /* <DEDUP_REMOVED lines=33> */
[----:B------:R-:W1:Y:S04]  /*26c0*/  LDS.128 R8, [UR4+0x20] ;  /* 0x00002004ff087984 */ /* 0x000e680008000c00 */
[----:B--2---:R-:W2:Y:S04]  /*26d0*/  LDS.128 R4, [UR4+0x30] ;  /* 0x00003004ff047984 */ /* 0x004ea80008000c00 */
        /* <DEDUP_REMOVED lines=16> */
.L_x_189:
[----:B------:R-:W-:Y:S05]  /*27e0*/  BSYNC.RECONVERGENT B0 ;  /* 0x0000000000007941 */ /* 0x000fea0003800200 */
.L_x_173:
[----:B------:R-:W-:Y:S05]  /*27f0*/  @P0 EXIT ;  /* 0x000000000000094d */ /* 0x000fea0003800000 */
[----:B012---:R-:W0:Y:S02]  /*2800*/  LDC.64 R4, c[0x0][0x388] ;  /* 0x0000e200ff047b82 */ /* 0x007e240000000a00 */
[----:B0-----:R-:W-:-:S05]  /*2810*/  IMAD.WIDE.U32 R2, R3, 0x4, R4 ;  /* 0x0000000403027825 */ /* 0x001fca00078e0004 */
[----:B------:R-:W-:Y:S01]  /*2820*/  STG.E desc[UR6][R2.64], R20 ;  /* 0x0000001402007986 */ /* 0x000fe2000c101906 */
[----:B------:R-:W-:Y:S05]  /*2830*/  EXIT ;  /* 0x000000000000794d */ /* 0x000fea0003800000 */
.L_x_203:
        /* <DEDUP_REMOVED lines=12> */
.L_x_284:


//--------------------- .text._ZN3cub18CUB_300001_SM_10006detail6reduce28DeviceReduceSingleTileKernelINS2_10policy_hubIfjN4cuda3std3__44plusIfEEE10Policy1000EN6thrust24THRUST_300001_SM_1000_NS6detail15normal_iteratorINSD_10device_ptrIfEEEEPfjS9_ffNS7_10__identityEEEvT0_T1_T2_T3_T4_T6_ --------------------------
	.section	.text._ZN3cub18CUB_300001_SM_10006detail6reduce28DeviceReduceSingleTileKernelINS2_10policy_hubIfjN4cuda3std3__44plusIfEEE10Policy1000EN6thrust24THRUST_300001_SM_1000_NS6detail15normal_iteratorINSD_10device_ptrIfEEEEPfjS9_ffNS7_10__identityEEEvT0_T1_T2_T3_T4_T6_,"ax",@progbits
	.align	128
        .global         _ZN3cub18CUB_300001_SM_10006detail6reduce28DeviceReduceSingleTileKernelINS2_10policy_hubIfjN4cuda3std3__44plusIfEEE10Policy1000EN6thrust24THRUST_300001_SM_1000_NS6detail15normal_iteratorINSD_10device_ptrIfEEEEPfjS9_ffNS7_10__identityEEEvT0_T1_T2_T3_T4_T6_
        .type           _ZN3cub18CUB_300001_SM_10006detail6reduce28DeviceReduceSingleTileKernelINS2_10policy_hubIfjN4cuda3std3__44plusIfEEE10Policy1000EN6thrust24THRUST_300001_SM_1000_NS6detail15normal_iteratorINSD_10device_ptrIfEEEEPfjS9_ffNS7_10__identityEEEvT0_T1_T2_T3_T4_T6_,@function
        .size           _ZN3cub18CUB_300001_SM_10006detail6reduce28DeviceReduceSingleTileKernelINS2_10policy_hubIfjN4cuda3std3__44plusIfEEE10Policy1000EN6thrust24THRUST_300001_SM_1000_NS6detail15normal_iteratorINSD_10device_ptrIfEEEEPfjS9_ffNS7_10__identityEEEvT0_T1_T2_T3_T4_T6_,(.L_x_285 - _ZN3cub18CUB_300001_SM_10006detail6reduce28DeviceReduceSingleTileKernelINS2_10policy_hubIfjN4cuda3std3__44plusIfEEE10Policy1000EN6thrust24THRUST_300001_SM_1000_NS6detail15normal_iteratorINSD_10device_ptrIfEEEEPfjS9_ffNS7_10__identityEEEvT0_T1_T2_T3_T4_T6_)
        .other          _ZN3cub18CUB_300001_SM_10006detail6reduce28DeviceReduceSingleTileKernelINS2_10policy_hubIfjN4cuda3std3__44plusIfEEE10Policy1000EN6thrust24THRUST_300001_SM_1000_NS6detail15normal_iteratorINSD_10device_ptrIfEEEEPfjS9_ffNS7_10__identityEEEvT0_T1_T2_T3_T4_T6_,@"STO_CUDA_ENTRY STV_DEFAULT"
_ZN3cub18CUB_300001_SM_10006detail6reduce28DeviceReduceSingleTileKernelINS2_10policy_hubIfjN4cuda3std3__44plusIfEEE10Policy1000EN6thrust24THRUST_300001_SM_1000_NS6detail15normal_iteratorINSD_10device_ptrIfEEEEPfjS9_ffNS7_10__identityEEEvT0_T1_T2_T3_T4_T6_:
.text._ZN3cub18CUB_300001_SM_10006detail6reduce28DeviceReduceSingleTileKernelINS2_10policy_hubIfjN4cuda3std3__44plusIfEEE10Policy1000EN6thrust24THRUST_300001_SM_1000_NS6detail15normal_iteratorINSD_10device_ptrIfEEEEPfjS9_ffNS7_10__identityEEEvT0_T1_T2_T3_T4_T6_:
        /* <DEDUP_REMOVED lines=13> */
.L_x_204:
[----:B------:R-:W-:Y:S01]  /*00d0*/  ISETP.GT.U32.AND P0, PT, R4, 0x1fff, PT ;  /* 0x00001fff0400780c */ /* 0x000fe20003f04070 */
[----:B------:R-:W-:-:S12]  /*00e0*/  BSSY.RECONVERGENT B0, `(.L_x_205) ;  /* 0x000022c000007945 */ /* 0x000fd80003800200 */
[----:B------:R-:W-:Y:S05]  /*00f0*/  @P0 BRA `(.L_x_206) ;  /* 0x0000001000000947 */ /* 0x000fea0003800000 */
[----:B------:R-:W0:Y:S01]  /*0100*/  S2R R5, SR_TID.X ;  /* 0x0000000000057919 */ /* 0x000e220000002100 */
[----:B------:R-:W-:Y:S01]  /*0110*/  BSSY.RECONVERGENT B1, `(.L_x_207) ;  /* 0x0000009000017945 */ /* 0x000fe20003800200 */
[----:B------:R-:W-:Y:S01]  /*0120*/  HFMA2 R0, -RZ, RZ, 0, 0 ;  /* 0x00000000ff007431 */ /* 0x000fe200000001ff */
[----:B0-----:R-:W-:Y:S02]  /*0130*/  ISETP.GE.U32.AND P0, PT, R5, R4, PT ;  /* 0x000000040500720c */ /* 0x001fe40003f06070 */
[----:B------:R-:W-:-:S11]  /*0140*/  MOV R7, R5 ;  /* 0x0000000500077202 */ /* 0x000fd60000000f00 */
[----:B------:R-:W-:Y:S05]  /*0150*/  @P0 BRA `(.L_x_208) ;  /* 0x0000000000100947 */ /* 0x000fea0003800000 */
[----:B------:R-:W0:Y:S02]  /*0160*/  LDC.64 R2, c[0x0][0x380] ;  /* 0x0000e000ff027b82 */ /* 0x000e240000000a00 */
[----:B0-----:R-:W-:-:S05]  /*0170*/  IMAD.WIDE.U32 R2, R5, 0x4, R2 ;  /* 0x0000000405027825 */ /* 0x001fca00078e0002 */
[----:B------:R0:W5:Y:S01]  /*0180*/  LDG.E R0, desc[UR6][R2.64] ;  /* 0x0000000602007981 */ /* 0x000162000c1e1900 */
[----:B------:R-:W-:-:S07]  /*0190*/  IADD3 R7, PT, PT, R5, 0x200, RZ ;  /* 0x0000020005077810 */ /* 0x000fce0007ffe0ff */
.L_x_208:
[----:B------:R-:W-:Y:S05]  /*01a0*/  BSYNC.RECONVERGENT B1 ;  /* 0x0000000000017941 */ /* 0x000fea0003800200 */
.L_x_207:
[----:B------:R-:W-:Y:S01]  /*01b0*/  ISETP.GE.U32.AND P0, PT, R7, R4, PT ;  /* 0x000000040700720c */ /* 0x000fe20003f06070 */
[----:B------:R-:W-:-:S12]  /*01c0*/  BSSY.RECONVERGENT B1, `(.L_x_209) ;  /* 0x0000070000017945 */ /* 0x000fd80003800200 */
[----:B------:R-:W-:Y:S05]  /*01d0*/  @P0 BRA `(.L_x_210) ;  /* 0x0000000400b80947 */ /* 0x000fea0003800000 */
[----:B0-----:R-:W-:Y:S01]  /*01e0*/  LOP3.LUT R3, RZ, R7, RZ, 0x33, !PT ;  /* 0x00000007ff037212 */ /* 0x001fe200078e33ff */
[----:B------:R-:W-:Y:S03]  /*01f0*/  BSSY.RECONVERGENT B2, `(.L_x_211) ;  /* 0x0000033000027945 */ /* 0x000fe60003800200 */
[----:B------:R-:W-:-:S04]  /*0200*/  IADD3 R3, PT, PT, R3, R4, RZ ;  /* 0x0000000403037210 */ /* 0x000fc80007ffe0ff */
        /* <DEDUP_REMOVED lines=9> */
[----:B------:R-:W-:-:S04]  /*02a0*/  IADD3 R2, P0, PT, R2, 0x4000, RZ ;  /* 0x0000400002027810 */ /* 0x000fc80007f1e0ff */
[----:B------:R-:W-:-:S09]  /*02b0*/  IADD3.X R3, PT, PT, RZ, R3, RZ, P0, !PT ;  /* 0x00000003ff037210 */ /* 0x000fd200007fe4ff */
.L_x_213:
        /* <DEDUP_REMOVED lines=19> */
[----:B0-----:R-:W-:-:S04]  /*03f0*/  IADD3 R2, P2, PT, R2, 0x8000, RZ ;  /* 0x0000800002027810 */ /* 0x001fc80007f5e0ff */
[----:B------:R-:W-:Y:S01]  /*0400*/  IADD3.X R3, PT, PT, RZ, R3, RZ, P2, !PT ;  /* 0x00000003ff037210 */ /* 0x000fe200017fe4ff */
        /* <DEDUP_REMOVED lines=17> */
.L_x_212:
[----:B------:R-:W-:Y:S05]  /*0520*/  BSYNC.RECONVERGENT B2 ;  /* 0x0000000000027941 */ /* 0x000fea0003800200 */
.L_x_211:
[----:B------:R-:W-:Y:S05]  /*0530*/  @!P1 BRA `(.L_x_210) ;  /* 0x0000000000e09947 */ /* 0x000fea0003800000 */
[----:B------:R-:W-:Y:S01]  /*0540*/  ISETP.GE.U32.AND P0, PT, R22, 0x8, PT ;  /* 0x000000081600780c */ /* 0x000fe20003f06070 */
[----:B------:R-:W-:Y:S01]  /*0550*/  BSSY.RECONVERGENT B2, `(.L_x_214) ;  /* 0x0000017000027945 */ /* 0x000fe20003800200 */
[----:B------:R-:W-:-:S04]  /*0560*/  LOP3.LUT R10, R6, 0x7, RZ, 0xc0, !PT ;  /* 0x00000007060a7812 */ /* 0x000fc800078ec0ff */
[----:B------:R-:W-:-:S07]  /*0570*/  ISETP.NE.AND P1, PT, R10, RZ, PT ;  /* 0x000000ff0a00720c */ /* 0x000fce0003f25270 */
[----:B------:R-:W-:Y:S06]  /*0580*/  @!P0 BRA `(.L_x_215) ;  /* 0x00000000004c8947 */ /* 0x000fec0003800000 */
[----:B------:R-:W0:Y:S02]  /*0590*/  LDC.64 R2, c[0x0][0x380] ;  /* 0x0000e000ff027b82 */ /* 0x000e240000000a00 */
[----:B0-----:R-:W-:-:S05]  /*05a0*/  IMAD.WIDE.U32 R2, R7, 0x4, R2 ;  /* 0x0000000407027825 */ /* 0x001fca00078e0002 */
        /* <DEDUP_REMOVED lines=17> */
.L_x_215:
[----:B------:R-:W-:Y:S05]  /*06c0*/  BSYNC.RECONVERGENT B2 ;  /* 0x0000000000027941 */ /* 0x000fea0003800200 */
.L_x_214:
        /* <DEDUP_REMOVED lines=17> */
.L_x_217:
[----:B------:R-:W-:Y:S05]  /*07e0*/  BSYNC.RECONVERGENT B2 ;  /* 0x0000000000027941 */ /* 0x000fea0003800200 */
.L_x_216:
[----:B------:R-:W-:Y:S05]  /*07f0*/  @!P1 BRA `(.L_x_210) ;  /* 0x0000000000309947 */ /* 0x000fea0003800000 */
[----:B------:R-:W0:Y:S01]  /*0800*/  LDC.64 R2, c[0x0][0x380] ;  /* 0x0000e000ff027b82 */ /* 0x000e220000000a00 */
[----:B------:R-:W-:Y:S01]  /*0810*/  IADD3 R6, PT, PT, -R6, RZ, RZ ;  /* 0x000000ff06067210 */ /* 0x000fe20007ffe1ff */
[----:B0-----:R-:W-:-:S05]  /*0820*/  IMAD.WIDE.U32 R2, R7, 0x4, R2 ;  /* 0x0000000407027825 */ /* 0x001fca00078e0002 */
[----:B------:R-:W-:-:S07]  /*0830*/  MOV R7, R3 ;  /* 0x0000000300077202 */ /* 0x000fce0000000f00 */
.L_x_218:
[----:B------:R-:W-:-:S06]  /*0840*/  MOV R3, R7 ;  /* 0x0000000700037202 */ /* 0x000fcc0000000f00 */
[----:B------:R0:W2:Y:S01]  /*0850*/  LDG.E R3, desc[UR6][R2.64] ;  /* 0x0000000602037981 */ /* 0x0000a2000c1e1900 */
[----:B------:R-:W-:-:S04]  /*0860*/  IADD3 R6, PT, PT, R6, 0x1, RZ ;  /* 0x0000000106067810 */ /* 0x000fc80007ffe0ff */
[----:B------:R-:W-:Y:S02]  /*0870*/  ISETP.NE.AND P0, PT, R6, RZ, PT ;  /* 0x000000ff0600720c */ /* 0x000fe40003f05270 */
[----:B0-----:R-:W-:-:S04]  /*0880*/  IADD3 R2, P1, PT, R2, 0x800, RZ ;  /* 0x0000080002027810 */ /* 0x001fc80007f3e0ff */
[----:B------:R-:W-:Y:S01]  /*0890*/  IADD3.X R7, PT, PT, RZ, R7, RZ, P1, !PT ;  /* 0x00000007ff077210 */ /* 0x000fe20000ffe4ff */
[----:B--2--5:R-:W-:-:S06]  /*08a0*/  FADD R0, R3, R0 ;  /* 0x0000000003007221 */ /* 0x024fcc0000000000 */
[----:B------:R-:W-:Y:S05]  /*08b0*/  @P0 BRA `(.L_x_218) ;  /* 0xfffffffc00e00947 */ /* 0x000fea000383ffff */
.L_x_210:
[----:B------:R-:W-:Y:S05]  /*08c0*/  BSYNC.RECONVERGENT B1 ;  /* 0x0000000000017941 */ /* 0x000fea0003800200 */
.L_x_209:
[----:B------:R-:W-:Y:S02]  /*08d0*/  ISETP.GE.U32.AND P0, PT, R4, 0x200, PT ;  /* 0x000002000400780c */ /* 0x000fe40003f06070 */
        /* <DEDUP_REMOVED lines=36> */
[----:B------:R-:W3:Y:S04]  /*0b20*/  LDS.128 R8, [UR4+0x30] ;  /* 0x00003004ff087984 */ /* 0x000ee80008000c00 */
[----:B------:R-:W4:Y:S01]  /*0b30*/  LDS.128 R16, [UR4+0x40] ;  /* 0x00004004ff107984 */ /* 0x000f220008000c00 */
[----:B0-----:R-:W-:-:S04]  /*0b40*/  FADD R5, R0, R5 ;  /* 0x0000000500057221 */ /* 0x001fc80000000000 */
        /* <DEDUP_REMOVED lines=9> */
[----:B------:R-:W-:-:S04]  /*0be0*/  FADD R11, R10, R11 ;  /* 0x0000000b0a0b7221 */ /* 0x000fc80000000000 */
[----:B----4-:R-:W-:-:S04]  /*0bf0*/  FADD R16, R11, R16 ;  /* 0x000000100b107221 */ /* 0x010fc80000000000 */
[----:B------:R-:W-:-:S04]  /*0c00*/  FADD R17, R16, R17 ;  /* 0x0000001110117221 */ /* 0x000fc80000000000 */
[----:B------:R-:W-:-:S04]  /*0c10*/  FADD R18, R17, R18 ;  /* 0x0000001211127221 */ /* 0x000fc80000000000 */
[----:B------:R-:W-:Y:S01]  /*0c20*/  FADD R0, R18, R19 ;  /* 0x0000001312007221 */ /* 0x000fe20000000000 */
[----:B------:R-:W-:Y:S06]  /*0c30*/  BRA `(.L_x_220) ;  /* 0x0000001400d87947 */ /* 0x000fec0003800000 */
.L_x_219:
[----:B------:R-:W1:Y:S01]  /*0c40*/  S2R R6, SR_LANEID ;  /* 0x0000000000067919 */ /* 0x000e620000000000 */
[----:B------:R-:W-:-:S04]  /*0c50*/  LOP3.LUT R0, R5, 0x3e0, RZ, 0xc0, !PT ;  /* 0x000003e005007812 */ /* 0x000fc800078ec0ff */
[----:B0-----:R-:W-:Y:S02]  /*0c60*/  IADD3 R3, PT, PT, R0, 0x20, RZ ;  /* 0x0000002000037810 */ /* 0x001fe40007ffe0ff */
[----:B------:R-:W-:Y:S02]  /*0c70*/  LOP3.LUT R7, RZ, R0, RZ, 0x33, !PT ;  /* 0x00000000ff077212 */ /* 0x000fe400078e33ff */
[-C--:B------:R-:W-:Y:S02]  /*0c80*/  ISETP.GT.U32.AND P0, PT, R3, R4.reuse, PT ;  /* 0x000000040300720c */ /* 0x080fe40003f04070 */
        /* <DEDUP_REMOVED lines=40> */
[----:B------:R-:W0:Y:S04]  /*0f10*/  LDS.128 R20, [UR4+0x10] ;  /* 0x00001004ff147984 */ /* 0x000e280008000c00 */
        /* <DEDUP_REMOVED lines=30> */
.L_x_206:
[----:B------:R-:W0:Y:S01]  /*1100*/  S2R R0, SR_TID.X ;  /* 0x0000000000007919 */ /* 0x000e220000002100 */
[----:B------:R-:W1:Y:S02]  /*1110*/  LDCU.64 UR4, c[0x0][0x380] ;  /* 0x00007000ff0477ac */ /* 0x000e640008000a00 */
[----:B-1----:R-:W-:Y:S02]  /*1120*/  MOV R12, UR4 ;  /* 0x00000004000c7c02 */ /* 0x002fe40008000f00 */
[----:B------:R-:W-:-:S03]  /*1130*/  MOV R13, UR5 ;  /* 0x00000005000d7c02 */ /* 0x000fc60008000f00 */
        /* <DEDUP_REMOVED lines=17> */
[----:B------:R-:W-:Y:S01]  /*1250*/  UMOV UR4, 0x2000 ;  /* 0x0000200000047882 */ /* 0x000fe20000000000 */
[----:B--2---:R-:W-:Y:S01]  /*1260*/  FADD R20, R20, R21 ;  /* 0x0000001514147221 */ /* 0x004fe20000000000 */
[----:B------:R-:W-:-:S04]  /*1270*/  IADD3 R21, PT, PT, R4, -0x2000, RZ ;  /* 0xffffe00004157810 */ /* 0x000fc80007ffe0ff */
[----:B------:R-:W-:Y:S01]  /*1280*/  ISETP.GE.U32.AND P0, PT, R21, 0x2000, PT ;  /* 0x000020001500780c */ /* 0x000fe20003f06070 */
[----:B---3--:R-:W-:Y:S01]  /*1290*/  FADD R6, R6, R7 ;  /* 0x0000000706067221 */ /* 0x008fe20000000000 */
[----:B----4-:R-:W-:-:S04]  /*12a0*/  FADD R9, R8, R9 ;  /* 0x0000000908097221 */ /* 0x010fc80000000000 */
[----:B------:R-:W-:Y:S01]  /*12b0*/  FADD R6, R6, R9 ;  /* 0x0000000906067221 */ /* 0x000fe20000000000 */
[----:B-----5:R-:W-:Y:S01]  /*12c0*/  FADD R10, R10, R11 ;  /* 0x0000000b0a0a7221 */ /* 0x020fe20000000000 */
[----:B------:R-:W-:-:S04]  /*12d0*/  FADD R15, R14, R15 ;  /* 0x0000000f0e0f7221 */ /* 0x000fc80000000000 */
[----:B------:R-:W-:Y:S01]  /*12e0*/  FADD R15, R10, R15 ;  /* 0x0000000f0a0f7221 */ /* 0x000fe20000000000 */
[----:B------:R-:W-:Y:S01]  /*12f0*/  FADD R16, R16, R17 ;  /* 0x0000001110107221 */ /* 0x000fe20000000000 */
[----:B------:R-:W-:-:S04]  /*1300*/  FADD R19, R18, R19 ;  /* 0x0000001312137221 */ /* 0x000fc80000000000 */
[----:B------:R-:W-:Y:S01]  /*1310*/  FADD R16, R16, R19 ;  /* 0x0000001310107221 */ /* 0x000fe20000000000 */
[----:B------:R-:W-:-:S04]  /*1320*/  FADD R5, R5, R22 ;  /* 0x0000001605057221 */ /* 0x000fc80000000000 */
[----:B------:R-:W-:Y:S01]  /*1330*/  FADD R5, R20, R5 ;  /* 0x0000000514057221 */ /* 0x000fe20000000000 */
[----:B------:R-:W-:-:S03]  /*1340*/  FADD R6, R6, R15 ;  /* 0x0000000f06067221 */ /* 0x000fc60000000000 */
[----:B------:R-:W-:-:S04]  /*1350*/  FADD R5, R16, R5 ;  /* 0x0000000510057221 */ /* 0x000fc80000000000 */
[----:B------:R-:W-:Y:S01]  /*1360*/  FADD R5, R6, R5 ;  /* 0x0000000506057221 */ /* 0x000fe20000000000 */
[----:B------:R-:W-:Y:S06]  /*1370*/  @!P0 BRA `(.L_x_221) ;  /* 0x0000000000ac8947 */ /* 0x000fec0003800000 */
[----:B------:R-:W0:Y:S01]  /*1380*/  LDC R4, c[0x0][0x390] ;  /* 0x0000e400ff047b82 */ /* 0x000e220000000800 */
[----:B------:R-:W-:-:S07]  /*1390*/  UMOV UR4, 0x2000 ;  /* 0x0000200000047882 */ /* 0x000fce0000000000 */
[----:B------:R-:W1:Y:S02]  /*13a0*/  LDC.64 R12, c[0x0][0x380] ;  /* 0x0000e000ff0c7b82 */ /* 0x000e640000000a00 */
.L_x_223:
[----:B------:R-:W-:-:S05]  /*13b0*/  IADD3 R3, PT, PT, R0, UR4, RZ ;  /* 0x0000000400037c10 */ /* 0x000fca000fffe0ff */
        /* <DEDUP_REMOVED lines=17> */
[----:B0-----:R-:W-:-:S04]  /*14d0*/  IADD3 R2, PT, PT, R4, -UR4, RZ ;  /* 0x8000000404027c10 */ /* 0x001fc8000fffe0ff */
        /* <DEDUP_REMOVED lines=18> */
[----:B------:R-:W-:-:S06]  /*1600*/  UIADD3 UR4, UPT, UPT, UR4, 0x2000, URZ ;  /* 0x0000200004047890 */ /* 0x000fcc000fffe0ff */
[----:B------:R-:W-:-:S13]  /*1610*/  ISETP.LT.U32.AND P0, PT, R21, UR4, PT ;  /* 0x0000000415007c0c */ /* 0x000fda000bf01070 */
[----:B------:R-:W-:Y:S05]  /*1620*/  @!P0 BRA `(.L_x_223) ;  /* 0xfffffffc00608947 */ /* 0x000fea000383ffff */
.L_x_221:
[----:B------:R-:W-:Y:S01]  /*1630*/  IADD3 R3, PT, PT, R4, -UR4, RZ ;  /* 0x8000000404037c10 */ /* 0x000fe2000fffe0ff */
[----:B------:R-:W-:Y:S03]  /*1640*/  BSSY.RECONVERGENT B1, `(.L_x_222) ;  /* 0x00000a3000017945 */ /* 0x000fe60003800200 */
[----:B------:R-:W-:-:S04]  /*1650*/  ISETP.GE.AND P0, PT, R0, R3, PT ;  /* 0x000000030000720c */ /* 0x000fc80003f06270 */
[----:B------:R-:W-:-:S13]  /*1660*/  ISETP.LE.U32.OR P0, PT, R4, UR4, P0 ;  /* 0x0000000404007c0c */ /* 0x000fda0008703470 */
[----:B------:R-:W-:Y:S05]  /*1670*/  @P0 BRA `(.L_x_224) ;  /* 0x00000008007c0947 */ /* 0x000fea0003800000 */
[-C--:B------:R-:W-:Y:S01]  /*1680*/  LOP3.LUT R3, RZ, R0.reuse, RZ, 0x33, !PT ;  /* 0x00000000ff037212 */ /* 0x080fe200078e33ff */
[----:B------:R-:W-:Y:S01]  /*1690*/  BSSY.RECONVERGENT B2, `(.L_x_225) ;  /* 0x0000052000027945 */ /* 0x000fe20003800200 */
[----:B------:R-:W-:Y:S02]  /*16a0*/  MOV R6, R0 ;  /* 0x0000000000067202 */ /* 0x000fe40000000f00 */
[----:B------:R-:W-:-:S04]  /*16b0*/  IADD3 R3, PT, PT, R4, -UR4, R3 ;  /* 0x8000000404037c10 */ /* 0x000fc8000fffe003 */
[C---:B------:R-:W-:Y:S02]  /*16c0*/  ISETP.GE.U32.AND P0, PT, R3.reuse, 0x1e00, PT ;  /* 0x00001e000300780c */ /* 0x040fe40003f06070 */
[----:B------:R-:W-:-:S04]  /*16d0*/  LEA.HI R3, R3, 0x1, RZ, 0x17 ;  /* 0x0000000103037811 */ /* 0x000fc800078fb8ff */
[----:B------:R-:W-:-:S07]  /*16e0*/  LOP3.LUT R4, R3, 0xf, RZ, 0xc0, !PT ;  /* 0x0000000f03047812 */ /* 0x000fce00078ec0ff */
[----:B------:R-:W-:Y:S05]  /*16f0*/  @!P0 BRA `(.L_x_226) ;  /* 0x00000004002c8947 */ /* 0x000fea0003800000 */
[----:B------:R-:W-:Y:S01]  /*1700*/  LOP3.LUT R7, R3, 0xfffff0, RZ, 0xc0, !PT ;  /* 0x00fffff003077812 */ /* 0x000fe200078ec0ff */
[----:B------:R-:W-:Y:S01]  /*1710*/  BSSY.RECONVERGENT B3, `(.L_x_227) ;  /* 0x0000048000037945 */ /* 0x000fe20003800200 */
[C---:B------:R-:W-:Y:S02]  /*1720*/  LOP3.LUT R6, R0.reuse, 0x1000, RZ, 0xfc, !PT ;  /* 0x0000100000067812 */ /* 0x040fe400078efcff */
[----:B------:R-:W-:Y:S02]  /*1730*/  IADD3 R2, PT, PT, R0, UR4, RZ ;  /* 0x0000000400027c10 */ /* 0x000fe4000fffe0ff */
[----:B------:R-:W-:-:S07]  /*1740*/  IADD3 R7, PT, PT, -R7, RZ, RZ ;  /* 0x000000ff07077210 */ /* 0x000fce0007ffe1ff */
.L_x_228:
[C---:B------:R-:W-:Y:S01]  /*1750*/  IADD3 R19, PT, PT, R2.reuse, 0x200, RZ ;  /* 0x0000020002137810 */ /* 0x040fe20007ffe0ff */
[C---:B------:R-:W-:Y:S01]  /*1760*/  IMAD.WIDE.U32 R14, R2.reuse, 0x4, R12 ;  /* 0x00000004020e7825 */ /* 0x040fe200078e000c */
[----:B------:R-:W-:-:S03]  /*1770*/  IADD3 R11, PT, PT, R2, 0x400, RZ ;  /* 0x00000400020b7810 */ /* 0x000fc60007ffe0ff */
[--C-:B------:R-:W-:Y:S01]  /*1780*/  IMAD.WIDE.U32 R18, R19, 0x4, R12.reuse ;  /* 0x0000000413127825 */ /* 0x100fe200078e000c */
[----:B------:R0:W2:Y:S01]  /*1790*/  LDG.E R8, desc[UR6][R14.64] ;  /* 0x000000060e087981 */ /* 0x0000a2000c1e1900 */
[C---:B------:R-:W-:Y:S02]  /*17a0*/  IADD3 R21, PT, PT, R2.reuse, 0x600, RZ ;  /* 0x0000060002157810 */ /* 0x040fe40007ffe0ff */
[--C-:B------:R-:W-:Y:S01]  /*17b0*/  IMAD.WIDE.U32 R10, R11, 0x4, R12.reuse ;  /* 0x000000040b0a7825 */ /* 0x100fe200078e000c */
[----:B------:R1:W3:Y:S01]  /*17c0*/  LDG.E R9, desc[UR6][R18.64] ;  /* 0x0000000612097981 */ /* 0x0002e2000c1e1900 */
[C---:B------:R-:W-:Y:S02]  /*17d0*/  IADD3 R17, PT, PT, R2.reuse, 0x800, RZ ;  /* 0x0000080002117810 */ /* 0x040fe40007ffe0ff */
[--C-:B------:R-:W-:Y:S02]  /*17e0*/  IMAD.WIDE.U32 R20, R21, 0x4, R12.reuse ;  /* 0x0000000415147825 */ /* 0x100fe400078e000c */
[----:B------:R4:W5:Y:S01]  /*17f0*/  LDG.E R10, desc[UR6][R10.64] ;  /* 0x000000060a0a7981 */ /* 0x000962000c1e1900 */
[----:B------:R-:W-:Y:S01]  /*1800*/  IADD3 R29, PT, PT, R2, 0xa00, RZ ;  /* 0x00000a00021d7810 */ /* 0x000fe20007ffe0ff */
[----:B------:R-:W-:-:S02]  /*1810*/  IMAD.WIDE.U32 R16, R17, 0x4, R12 ;  /* 0x0000000411107825 */ /* 0x000fc400078e000c */
[----:B------:R4:W5:Y:S01]  /*1820*/  LDG.E R27, desc[UR6][R20.64] ;  /* 0x00000006141b7981 */ /* 0x000962000c1e1900 */
[C---:B------:R-:W-:Y:S01]  /*1830*/  IADD3 R23, PT, PT, R2.reuse, 0xc00, RZ ;  /* 0x00000c0002177810 */ /* 0x040fe20007ffe0ff */
[--C-:B------:R-:W-:Y:S02]  /*1840*/  IMAD.WIDE.U32 R28, R29, 0x4, R12.reuse ;  /* 0x000000041d1c7825 */ /* 0x100fe400078e000c */
[----:B------:R-:W5:Y:S01]  /*1850*/  LDG.E R26, desc[UR6][R16.64] ;  /* 0x00000006101a7981 */ /* 0x000f62000c1e1900 */
[C---:B------:R-:W-:Y:S01]  /*1860*/  IADD3 R22, PT, PT, R2.reuse, 0xe00, RZ ;  /* 0x00000e0002167810 */ /* 0x040fe20007ffe0ff */
[--C-:B0-----:R-:W-:Y:S02]  /*1870*/  IMAD.WIDE.U32 R14, R23, 0x4, R12.reuse ;  /* 0x00000004170e7825 */ /* 0x101fe400078e000c */
[----:B------:R0:W5:Y:S01]  /*1880*/  LDG.E R25, desc[UR6][R28.64] ;  /* 0x000000061c197981 */ /* 0x000162000c1e1900 */
[----:B------:R-:W-:Y:S01]  /*1890*/  IADD3 R23, PT, PT, R2, 0x1000, RZ ;  /* 0x0000100002177810 */ /* 0x000fe20007ffe0ff */
[----:B-1----:R-:W-:-:S02]  /*18a0*/  IMAD.WIDE.U32 R18, R22, 0x4, R12 ;  /* 0x0000000416127825 */ /* 0x002fc400078e000c */
[----:B------:R1:W5:Y:S01]  /*18b0*/  LDG.E R24, desc[UR6][R14.64] ;  /* 0x000000060e187981 */ /* 0x000362000c1e1900 */
[C---:B----4-:R-:W-:Y:S01]  /*18c0*/  IADD3 R11, PT, PT, R2.reuse, 0x1200, RZ ;  /* 0x00001200020b7810 */ /* 0x050fe20007ffe0ff */
[--C-:B------:R-:W-:Y:S02]  /*18d0*/  IMAD.WIDE.U32 R20, R23, 0x4, R12.reuse ;  /* 0x0000000417147825 */ /* 0x100fe400078e000c */
[----:B------:R4:W5:Y:S01]  /*18e0*/  LDG.E R23, desc[UR6][R18.64] ;  /* 0x0000000612177981 */ /* 0x000962000c1e1900 */
[C---:B0-----:R-:W-:Y:S01]  /*18f0*/  IADD3 R29, PT, PT, R2.reuse, 0x1400, RZ ;  /* 0x00001400021d7810 */ /* 0x041fe20007ffe0ff */
[--C-:B------:R-:W-:Y:S02]  /*1900*/  IMAD.WIDE.U32 R16, R11, 0x4, R12.reuse ;  /* 0x000000040b107825 */ /* 0x100fe400078e000c */
[----:B------:R-:W5:Y:S01]  /*1910*/  LDG.E R22, desc[UR6][R20.64] ;  /* 0x0000000614167981 */ /* 0x000f62000c1e1900 */
[----:B-1----:R-:W-:Y:S01]  /*1920*/  IADD3 R15, PT, PT, R2, 0x1600, RZ ;  /* 0x00001600020f7810 */ /* 0x002fe20007ffe0ff */
[----:B------:R-:W-:-:S02]  /*1930*/  IMAD.WIDE.U32 R28, R29, 0x4, R12 ;  /* 0x000000041d1c7825 */ /* 0x000fc400078e000c */
[----:B------:R0:W5:Y:S01]  /*1940*/  LDG.E R11, desc[UR6][R16.64] ;  /* 0x00000006100b7981 */ /* 0x000162000c1e1900 */
[C---:B----4-:R-:W-:Y:S01]  /*1950*/  IADD3 R19, PT, PT, R2.reuse, 0x1800, RZ ;  /* 0x0000180002137810 */ /* 0x050fe20007ffe0ff */
[--C-:B------:R-:W-:Y:S02]  /*1960*/  IMAD.WIDE.U32 R14, R15, 0x4, R12.reuse ;  /* 0x000000040f0e7825 */ /* 0x100fe400078e000c */
[----:B------:R-:W4:Y:S02]  /*1970*/  LDG.E R28, desc[UR6][R28.64] ;  /* 0x000000061c1c7981 */ /* 0x000f24000c1e1900 */
[----:B------:R-:W-:Y:S01]  /*1980*/  IMAD.WIDE.U32 R18, R19, 0x4, R12 ;  /* 0x0000000413127825 */ /* 0x000fe200078e000c */
[C---:B0-----:R-:W-:Y:S02]  /*1990*/  IADD3 R17, PT, PT, R2.reuse, 0x1a00, RZ ;  /* 0x00001a0002117810 */ /* 0x041fe40007ffe0ff */
[----:B------:R-:W-:-:S03]  /*19a0*/  IADD3 R21, PT, PT, R2, 0x1c00, RZ ;  /* 0x00001c0002157810 */ /* 0x000fc60007ffe0ff */
[----:B------:R-:W4:Y:S04]  /*19b0*/  LDG.E R18, desc[UR6][R18.64] ;  /* 0x0000000612127981 */ /* 0x000f28000c1e1900 */
[----:B------:R0:W4:Y:S01]  /*19c0*/  LDG.E R29, desc[UR6][R14.64] ;  /* 0x000000060e1d7981 */ /* 0x000122000c1e1900 */
[----:B------:R-:W-:Y:S01]  /*19d0*/  IADD3 R20, PT, PT, R2, 0x1e00, RZ ;  /* 0x00001e0002147810 */ /* 0x000fe20007ffe0ff */
[----:B0-----:R-:W-:-:S04]  /*19e0*/  IMAD.WIDE.U32 R14, R17, 0x4, R12 ;  /* 0x00000004110e7825 */ /* 0x001fc800078e000c */
[--C-:B------:R-:W-:Y:S02]  /*19f0*/  IMAD.WIDE.U32 R16, R21, 0x4, R12.reuse ;  /* 0x0000000415107825 */ /* 0x100fe400078e000c */
[----:B------:R-:W4:Y:S02]  /*1a00*/  LDG.E R14, desc[UR6][R14.64] ;  /* 0x000000060e0e7981 */ /* 0x000f24000c1e1900 */
[----:B------:R-:W-:Y:S02]  /*1a10*/  IMAD.WIDE.U32 R20, R20, 0x4, R12 ;  /* 0x0000000414147825 */ /* 0x000fe400078e000c */
[----:B------:R-:W4:Y:S04]  /*1a20*/  LDG.E R16, desc[UR6][R16.64] ;  /* 0x0000000610107981 */ /* 0x000f28000c1e1900 */
[----:B------:R-:W4:Y:S01]  /*1a30*/  LDG.E R20, desc[UR6][R20.64] ;  /* 0x0000000614147981 */ /* 0x000f22000c1e1900 */
[----:B------:R-:W-:-:S04]  /*1a40*/  IADD3 R7, PT, PT, R7, 0x10, RZ ;  /* 0x0000001007077810 */ /* 0x000fc80007ffe0ff */
[----:B------:R-:W-:Y:S02]  /*1a50*/  ISETP.NE.AND P0, PT, R7, RZ, PT ;  /* 0x000000ff0700720c */ /* 0x000fe40003f05270 */
[----:B------:R-:W-:Y:S02]  /*1a60*/  IADD3 R6, PT, PT, R6, 0x2000, RZ ;  /* 0x0000200006067810 */ /* 0x000fe40007ffe0ff */
[----:B------:R-:W-:Y:S01]  /*1a70*/  IADD3 R2, PT, PT, R2, 0x2000, RZ ;  /* 0x0000200002027810 */ /* 0x000fe20007ffe0ff */
[----:B--2---:R-:W-:-:S04]  /*1a80*/  FADD R8, R8, R5 ;  /* 0x0000000508087221 */ /* 0x004fc80000000000 */
[----:B---3--:R-:W-:-:S04]  /*1a90*/  FADD R9, R8, R9 ;  /* 0x0000000908097221 */ /* 0x008fc80000000000 */
        /* <DEDUP_REMOVED lines=8> */
[----:B----4-:R-:W-:-:S04]  /*1b20*/  FADD R28, R11, R28 ;  /* 0x0000001c0b1c7221 */ /* 0x010fc80000000000 */
[----:B------:R-:W-:-:S04]  /*1b30*/  FADD R29, R28, R29 ;  /* 0x0000001d1c1d7221 */ /* 0x000fc80000000000 */
[----:B------:R-:W-:-:S04]  /*1b40*/  FADD R29, R29, R18 ;  /* 0x000000121d1d7221 */ /* 0x000fc80000000000 */
[----:B------:R-:W-:-:S04]  /*1b50*/  FADD R29, R29, R14 ;  /* 0x0000000e1d1d7221 */ /* 0x000fc80000000000 */
[----:B------:R-:W-:-:S04]  /*1b60*/  FADD R29, R29, R16 ;  /* 0x000000101d1d7221 */ /* 0x000fc80000000000 */
[----:B------:R-:W-:Y:S01]  /*1b70*/  FADD R5, R29, R20 ;  /* 0x000000141d057221 */ /* 0x000fe20000000000 */
[----:B------:R-:W-:Y:S06]  /*1b80*/  @P0 BRA `(.L_x_228) ;  /* 0xfffffff800f00947 */ /* 0x000fec000383ffff */
[----:B------:R-:W-:Y:S05]  /*1b90*/  BSYNC.RECONVERGENT B3 ;  /* 0x0000000000037941 */ /* 0x000fea0003800200 */
.L_x_227:
[----:B------:R-:W-:-:S07]  /*1ba0*/  IADD3 R6, PT, PT, R6, -0x1000, RZ ;  /* 0xfffff00006067810 */ /* 0x000fce0007ffe0ff */
.L_x_226:
[----:B------:R-:W-:Y:S05]  /*1bb0*/  BSYNC.RECONVERGENT B2 ;  /* 0x0000000000027941 */ /* 0x000fea0003800200 */
.L_x_225:
[----:B------:R-:W-:-:S13]  /*1bc0*/  ISETP.NE.AND P0, PT, R4, RZ, PT ;  /* 0x000000ff0400720c */ /* 0x000fda0003f05270 */
[----:B------:R-:W-:Y:S05]  /*1bd0*/  @!P0 BRA `(.L_x_224) ;  /* 0x0000000400248947 */ /* 0x000fea0003800000 */
[----:B------:R-:W-:Y:S01]  /*1be0*/  ISETP.GE.U32.AND P0, PT, R4, 0x8, PT ;  /* 0x000000080400780c */ /* 0x000fe20003f06070 */
[----:B------:R-:W-:Y:S01]  /*1bf0*/  BSSY.RECONVERGENT B2, `(.L_x_229) ;  /* 0x0000025000027945 */ /* 0x000fe20003800200 */
[----:B------:R-:W-:-:S04]  /*1c00*/  LOP3.LUT R22, R3, 0x7, RZ, 0xc0, !PT ;  /* 0x0000000703167812 */ /* 0x000fc800078ec0ff */
[----:B------:R-:W-:-:S07]  /*1c10*/  ISETP.NE.AND P1, PT, R22, RZ, PT ;  /* 0x000000ff1600720c */ /* 0x000fce0003f25270 */
[----:B------:R-:W-:Y:S06]  /*1c20*/  @!P0 BRA `(.L_x_230) ;  /* 0x0000000000848947 */ /* 0x000fec0003800000 */
[----:B------:R-:W-:-:S04]  /*1c30*/  IADD3 R7, PT, PT, R6, UR4, RZ ;  /* 0x0000000406077c10 */ /* 0x000fc8000fffe0ff */
        /* <DEDUP_REMOVED lines=32> */
.L_x_230:
[----:B------:R-:W-:Y:S05]  /*1e40*/  BSYNC.RECONVERGENT B2 ;  /* 0x0000000000027941 */ /* 0x000fea0003800200 */
.L_x_229:
        /* <DEDUP_REMOVED lines=23> */
.L_x_232:
[----:B------:R-:W-:Y:S05]  /*1fc0*/  BSYNC.RECONVERGENT B2 ;  /* 0x0000000000027941 */ /* 0x000fea0003800200 */
.L_x_231:
[----:B------:R-:W-:Y:S05]  /*1fd0*/  @!P1 BRA `(.L_x_224) ;  /* 0x0000000000249947 */ /* 0x000fea0003800000 */
[----:B------:R-:W-:Y:S02]  /*1fe0*/  IADD3 R7, PT, PT, R6, UR4, RZ ;  /* 0x0000000406077c10 */ /* 0x000fe4000fffe0ff */
[----:B------:R-:W-:-:S07]  /*1ff0*/  IADD3 R4, PT, PT, -R4, RZ, RZ ;  /* 0x000000ff04047210 */ /* 0x000fce0007ffe1ff */
.L_x_233:
[----:B------:R-:W-:-:S06]  /*2000*/  IMAD.WIDE.U32 R2, R7, 0x4, R12 ;  /* 0x0000000407027825 */ /* 0x000fcc00078e000c */
[----:B------:R-:W2:Y:S01]  /*2010*/  LDG.E R2, desc[UR6][R2.64] ;  /* 0x0000000602027981 */ /* 0x000ea2000c1e1900 */
[----:B------:R-:W-:Y:S02]  /*2020*/  IADD3 R4, PT, PT, R4, 0x1, RZ ;  /* 0x0000000104047810 */ /* 0x000fe40007ffe0ff */
[----:B------:R-:W-:Y:S02]  /*2030*/  IADD3 R7, PT, PT, R7, 0x200, RZ ;  /* 0x0000020007077810 */ /* 0x000fe40007ffe0ff */
[----:B------:R-:W-:Y:S01]  /*2040*/  ISETP.NE.AND P0, PT, R4, RZ, PT ;  /* 0x000000ff0400720c */ /* 0x000fe20003f05270 */
[----:B--2---:R-:W-:-:S12]  /*2050*/  FADD R5, R2, R5 ;  /* 0x0000000502057221 */ /* 0x004fd80000000000 */
[----:B------:R-:W-:Y:S05]  /*2060*/  @P0 BRA `(.L_x_233) ;  /* 0xfffffffc00e40947 */ /* 0x000fea000383ffff */
.L_x_224:
[----:B------:R-:W-:Y:S05]  /*2070*/  BSYNC.RECONVERGENT B1 ;  /* 0x0000000000017941 */ /* 0x000fea0003800200 */
.L_x_222:
        /* <DEDUP_REMOVED lines=33> */
[----:B------:R-:W3:Y:S04]  /*2290*/  LDS.128 R8, [UR4+0x30] ;  /* 0x00003004ff087984 */ /* 0x000ee80008000c00 */
[----:B------:R-:W4:Y:S01]  /*22a0*/  LDS.128 R16, [UR4+0x40] ;  /* 0x00004004ff107984 */ /* 0x000f220008000c00 */
[----:B0-----:R-:W-:-:S04]  /*22b0*/  FADD R5, R0, R5 ;  /* 0x0000000500057221 */ /* 0x001fc80000000000 */
        /* <DEDUP_REMOVED lines=13> */
[----:B------:R-:W-:-:S07]  /*2390*/  FADD R0, R18, R19 ;  /* 0x0000001312007221 */ /* 0x000fce0000000000 */
.L_x_220:
[----:B------:R-:W-:Y:S05]  /*23a0*/  BSYNC.RECONVERGENT B0 ;  /* 0x0000000000007941 */ /* 0x000fea0003800200 */
.L_x_205:
[----:B------:R-:W-:Y:S05]  /*23b0*/  @P0 EXIT ;  /* 0x000000000000094d */ /* 0x000fea0003800000 */
[----:B012---:R-:W0:Y:S01]  /*23c0*/  LDC.64 R2, c[0x0][0x388] ;  /* 0x0000e200ff027b82 */ /* 0x007e220000000a00 */
[----:B------:R-:W1:Y:S02]  /*23d0*/  LDCU UR4, c[0x0][0x398] ;  /* 0x00007300ff0477ac */ /* 0x000e640008000800 */
[----:B-1----:R-:W-:-:S05]  /*23e0*/  FADD R5, R0, UR4 ;  /* 0x0000000400057e21 */ /* 0x002fca0008000000 */
[----:B0-----:R-:W-:Y:S01]  /*23f0*/  STG.E desc[UR6][R2.64], R5 ;  /* 0x0000000502007986 */ /* 0x001fe2000c101906 */
[----:B------:R-:W-:Y:S05]  /*2400*/  EXIT ;  /* 0x000000000000794d */ /* 0x000fea0003800000 */
.L_x_234:
        /* <DEDUP_REMOVED lines=15> */
.L_x_285:


//--------------------- .text._ZN3cub18CUB_300001_SM_10006detail9transform16transform_kernelINS2_10policy_hubILb1EN4cuda3std3__45tupleIJN6thrust24THRUST_300001_SM_1000_NS6detail15normal_iteratorINSA_10device_ptrIfEEEEEEEE10policy1000El6squareSF_JPfEEEvT0_iT1_T2_DpNS2_10kernel_argIT3_EE --------------------------
	.section	.text._ZN3cub18CUB_300001_SM_10006detail9transform16transform_kernelINS2_10policy_hubILb1EN4cuda3std3__45tupleIJN6thrust24THRUST_300001_SM_1000_NS6detail15normal_iteratorINSA_10device_ptrIfEEEEEEEE10policy1000El6squareSF_JPfEEEvT0_iT1_T2_DpNS2_10kernel_argIT3_EE,"ax",@progbits
	.align	128
        .global         _ZN3cub18CUB_300001_SM_10006detail9transform16transform_kernelINS2_10policy_hubILb1EN4cuda3std3__45tupleIJN6thrust24THRUST_300001_SM_1000_NS6detail15normal_iteratorINSA_10device_ptrIfEEEEEEEE10policy1000El6squareSF_JPfEEEvT0_iT1_T2_DpNS2_10kernel_argIT3_EE
        .type           _ZN3cub18CUB_300001_SM_10006detail9transform16transform_kernelINS2_10policy_hubILb1EN4cuda3std3__45tupleIJN6thrust24THRUST_300001_SM_1000_NS6detail15normal_iteratorINSA_10device_ptrIfEEEEEEEE10policy1000El6squareSF_JPfEEEvT0_iT1_T2_DpNS2_10kernel_argIT3_EE,@function
        .size           _ZN3cub18CUB_300001_SM_10006detail9transform16transform_kernelINS2_10policy_hubILb1EN4cuda3std3__45tupleIJN6thrust24THRUST_300001_SM_1000_NS6detail15normal_iteratorINSA_10device_ptrIfEEEEEEEE10policy1000El6squareSF_JPfEEEvT0_iT1_T2_DpNS2_10kernel_argIT3_EE,(.L_x_286 - _ZN3cub18CUB_300001_SM_10006detail9transform16transform_kernelINS2_10policy_hubILb1EN4cuda3std3__45tupleIJN6thrust24THRUST_300001_SM_1000_NS6detail15normal_iteratorINSA_10device_ptrIfEEEEEEEE10policy1000El6squareSF_JPfEEEvT0_iT1_T2_DpNS2_10kernel_argIT3_EE)
        .other          _ZN3cub18CUB_300001_SM_10006detail9transform16transform_kernelINS2_10policy_hubILb1EN4cuda3std3__45tupleIJN6thrust24THRUST_300001_SM_1000_NS6detail15normal_iteratorINSA_10device_ptrIfEEEEEEEE10policy1000El6squareSF_JPfEEEvT0_iT1_T2_DpNS2_10kernel_argIT3_EE,@"STO_CUDA_ENTRY STV_DEFAULT"
_ZN3cub18CUB_300001_SM_10006detail9transform16transform_kernelINS2_10policy_hubILb1EN4cuda3std3__45tupleIJN6thrust24THRUST_300001_SM_1000_NS6detail15normal_iteratorINSA_10device_ptrIfEEEEEEEE10policy1000El6squareSF_JPfEEEvT0_iT1_T2_DpNS2_10kernel_argIT3_EE:
.text._ZN3cub18CUB_300001_SM_10006detail9transform16transform_kernelINS2_10policy_hubILb1EN4cuda3std3__45tupleIJN6thrust24THRUST_300001_SM_1000_NS6detail15normal_iteratorINSA_10device_ptrIfEEEEEEEE10policy1000El6squareSF_JPfEEEvT0_iT1_T2_DpNS2_10kernel_argIT3_EE:
[----:B------:R-:W-:Y:S08]  /*0000*/  LDC R1, c[0x0][0x37c] ;  /* 0x0000df00ff017b82 */ /* 0x000ff00000000800 */
[----:B------:R-:W0:Y:S01]  /*0010*/  LDC R0, c[0x0][0x388] ;  /* 0x0000e200ff007b82 */ /* 0x000e220000000800 */
[----:B------:R-:W1:Y:S01]  /*0020*/  LDCU.64 UR6, c[0x0][0x380] ;  /* 0x00007000ff0677ac */ /* 0x000e620008000a00 */
[----:B------:R-:W2:Y:S01]  /*0030*/  S2R R7, SR_TID.X ;  /* 0x0000000000077919 */ /* 0x000ea20000002100 */
[----:B------:R-:W-:Y:S05]  /*0040*/  BSSY.RECONVERGENT B0, `(.L_x_235) ;  /* 0x000001a000007945 */ /* 0x000fea0003800200 */
[----:B------:R-:W3:Y:S01]  /*0050*/  S2UR UR4, SR_CTAID.X ;  /* 0x00000000000479c3 */ /* 0x000ee20000002500 */
[----:B0-----:R-:W-:-:S04]  /*0060*/  SHF.L.U32 R5, R0, 0x7, RZ ;  /* 0x0000000700057819 */ /* 0x001fc800000006ff */
[----:B------:R-:W-:Y:S01]  /*0070*/  SHF.R.S32.HI R4, RZ, 0x1f, R5 ;  /* 0x0000001fff047819 */ /* 0x000fe20000011405 */
[----:B---3--:R-:W-:Y:S01]  /*0080*/  IMAD.WIDE.U32 R2, R5, UR4, RZ ;  /* 0x0000000405027c25 */ /* 0x008fe2000f8e00ff */
[----:B--2---:R-:W-:-:S03]  /*0090*/  SHF.L.U32 R11, R7, 0x7, RZ ;  /* 0x00000007070b7819 */ /* 0x004fc600000006ff */
[----:B------:R-:W-:Y:S01]  /*00a0*/  IMAD R13, R4, UR4, RZ ;  /* 0x00000004040d7c24 */ /* 0x000fe2000f8e02ff */
[----:B-1----:R-:W-:-:S03]  /*00b0*/  IADD3 R6, P1, PT, -R2, UR6, RZ ;  /* 0x0000000602067c10 */ /* 0x002fc6000ff3e1ff */
[----:B------:R-:W-:Y:S01]  /*00c0*/  IMAD.IADD R13, R3, 0x1, R13 ;  /* 0x00000001030d7824 */ /* 0x000fe200078e020d */
[----:B------:R-:W-:-:S04]  /*00d0*/  ISETP.LT.U32.AND P0, PT, R6, R5, PT ;  /* 0x000000050600720c */ /* 0x000fc80003f01070 */
[----:B------:R-:W-:-:S04]  /*00e0*/  IADD3.X R9, PT, PT, ~R13, UR7, RZ, P1, !PT ;  /* 0x000000070d097c10 */ /* 0x000fc80008ffe5ff */
[----:B------:R-:W-:-:S04]  /*00f0*/  ISETP.LT.AND.EX P0, PT, R9, R4, PT, P0 ;  /* 0x000000040900720c */ /* 0x000fc80003f01300 */
[----:B------:R-:W-:-:S05]  /*0100*/  SEL R6, R6, R5, P0 ;  /* 0x0000000506067207 */ /* 0x000fca0000000000 */
[----:B------:R-:W-:-:S05]  /*0110*/  IMAD.SHL.U32 R4, R6, 0x4, RZ ;  /* 0x0000000406047824 */ /* 0x000fca00078e00ff */
[----:B------:R-:W-:-:S13]  /*0120*/  ISETP.GE.AND P0, PT, R11, R4, PT ;  /* 0x000000040b00720c */ /* 0x000fda0003f06270 */
[----:B------:R-:W-:Y:S05]  /*0130*/  @P0 BRA `(.L_x_236) ;  /* 0x0000000000280947 */ /* 0x000fea0003800000 */
[----:B------:R-:W0:Y:S02]  /*0140*/  LDC.64 R8, c[0x0][0x398] ;  /* 0x0000e600ff087b82 */ /* 0x000e240000000a00 */
[----:B0-----:R-:W-:-:S04]  /*0150*/  LEA R8, P0, R2, R8, 0x2 ;  /* 0x0000000802087211 */ /* 0x001fc800078010ff */
[----:B------:R-:W-:-:S03]  /*0160*/  LEA.HI.X R9, R2, R9, R13, 0x2, P0 ;  /* 0x0000000902097211 */ /* 0x000fc600000f140d */
[----:B------:R-:W-:-:S07]  /*0170*/  IMAD.WIDE.U32 R8, R7, 0x80, R8 ;  /* 0x0000008007087825 */ /* 0x000fce00078e0008 */
.L_x_237:
[----:B------:R-:W-:Y:S01]  /*0180*/  IADD3 R11, PT, PT, R11, 0x4000, RZ ;  /* 0x000040000b0b7810 */ /* 0x000fe20007ffe0ff */
[----:B------:R0:W-:Y:S03]  /*0190*/  CCTL.E.PF2 [R8] ;  /* 0x000000000800798f */ /* 0x0001e60000800100 */
[----:B------:R-:W-:Y:S02]  /*01a0*/  ISETP.GE.AND P0, PT, R11, R4, PT ;  /* 0x000000040b00720c */ /* 0x000fe40003f06270 */
[----:B0-----:R-:W-:-:S05]  /*01b0*/  IADD3 R8, P1, PT, R8, 0x4000, RZ ;  /* 0x0000400008087810 */ /* 0x001fca0007f3e0ff */
[----:B------:R-:W-:-:S06]  /*01c0*/  IMAD.X R9, RZ, RZ, R9, P1 ;  /* 0x000000ffff097224 */ /* 0x000fcc00008e0609 */
[----:B------:R-:W-:Y:S05]  /*01d0*/  @!P0 BRA `(.L_x_237) ;  /* 0xfffffffc00e88947 */ /* 0x000fea000383ffff */
.L_x_236:
[----:B------:R-:W-:Y:S05]  /*01e0*/  BSYNC.RECONVERGENT B0 ;  /* 0x0000000000007941 */ /* 0x000fea0003800200 */
.L_x_235:
[----:B------:R-:W0:Y:S01]  /*01f0*/  LDCU.128 UR8, c[0x0][0x390] ;  /* 0x00007200ff0877ac */ /* 0x000e220008000c00 */
[----:B------:R-:W-:Y:S02]  /*0200*/  ISETP.NE.AND P0, PT, R5, R6, PT ;  /* 0x000000060500720c */ /* 0x000fe40003f05270 */
[C---:B------:R-:W-:Y:S01]  /*0210*/  SHF.L.U32 R3, R2.reuse, 0x2, RZ ;  /* 0x0000000202037819 */ /* 0x040fe200000006ff */
[----:B------:R-:W1:Y:S01]  /*0220*/  LDCU.64 UR4, c[0x0][0x358] ;  /* 0x00006b00ff0477ac */ /* 0x000e620008000a00 */
[----:B------:R-:W-:Y:S02]  /*0230*/  SHF.L.U64.HI R8, R2, 0x2, R13 ;  /* 0x0000000202087819 */ /* 0x000fe4000001020d */
[C---:B0-----:R-:W-:Y:S02]  /*0240*/  IADD3 R4, P1, PT, R3.reuse, UR10, RZ ;  /* 0x0000000a03047c10 */ /* 0x041fe4000ff3e0ff */
[----:B------:R-:W-:Y:S02]  /*0250*/  IADD3 R2, P2, PT, R3, UR8, RZ ;  /* 0x0000000803027c10 */ /* 0x000fe4000ff5e0ff */
[----:B------:R-:W-:-:S02]  /*0260*/  IADD3.X R5, PT, PT, R8, UR11, RZ, P1, !PT ;  /* 0x0000000b08057c10 */ /* 0x000fc40008ffe4ff */
[----:B------:R-:W-:Y:S01]  /*0270*/  IADD3.X R3, PT, PT, R8, UR9, RZ, P2, !PT ;  /* 0x0000000908037c10 */ /* 0x000fe200097fe4ff */
[----:B-1----:R-:W-:Y:S08]  /*0280*/  @!P0 BRA `(.L_x_238) ;  /* 0x0000000800ec8947 */ /* 0x002ff00003800000 */
[----:B------:R-:W-:-:S13]  /*0290*/  ISETP.GE.AND P0, PT, R0, 0x1, PT ;  /* 0x000000010000780c */ /* 0x000fda0003f06270 */
[----:B------:R-:W-:Y:S05]  /*02a0*/  @!P0 EXIT ;  /* 0x000000000000894d */ /* 0x000fea0003800000 */
[C---:B------:R-:W-:Y:S01]  /*02b0*/  ISETP.GE.U32.AND P0, PT, R0.reuse, 0x8, PT ;  /* 0x000000080000780c */ /* 0x040fe20003f06070 */
[----:B------:R-:W-:Y:S01]  /*02c0*/  IMAD.MOV.U32 R8, RZ, RZ, RZ ;  /* 0x000000ffff087224 */ /* 0x000fe200078e00ff */
[----:B------:R-:W-:-:S11]  /*02d0*/  LOP3.LUT R18, R0, 0x7, RZ, 0xc0, !PT ;  /* 0x0000000700127812 */ /* 0x000fd600078ec0ff */
[----:B------:R-:W-:Y:S05]  /*02e0*/  @!P0 BRA `(.L_x_239) ;  /* 0x0000000400cc8947 */ /* 0x000fea0003800000 */
[----:B------:R-:W-:-:S13]  /*02f0*/  ISETP.GE.AND P1, PT, R7, R6, PT ;  /* 0x000000060700720c */ /* 0x000fda0003f26270 */
[----:B------:R-:W-:-:S06]  /*0300*/  @!P1 IMAD.WIDE.U32 R8, R7, 0x4, R4 ;  /* 0x0000000407089825 */ /* 0x000fcc00078e0004 */
[----:B------:R-:W2:Y:S01]  /*0310*/  @!P1 LDG.E R8, desc[UR4][R8.64] ;  /* 0x0000000408089981 */ /* 0x000ea2000c1e1900 */
[C---:B------:R-:W-:Y:S01]  /*0320*/  IADD3 R17, PT, PT, R7.reuse, 0x80, RZ ;  /* 0x0000008007117810 */ /* 0x040fe20007ffe0ff */
[----:B------:R-:W-:-:S03]  /*0330*/  @!P1 IMAD.WIDE.U32 R12, R7, 0x4, R2 ;  /* 0x00000004070c9825 */ /* 0x000fc600078e0002 */
[C---:B------:R-:W-:Y:S01]  /*0340*/  ISETP.GE.AND P0, PT, R17.reuse, R6, PT ;  /* 0x000000061100720c */ /* 0x040fe20003f06270 */
[----:B------:R-:W-:-:S04]  /*0350*/  IMAD.WIDE R10, R17, 0x4, R4 ;  /* 0x00000004110a7825 */ /* 0x000fc800078e0204 */
[----:B--2---:R-:W-:-:S05]  /*0360*/  @!P1 FMUL R15, R8, R8 ;  /* 0x00000008080f9220 */ /* 0x004fca0000400000 */
[----:B------:R0:W-:Y:S04]  /*0370*/  @!P1 STG.E desc[UR4][R12.64], R15 ;  /* 0x0000000f0c009986 */ /* 0x0001e8000c101904 */
[----:B------:R-:W2:Y:S01]  /*0380*/  @!P0 LDG.E R14, desc[UR4][R10.64] ;  /* 0x000000040a0e8981 */ /* 0x000ea2000c1e1900 */
[C---:B------:R-:W-:Y:S01]  /*0390*/  VIADD R19, R7.reuse, 0x100 ;  /* 0x0000010007137836 */ /* 0x040fe20000000000 */
[C---:B------:R-:W-:Y:S01]  /*03a0*/  IADD3 R21, PT, PT, R7.reuse, 0x180, RZ ;  /* 0x0000018007157810 */ /* 0x040fe20007ffe0ff */
[----:B------:R-:W-:Y:S01]  /*03b0*/  VIADD R23, R7, 0x200 ;  /* 0x0000020007177836 */ /* 0x000fe20000000000 */
[----:B------:R-:W-:Y:S01]  /*03c0*/  LOP3.LUT R8, R0, 0x7ffffff8, RZ, 0xc0, !PT ;  /* 0x7ffffff800087812 */ /* 0x000fe200078ec0ff */
[----:B------:R-:W-:Y:S01]  /*03d0*/  BSSY.RECONVERGENT B0, `(.L_x_240) ;  /* 0x0000012000007945 */ /* 0x000fe20003800200 */
[----:B------:R-:W-:-:S02]  /*03e0*/  ISETP.GE.AND P6, PT, R19, R6, PT ;  /* 0x000000061300720c */ /* 0x000fc40003fc6270 */
[-C--:B------:R-:W-:Y:S01]  /*03f0*/  ISETP.GE.AND P5, PT, R21, R6.reuse, PT ;  /* 0x000000061500720c */ /* 0x080fe20003fa6270 */
[----:B0-----:R-:W-:Y:S01]  /*0400*/  IMAD.WIDE R12, R17, 0x4, R2 ;  /* 0x00000004110c7825 */ /* 0x001fe200078e0202 */
[-C--:B------:R-:W-:Y:S02]  /*0410*/  ISETP.GE.AND P4, PT, R23, R6.reuse, PT ;  /* 0x000000061700720c */ /* 0x080fe40003f86270 */
[C---:B------:R-:W-:Y:S01]  /*0420*/  IADD3 R19, PT, PT, R7.reuse, 0x280, RZ ;  /* 0x0000028007137810 */ /* 0x040fe20007ffe0ff */
[C---:B------:R-:W-:Y:S01]  /*0430*/  VIADD R21, R7.reuse, 0x300 ;  /* 0x0000030007157836 */ /* 0x040fe20000000000 */
[----:B------:R-:W-:Y:S02]  /*0440*/  IADD3 R23, PT, PT, R7, 0x380, RZ ;  /* 0x0000038007177810 */ /* 0x000fe40007ffe0ff */
[-C--:B------:R-:W-:Y:S02]  /*0450*/  ISETP.GE.AND P3, PT, R19, R6.reuse, PT ;  /* 0x000000061300720c */ /* 0x080fe40003f66270 */
[----:B------:R-:W-:-:S02]  /*0460*/  ISETP.GE.AND P2, PT, R21, R6, PT ;  /* 0x000000061500720c */ /* 0x000fc40003f46270 */
[----:B------:R-:W-:Y:S01]  /*0470*/  ISETP.GE.AND P1, PT, R23, R6, PT ;  /* 0x000000061700720c */ /* 0x000fe20003f26270 */
[----:B--2---:R-:W-:-:S05]  /*0480*/  @!P0 FMUL R9, R14, R14 ;  /* 0x0000000e0e098220 */ /* 0x004fca0000400000 */
[----:B------:R0:W-:Y:S01]  /*0490*/  @!P0 STG.E desc[UR4][R12.64], R9 ;  /* 0x000000090c008986 */ /* 0x0001e2000c101904 */
[----:B------:R-:W-:Y:S01]  /*04a0*/  ISETP.NE.AND P0, PT, R8, 0x8, PT ;  /* 0x000000080800780c */ /* 0x000fe20003f05270 */
[----:B------:R-:W-:-:S12]  /*04b0*/  @P6 BRA `(.L_x_241) ;  /* 0x00000000000c6947 */ /* 0x000fd80003800000 */
[----:B------:R-:W0:Y:S02]  /*04c0*/  LDG.E R0, desc[UR4][R10.64+0x200] ;  /* 0x000200040a007981 */ /* 0x000e24000c1e1900 */
[----:B0-----:R-:W-:-:S05]  /*04d0*/  FMUL R9, R0, R0 ;  /* 0x0000000000097220 */ /* 0x001fca0000400000 */
[----:B------:R1:W-:Y:S02]  /*04e0*/  STG.E desc[UR4][R12.64+0x200], R9 ;  /* 0x000200090c007986 */ /* 0x0003e4000c101904 */
.L_x_241:
[----:B------:R-:W-:Y:S05]  /*04f0*/  BSYNC.RECONVERGENT B0 ;  /* 0x0000000000007941 */ /* 0x000fea0003800200 */
.L_x_240:
[----:B------:R-:W-:Y:S04]  /*0500*/  BSSY.RECONVERGENT B0, `(.L_x_242) ;  /* 0x0000005000007945 */ /* 0x000fe80003800200 */
[----:B------:R-:W-:Y:S05]  /*0510*/  @P5 BRA `(.L_x_243) ;  /* 0x00000000000c5947 */ /* 0x000fea0003800000 */
[----:B------:R-:W0:Y:S02]  /*0520*/  LDG.E R0, desc[UR4][R10.64+0x400] ;  /* 0x000400040a007981 */ /* 0x000e24000c1e1900 */
[----:B01----:R-:W-:-:S05]  /*0530*/  FMUL R9, R0, R0 ;  /* 0x0000000000097220 */ /* 0x003fca0000400000 */
[----:B------:R2:W-:Y:S02]  /*0540*/  STG.E desc[UR4][R12.64+0x400], R9 ;  /* 0x000400090c007986 */ /* 0x0005e4000c101904 */
.L_x_243:
[----:B------:R-:W-:Y:S05]  /*0550*/  BSYNC.RECONVERGENT B0 ;  /* 0x0000000000007941 */ /* 0x000fea0003800200 */
.L_x_242:
[----:B------:R-:W-:Y:S04]  /*0560*/  BSSY.RECONVERGENT B0, `(.L_x_244) ;  /* 0x0000005000007945 */ /* 0x000fe80003800200 */
[----:B------:R-:W-:Y:S05]  /*0570*/  @P4 BRA `(.L_x_245) ;  /* 0x00000000000c4947 */ /* 0x000fea0003800000 */
[----:B------:R-:W0:Y:S02]  /*0580*/  LDG.E R0, desc[UR4][R10.64+0x600] ;  /* 0x000600040a007981 */ /* 0x000e24000c1e1900 */
[----:B012---:R-:W-:-:S05]  /*0590*/  FMUL R9, R0, R0 ;  /* 0x0000000000097220 */ /* 0x007fca0000400000 */
[----:B------:R3:W-:Y:S02]  /*05a0*/  STG.E desc[UR4][R12.64+0x600], R9 ;  /* 0x000600090c007986 */ /* 0x0007e4000c101904 */
.L_x_245:
[----:B------:R-:W-:Y:S05]  /*05b0*/  BSYNC.RECONVERGENT B0 ;  /* 0x0000000000007941 */ /* 0x000fea0003800200 */
.L_x_244:
[----:B------:R-:W-:Y:S04]  /*05c0*/  BSSY.RECONVERGENT B0, `(.L_x_246) ;  /* 0x0000005000007945 */ /* 0x000fe80003800200 */
[----:B------:R-:W-:Y:S05]  /*05d0*/  @P3 BRA `(.L_x_247) ;  /* 0x00000000000c3947 */ /* 0x000fea0003800000 */
[----:B------:R-:W0:Y:S02]  /*05e0*/  LDG.E R0, desc[UR4][R10.64+0x800] ;  /* 0x000800040a007981 */ /* 0x000e24000c1e1900 */
[----:B0123--:R-:W-:-:S05]  /*05f0*/  FMUL R9, R0, R0 ;  /* 0x0000000000097220 */ /* 0x00ffca0000400000 */
[----:B------:R4:W-:Y:S02]  /*0600*/  STG.E desc[UR4][R12.64+0x800], R9 ;  /* 0x000800090c007986 */ /* 0x0009e4000c101904 */
.L_x_247:
[----:B------:R-:W-:Y:S05]  /*0610*/  BSYNC.RECONVERGENT B0 ;  /* 0x0000000000007941 */ /* 0x000fea0003800200 */
.L_x_246:
[----:B------:R-:W-:Y:S04]  /*0620*/  BSSY.RECONVERGENT B0, `(.L_x_248) ;  /* 0x0000005000007945 */ /* 0x000fe80003800200 */
[----:B------:R-:W-:Y:S05]  /*0630*/  @P2 BRA `(.L_x_249) ;  /* 0x00000000000c2947 */ /* 0x000fea0003800000 */
[----:B------:R-:W0:Y:S02]  /*0640*/  LDG.E R0, desc[UR4][R10.64+0xa00] ;  /* 0x000a00040a007981 */ /* 0x000e24000c1e1900 */
[----:B01234-:R-:W-:-:S05]  /*0650*/  FMUL R9, R0, R0 ;  /* 0x0000000000097220 */ /* 0x01ffca0000400000 */
[----:B------:R0:W-:Y:S02]  /*0660*/  STG.E desc[UR4][R12.64+0xa00], R9 ;  /* 0x000a00090c007986 */ /* 0x0001e4000c101904 */
.L_x_249:
[----:B------:R-:W-:Y:S05]  /*0670*/  BSYNC.RECONVERGENT B0 ;  /* 0x0000000000007941 */ /* 0x000fea0003800200 */
.L_x_248:
[----:B------:R-:W-:Y:S04]  /*0680*/  BSSY.RECONVERGENT B0, `(.L_x_250) ;  /* 0x0000005000007945 */ /* 0x000fe80003800200 */
[----:B------:R-:W-:Y:S05]  /*0690*/  @P1 BRA `(.L_x_251) ;  /* 0x00000000000c1947 */ /* 0x000fea0003800000 */
[----:B------:R-:W0:Y:S02]  /*06a0*/  LDG.E R10, desc[UR4][R10.64+0xc00] ;  /* 0x000c00040a0a7981 */ /* 0x000e24000c1e1900 */
[----:B01234-:R-:W-:-:S05]  /*06b0*/  FMUL R9, R10, R10 ;  /* 0x0000000a0a097220 */ /* 0x01ffca0000400000 */
[----:B------:R0:W-:Y:S02]  /*06c0*/  STG.E desc[UR4][R12.64+0xc00], R9 ;  /* 0x000c00090c007986 */ /* 0x0001e4000c101904 */
.L_x_251:
[----:B------:R-:W-:Y:S05]  /*06d0*/  BSYNC.RECONVERGENT B0 ;  /* 0x0000000000007941 */ /* 0x000fea0003800200 */
.L_x_250:
[----:B------:R-:W-:Y:S05]  /*06e0*/  @!P0 BRA `(.L_x_239) ;  /* 0x0000000000cc8947 */ /* 0x000fea0003800000 */
[----:B------:R-:W-:-:S07]  /*06f0*/  IMAD.MOV.U32 R0, RZ, RZ, 0x8 ;  /* 0x00000008ff007424 */ /* 0x000fce00078e00ff */
.L_x_254:
[----:B01234-:R-:W-:-:S04]  /*0700*/  LEA R9, R0, R7, 0x7 ;  /* 0x0000000700097211 */ /* 0x01ffc800078e38ff */
        /* <DEDUP_REMOVED lines=8> */
[----:B------:R-:W-:Y:S04]  /*0790*/  @!P0 STG.E desc[UR4][R16.64], R25 ;  /* 0x0000001910008986 */ /* 0x000fe8000c101904 */
[----:B------:R-:W2:Y:S01]  /*07a0*/  @!P1 LDG.E R19, desc[UR4][R12.64] ;  /* 0x000000040c139981 */ /* 0x000ea2000c1e1900 */
[----:B------:R-:W-:-:S05]  /*07b0*/  VIADD R11, R9, 0x100 ;  /* 0x00000100090b7836 */ /* 0x000fca0000000000 */
[----:B------:R-:W-:Y:S01]  /*07c0*/  ISETP.GE.AND P0, PT, R11, R6, PT ;  /* 0x000000060b00720c */ /* 0x000fe20003f06270 */
[----:B------:R-:W-:-:S04]  /*07d0*/  IMAD.WIDE R10, R21, 0x4, R2 ;  /* 0x00000004150a7825 */ /* 0x000fc800078e0202 */
[----:B--2---:R-:W-:-:S05]  /*07e0*/  @!P1 FMUL R19, R19, R19 ;  /* 0x0000001313139220 */ /* 0x004fca0000400000 */
[----:B------:R0:W-:Y:S04]  /*07f0*/  @!P1 STG.E desc[UR4][R10.64], R19 ;  /* 0x000000130a009986 */ /* 0x0001e8000c101904 */
[----:B------:R-:W2:Y:S01]  /*0800*/  @!P0 LDG.E R14, desc[UR4][R12.64+0x200] ;  /* 0x000200040c0e8981 */ /* 0x000ea2000c1e1900 */
[----:B------:R-:W-:-:S04]  /*0810*/  IADD3 R15, PT, PT, R9, 0x180, RZ ;  /* 0x00000180090f7810 */ /* 0x000fc80007ffe0ff */
[----:B------:R-:W-:Y:S01]  /*0820*/  ISETP.GE.AND P1, PT, R15, R6, PT ;  /* 0x000000060f00720c */ /* 0x000fe20003f26270 */
[----:B--2---:R-:W-:-:S05]  /*0830*/  @!P0 FMUL R23, R14, R14 ;  /* 0x0000000e0e178220 */ /* 0x004fca0000400000 */
[----:B------:R1:W-:Y:S07]  /*0840*/  @!P0 STG.E desc[UR4][R10.64+0x200], R23 ;  /* 0x000200170a008986 */ /* 0x0003ee000c101904 */
[----:B------:R-:W2:Y:S01]  /*0850*/  @!P1 LDG.E R14, desc[UR4][R12.64+0x400] ;  /* 0x000400040c0e9981 */ /* 0x000ea2000c1e1900 */
[----:B------:R-:W-:-:S04]  /*0860*/  IADD3 R15, PT, PT, R9, 0x200, RZ ;  /* 0x00000200090f7810 */ /* 0x000fc80007ffe0ff */
[----:B------:R-:W-:Y:S01]  /*0870*/  ISETP.GE.AND P0, PT, R15, R6, PT ;  /* 0x000000060f00720c */ /* 0x000fe20003f06270 */
[----:B------:R-:W-:Y:S02]  /*0880*/  VIADD R15, R9, 0x280 ;  /* 0x00000280090f7836 */ /* 0x000fe40000000000 */
[----:B--2---:R-:W-:-:S05]  /*0890*/  @!P1 FMUL R21, R14, R14 ;  /* 0x0000000e0e159220 */ /* 0x004fca0000400000 */
[----:B------:R1:W-:Y:S05]  /*08a0*/  @!P1 STG.E desc[UR4][R10.64+0x400], R21 ;  /* 0x000400150a009986 */ /* 0x0003ea000c101904 */
[----:B------:R-:W0:Y:S01]  /*08b0*/  @!P0 LDG.E R14, desc[UR4][R12.64+0x600] ;  /* 0x000600040c0e8981 */ /* 0x000e22000c1e1900 */
[----:B------:R-:W-:Y:S02]  /*08c0*/  ISETP.GE.AND P1, PT, R15, R6, PT ;  /* 0x000000060f00720c */ /* 0x000fe40003f26270 */
[----:B------:R-:W-:Y:S01]  /*08d0*/  IADD3 R15, PT, PT, R9, 0x300, RZ ;  /* 0x00000300090f7810 */ /* 0x000fe20007ffe0ff */
[----:B0-----:R-:W-:-:S05]  /*08e0*/  @!P0 FMUL R19, R14, R14 ;  /* 0x0000000e0e138220 */ /* 0x001fca0000400000 */
[----:B------:R1:W-:Y:S05]  /*08f0*/  @!P0 STG.E desc[UR4][R10.64+0x600], R19 ;  /* 0x000600130a008986 */ /* 0x0003ea000c101904 */
[----:B------:R-:W2:Y:S01]  /*0900*/  @!P1 LDG.E R14, desc[UR4][R12.64+0x800] ;  /* 0x000800040c0e9981 */ /* 0x000ea2000c1e1900 */
[----:B------:R-:W-:Y:S01]  /*0910*/  ISETP.GE.AND P0, PT, R15, R6, PT ;  /* 0x000000060f00720c */ /* 0x000fe20003f06270 */
[----:B--2---:R-:W-:-:S05]  /*0920*/  @!P1 FMUL R17, R14, R14 ;  /* 0x0000000e0e119220 */ /* 0x004fca0000400000 */
[----:B------:R1:W-:Y:S07]  /*0930*/  @!P1 STG.E desc[UR4][R10.64+0x800], R17 ;  /* 0x000800110a009986 */ /* 0x0003ee000c101904 */
[----:B------:R-:W2:Y:S01]  /*0940*/  @!P0 LDG.E R14, desc[UR4][R12.64+0xa00] ;  /* 0x000a00040c0e8981 */ /* 0x000ea2000c1e1900 */
[----:B------:R-:W-:Y:S01]  /*0950*/  IADD3 R9, PT, PT, R9, 0x380, RZ ;  /* 0x0000038009097810 */ /* 0x000fe20007ffe0ff */
[----:B------:R-:W-:Y:S01]  /*0960*/  VIADD R0, R0, 0x8 ;  /* 0x0000000800007836 */ /* 0x000fe20000000000 */
[----:B------:R-:W-:Y:S04]  /*0970*/  BSSY.RECONVERGENT B0, `(.L_x_252) ;  /* 0x0000009000007945 */ /* 0x000fe80003800200 */
[----:B------:R-:W-:Y:S01]  /*0980*/  ISETP.NE.AND P1, PT, R0, R8, PT ;  /* 0x000000080000720c */ /* 0x000fe20003f25270 */
[----:B--2---:R-:W-:-:S05]  /*0990*/  @!P0 FMUL R15, R14, R14 ;  /* 0x0000000e0e0f8220 */ /* 0x004fca0000400000 */
[----:B------:R1:W-:Y:S01]  /*09a0*/  @!P0 STG.E desc[UR4][R10.64+0xa00], R15 ;  /* 0x000a000f0a008986 */ /* 0x0003e2000c101904 */
[----:B------:R-:W-:-:S13]  /*09b0*/  ISETP.GE.AND P0, PT, R9, R6, PT ;  /* 0x000000060900720c */ /* 0x000fda0003f06270 */
[----:B-1----:R-:W-:Y:S05]  /*09c0*/  @P0 BRA `(.L_x_253) ;  /* 0x00000000000c0947 */ /* 0x002fea0003800000 */
[----:B------:R-:W2:Y:S02]  /*09d0*/  LDG.E R12, desc[UR4][R12.64+0xc00] ;  /* 0x000c00040c0c7981 */ /* 0x000ea4000c1e1900 */
[----:B--2---:R-:W-:-:S05]  /*09e0*/  FMUL R9, R12, R12 ;  /* 0x0000000c0c097220 */ /* 0x004fca0000400000 */
[----:B------:R0:W-:Y:S02]  /*09f0*/  STG.E desc[UR4][R10.64+0xc00], R9 ;  /* 0x000c00090a007986 */ /* 0x0001e4000c101904 */
.L_x_253:
[----:B------:R-:W-:Y:S05]  /*0a00*/  BSYNC.RECONVERGENT B0 ;  /* 0x0000000000007941 */ /* 0x000fea0003800200 */
.L_x_252:
[----:B------:R-:W-:Y:S05]  /*0a10*/  @P1 BRA `(.L_x_254) ;  /* 0xfffffffc00381947 */ /* 0x000fea000383ffff */
.L_x_239:
[----:B------:R-:W-:-:S13]  /*0a20*/  ISETP.NE.AND P0, PT, R18, RZ, PT ;  /* 0x000000ff1200720c */ /* 0x000fda0003f05270 */
[----:B------:R-:W-:Y:S05]  /*0a30*/  @!P0 EXIT ;  /* 0x000000000000894d */ /* 0x000fea0003800000 */
[----:B------:R-:W5:Y:S01]  /*0a40*/  LDC R0, c[0x0][0x388] ;  /* 0x0000e200ff007b82 */ /* 0x000f620000000800 */
[----:B------:R-:W-:Y:S02]  /*0a50*/  ISETP.GE.U32.AND P0, PT, R18, 0x4, PT ;  /* 0x000000041200780c */ /* 0x000fe40003f06070 */
[----:B-----5:R-:W-:-:S04]  /*0a60*/  LOP3.LUT R20, R0, 0x3, RZ, 0xc0, !PT ;  /* 0x0000000300147812 */ /* 0x020fc800078ec0ff */
[----:B------:R-:W-:-:S07]  /*0a70*/  ISETP.NE.AND P2, PT, R20, RZ, PT ;  /* 0x000000ff1400720c */ /* 0x000fce0003f45270 */
[----:B------:R-:W-:Y:S06]  /*0a80*/  @!P0 BRA `(.L_x_255) ;  /* 0x0000000000748947 */ /* 0x000fec0003800000 */
[----:B------:R-:W-:-:S04]  /*0a90*/  LEA R19, R8, R7, 0x7 ;  /* 0x0000000708137211 */ /* 0x000fc800078e38ff */
[----:B------:R-:W-:-:S13]  /*0aa0*/  ISETP.GE.AND P0, PT, R19, R6, PT ;  /* 0x000000061300720c */ /* 0x000fda0003f06270 */
[----:B0-----:R-:W-:-:S06]  /*0ab0*/  @!P0 IMAD.WIDE R10, R19, 0x4, R4 ;  /* 0x00000004130a8825 */ /* 0x001fcc00078e0204 */
[----:B------:R-:W5:Y:S01]  /*0ac0*/  @!P0 LDG.E R10, desc[UR4][R10.64] ;  /* 0x000000040a0a8981 */ /* 0x000f62000c1e1900 */
[C---:B------:R-:W-:Y:S01]  /*0ad0*/  IADD3 R17, PT, PT, R19.reuse, 0x80, RZ ;  /* 0x0000008013117810 */ /* 0x040fe20007ffe0ff */
[----:B-1234-:R-:W-:-:S03]  /*0ae0*/  @!P0 IMAD.WIDE R12, R19, 0x4, R2 ;  /* 0x00000004130c8825 */ /* 0x01efc600078e0202 */
[----:B------:R-:W-:-:S13]  /*0af0*/  ISETP.GE.AND P1, PT, R17, R6, PT ;  /* 0x000000061100720c */ /* 0x000fda0003f26270 */
[----:B------:R-:W-:-:S04]  /*0b00*/  @!P1 IMAD.WIDE R14, R17, 0x4, R4 ;  /* 0x00000004110e9825 */ /* 0x000fc800078e0204 */
[----:B-----5:R-:W-:-:S05]  /*0b10*/  @!P0 FMUL R9, R10, R10 ;  /* 0x0000000a0a098220 */ /* 0x020fca0000400000 */
[----:B------:R0:W-:Y:S04]  /*0b20*/  @!P0 STG.E desc[UR4][R12.64], R9 ;  /* 0x000000090c008986 */ /* 0x0001e8000c101904 */
[----:B------:R-:W2:Y:S01]  /*0b30*/  @!P1 LDG.E R14, desc[UR4][R14.64] ;  /* 0x000000040e0e9981 */ /* 0x000ea2000c1e1900 */
[----:B------:R-:W-:Y:S02]  /*0b40*/  VIADD R23, R19, 0x100 ;  /* 0x0000010013177836 */ /* 0x000fe40000000000 */
[----:B------:R-:W-:-:S03]  /*0b50*/  @!P1 IMAD.WIDE R16, R17, 0x4, R2 ;  /* 0x0000000411109825 */ /* 0x000fc600078e0202 */
[----:B------:R-:W-:-:S13]  /*0b60*/  ISETP.GE.AND P0, PT, R23, R6, PT ;  /* 0x000000061700720c */ /* 0x000fda0003f06270 */
[----:B------:R-:W-:-:S04]  /*0b70*/  @!P0 IMAD.WIDE R10, R23, 0x4, R4 ;  /* 0x00000004170a8825 */ /* 0x000fc800078e0204 */
[----:B--2---:R-:W-:-:S05]  /*0b80*/  @!P1 FMUL R21, R14, R14 ;  /* 0x0000000e0e159220 */ /* 0x004fca0000400000 */
[----:B------:R1:W-:Y:S04]  /*0b90*/  @!P1 STG.E desc[UR4][R16.64], R21 ;  /* 0x0000001510009986 */ /* 0x0003e8000c101904 */
[----:B------:R-:W2:Y:S01]  /*0ba0*/  @!P0 LDG.E R10, desc[UR4][R10.64] ;  /* 0x000000040a0a8981 */ /* 0x000ea2000c1e1900 */
[----:B------:R-:W-:Y:S01]  /*0bb0*/  IADD3 R19, PT, PT, R19, 0x180, RZ ;  /* 0x0000018013137810 */ /* 0x000fe20007ffe0ff */
[----:B0-----:R-:W-:-:S03]  /*0bc0*/  @!P0 IMAD.WIDE R12, R23, 0x4, R2 ;  /* 0x00000004170c8825 */ /* 0x001fc600078e0202 */
[----:B------:R-:W-:-:S13]  /*0bd0*/  ISETP.GE.AND P1, PT, R19, R6, PT ;  /* 0x000000061300720c */ /* 0x000fda0003f26270 */
[----:B------:R-:W-:-:S04]  /*0be0*/  @!P1 IMAD.WIDE R14, R19, 0x4, R4 ;  /* 0x00000004130e9825 */ /* 0x000fc800078e0204 */
[----:B--2---:R-:W-:-:S05]  /*0bf0*/  @!P0 FMUL R9, R10, R10 ;  /* 0x0000000a0a098220 */ /* 0x004fca0000400000 */
[----:B------:R1:W-:Y:S04]  /*0c00*/  @!P0 STG.E desc[UR4][R12.64], R9 ;  /* 0x000000090c008986 */ /* 0x0003e8000c101904 */
[----:B------:R-:W2:Y:S01]  /*0c10*/  @!P1 LDG.E R14, desc[UR4][R14.64] ;  /* 0x000000040e0e9981 */ /* 0x000ea2000c1e1900 */
[----:B------:R-:W-:Y:S01]  /*0c20*/  @!P1 IMAD.WIDE R18, R19, 0x4, R2 ;  /* 0x0000000413129825 */ /* 0x000fe200078e0202 */
[----:B------:R-:W-:-:S03]  /*0c30*/  IADD3 R8, PT, PT, R8, 0x4, RZ ;  /* 0x0000000408087810 */ /* 0x000fc60007ffe0ff */
[----:B--2---:R-:W-:-:S05]  /*0c40*/  @!P1 FMUL R23, R14, R14 ;  /* 0x0000000e0e179220 */ /* 0x004fca0000400000 */
[----:B------:R1:W-:Y:S02]  /*0c50*/  @!P1 STG.E desc[UR4][R18.64], R23 ;  /* 0x0000001712009986 */ /* 0x0003e4000c101904 */
.L_x_255:
[----:B------:R-:W-:Y:S05]  /*0c60*/  @!P2 EXIT ;  /* 0x000000000000a94d */ /* 0x000fea0003800000 */
[----:B------:R-:W-:Y:S02]  /*0c70*/  ISETP.NE.AND P0, PT, R20, 0x1, PT ;  /* 0x000000011400780c */ /* 0x000fe40003f05270 */
[----:B------:R-:W-:-:S04]  /*0c80*/  LOP3.LUT R0, R0, 0x1, RZ, 0xc0, !PT ;  /* 0x0000000100007812 */ /* 0x000fc800078ec0ff */
[----:B------:R-:W-:-:S07]  /*0c90*/  ISETP.NE.U32.AND P2, PT, R0, 0x1, PT ;  /* 0x000000010000780c */ /* 0x000fce0003f45070 */
[----:B------:R-:W-:Y:S06]  /*0ca0*/  @!P0 BRA `(.L_x_256) ;  /* 0x00000000003c8947 */ /* 0x000fec0003800000 */
[----:B01234-:R-:W-:-:S05]  /*0cb0*/  IMAD R13, R8, 0x80, R7 ;  /* 0x00000080080d7824 */ /* 0x01ffca00078e0207 */
[----:B------:R-:W-:-:S13]  /*0cc0*/  ISETP.GE.AND P0, PT, R13, R6, PT ;  /* 0x000000060d00720c */ /* 0x000fda0003f06270 */
[----:B------:R-:W-:-:S06]  /*0cd0*/  @!P0 IMAD.WIDE R10, R13, 0x4, R4 ;  /* 0x000000040d0a8825 */ /* 0x000fcc00078e0204 */
[----:B------:R-:W2:Y:S01]  /*0ce0*/  @!P0 LDG.E R10, desc[UR4][R10.64] ;  /* 0x000000040a0a8981 */ /* 0x000ea2000c1e1900 */
[C---:B------:R-:W-:Y:S01]  /*0cf0*/  IADD3 R17, PT, PT, R13.reuse, 0x80, RZ ;  /* 0x000000800d117810 */ /* 0x040fe20007ffe0ff */
[----:B------:R-:W-:-:S03]  /*0d00*/  @!P0 IMAD.WIDE R12, R13, 0x4, R2 ;  /* 0x000000040d0c8825 */ /* 0x000fc600078e0202 */
        /* <DEDUP_REMOVED lines=9> */
.L_x_256:
[----:B------:R-:W-:Y:S05]  /*0da0*/  @P2 EXIT ;  /* 0x000000000000294d */ /* 0x000fea0003800000 */
[----:B------:R-:W-:-:S05]  /*0db0*/  IMAD R7, R8, 0x80, R7 ;  /* 0x0000008008077824 */ /* 0x000fca00078e0207 */
[----:B------:R-:W-:-:S13]  /*0dc0*/  ISETP.GE.AND P0, PT, R7, R6, PT ;  /* 0x000000060700720c */ /* 0x000fda0003f06270 */
[----:B------:R-:W-:Y:S05]  /*0dd0*/  @P0 EXIT ;  /* 0x000000000000094d */ /* 0x000fea0003800000 */
[----:B------:R-:W-:-:S06]  /*0de0*/  IMAD.WIDE R4, R7, 0x4, R4 ;  /* 0x0000000407047825 */ /* 0x000fcc00078e0204 */
[----:B------:R-:W5:Y:S01]  /*0df0*/  LDG.E R4, desc[UR4][R4.64] ;  /* 0x0000000404047981 */ /* 0x000f62000c1e1900 */
[----:B------:R-:W-:-:S04]  /*0e00*/  IMAD.WIDE R2, R7, 0x4, R2 ;  /* 0x0000000407027825 */ /* 0x000fc800078e0202 */
[----:B-----5:R-:W-:-:S05]  /*0e10*/  FMUL R7, R4, R4 ;  /* 0x0000000404077220 */ /* 0x020fca0000400000 */
[----:B------:R-:W-:Y:S01]  /*0e20*/  STG.E desc[UR4][R2.64], R7 ;  /* 0x0000000702007986 */ /* 0x000fe2000c101904 */
[----:B------:R-:W-:Y:S05]  /*0e30*/  EXIT ;  /* 0x000000000000794d */ /* 0x000fea0003800000 */
.L_x_238:
[----:B------:R-:W-:-:S13]  /*0e40*/  ISETP.GE.AND P0, PT, R0, 0x1, PT ;  /* 0x000000010000780c */ /* 0x000fda0003f06270 */
[----:B------:R-:W-:Y:S05]  /*0e50*/  @!P0 EXIT ;  /* 0x000000000000894d */ /* 0x000fea0003800000 */
[C---:B------:R-:W-:Y:S01]  /*0e60*/  ISETP.GE.U32.AND P1, PT, R0.reuse, 0x10, PT ;  /* 0x000000100000780c */ /* 0x040fe20003f26070 */
[----:B------:R-:W-:Y:S01]  /*0e70*/  HFMA2 R6, -RZ, RZ, 0, 0 ;  /* 0x00000000ff067431 */ /* 0x000fe200000001ff */
[----:B------:R-:W-:-:S04]  /*0e80*/  LOP3.LUT R20, R0, 0xf, RZ, 0xc0, !PT ;  /* 0x0000000f00147812 */ /* 0x000fc800078ec0ff */
[----:B------:R-:W-:-:S07]  /*0e90*/  ISETP.NE.AND P0, PT, R20, RZ, PT ;  /* 0x000000ff1400720c */ /* 0x000fce0003f05270 */
[----:B------:R-:W-:Y:S06]  /*0ea0*/  @!P1 BRA `(.L_x_257) ;  /* 0x0000000400189947 */ /* 0x000fec0003800000 */
[C---:B------:R-:W-:Y:S01]  /*0eb0*/  IMAD.WIDE.U32 R14, R7.reuse, 0x4, RZ ;  /* 0x00000004070e7825 */ /* 0x040fe200078e00ff */
[----:B------:R-:W-:Y:S02]  /*0ec0*/  LOP3.LUT R6, R0, 0x7ffffff0, RZ, 0xc0, !PT ;  /* 0x7ffffff000067812 */ /* 0x000fe400078ec0ff */
[----:B------:R-:W-:Y:S02]  /*0ed0*/  IADD3 R12, PT, PT, R7, 0x480, RZ ;  /* 0x00000480070c7810 */ /* 0x000fe40007ffe0ff */
[----:B------:R-:W-:Y:S01]  /*0ee0*/  LOP3.LUT R13, R14, 0x1000, RZ, 0xfc, !PT ;  /* 0x000010000e0d7812 */ /* 0x000fe200078efcff */
[----:B------:R-:W-:-:S07]  /*0ef0*/  IMAD.MOV R14, RZ, RZ, -R6 ;  /* 0x000000ffff0e7224 */ /* 0x000fce00078e0a06 */
.L_x_258:
[----:B------:R-:W-:-:S04]  /*0f00*/  IADD3 R10, P1, PT, R13, R4, RZ ;  /* 0x000000040d0a7210 */ /* 0x000fc80007f3e0ff */
[----:B0-----:R-:W-:-:S05]  /*0f10*/  IADD3.X R11, PT, PT, R15, R5, RZ, P1, !PT ;  /* 0x000000050f0b7210 */ /* 0x001fca0000ffe4ff */
[----:B------:R-:W2:Y:S01]  /*0f20*/  LDG.E R16, desc[UR4][R10.64+-0x1000] ;  /* 0xfff000040a107981 */ /* 0x000ea2000c1e1900 */
[----:B------:R-:W-:-:S04]  /*0f30*/  IADD3 R8, P1, PT, R13, R2, RZ ;  /* 0x000000020d087210 */ /* 0x000fc80007f3e0ff */
[----:B------:R-:W-:Y:S01]  /*0f40*/  IADD3.X R9, PT, PT, R15, R3, RZ, P1, !PT ;  /* 0x000000030f097210 */ /* 0x000fe20000ffe4ff */
[----:B--2---:R-:W-:-:S05]  /*0f50*/  FMUL R17, R16, R16 ;  /* 0x0000001010117220 */ /* 0x004fca0000400000 */
[----:B------:R0:W-:Y:S04]  /*0f60*/  STG.E desc[UR4][R8.64+-0x1000], R17 ;  /* 0xfff0001108007986 */ /* 0x0001e8000c101904 */
[----:B------:R-:W2:Y:S02]  /*0f70*/  LDG.E R16, desc[UR4][R10.64+-0xe00] ;  /* 0xfff200040a107981 */ /* 0x000ea4000c1e1900 */
[----:B--2---:R-:W-:-:S05]  /*0f80*/  FMUL R19, R16, R16 ;  /* 0x0000001010137220 */ /* 0x004fca0000400000 */
[----:B------:R-:W-:Y:S04]  /*0f90*/  STG.E desc[UR4][R8.64+-0xe00], R19 ;  /* 0xfff2001308007986 */ /* 0x000fe8000c101904 */
[----:B------:R-:W2:Y:S02]  /*0fa0*/  LDG.E R16, desc[UR4][R10.64+-0xc00] ;  /* 0xfff400040a107981 */ /* 0x000ea4000c1e1900 */
[----:B--2---:R-:W-:-:S05]  /*0fb0*/  FMUL R21, R16, R16 ;  /* 0x0000001010157220 */ /* 0x004fca0000400000 */
[----:B------:R1:W-:Y:S04]  /*0fc0*/  STG.E desc[UR4][R8.64+-0xc00], R21 ;  /* 0xfff4001508007986 */ /* 0x0003e8000c101904 */
[----:B------:R-:W2:Y:S02]  /*0fd0*/  LDG.E R16, desc[UR4][R10.64+-0xa00] ;  /* 0xfff600040a107981 */ /* 0x000ea4000c1e1900 */
[----:B--2---:R-:W-:-:S05]  /*0fe0*/  FMUL R23, R16, R16 ;  /* 0x0000001010177220 */ /* 0x004fca0000400000 */
[----:B------:R2:W-:Y:S04]  /*0ff0*/  STG.E desc[UR4][R8.64+-0xa00], R23 ;  /* 0xfff6001708007986 */ /* 0x0005e8000c101904 */
[----:B------:R-:W0:Y:S02]  /*1000*/  LDG.E R16, desc[UR4][R10.64+-0x800] ;  /* 0xfff800040a107981 */ /* 0x000e24000c1e1900 */
[----:B0-----:R-:W-:-:S05]  /*1010*/  FMUL R17, R16, R16 ;  /* 0x0000001010117220 */ /* 0x001fca0000400000 */
[----:B------:R0:W-:Y:S04]  /*1020*/  STG.E desc[UR4][R8.64+-0x800], R17 ;  /* 0xfff8001108007986 */ /* 0x0001e8000c101904 */
[----:B------:R-:W3:Y:S02]  /*1030*/  LDG.E R16, desc[UR4][R10.64+-0x600] ;  /* 0xfffa00040a107981 */ /* 0x000ee4000c1e1900 */
[----:B---3--:R-:W-:-:S05]  /*1040*/  FMUL R25, R16, R16 ;  /* 0x0000001010197220 */ /* 0x008fca0000400000 */
[----:B------:R3:W-:Y:S04]  /*1050*/  STG.E desc[UR4][R8.64+-0x600], R25 ;  /* 0xfffa001908007986 */ /* 0x0007e8000c101904 */
[----:B------:R-:W1:Y:S02]  /*1060*/  LDG.E R16, desc[UR4][R10.64+-0x400] ;  /* 0xfffc00040a107981 */ /* 0x000e64000c1e1900 */
[----:B-1----:R-:W-:-:S05]  /*1070*/  FMUL R21, R16, R16 ;  /* 0x0000001010157220 */ /* 0x002fca0000400000 */
[----:B------:R1:W-:Y:S04]  /*1080*/  STG.E desc[UR4][R8.64+-0x400], R21 ;  /* 0xfffc001508007986 */ /* 0x0003e8000c101904 */
[----:B------:R-:W2:Y:S01]  /*1090*/  LDG.E R16, desc[UR4][R10.64+-0x200] ;  /* 0xfffe00040a107981 */ /* 0x000ea2000c1e1900 */
[----:B------:R-:W-:Y:S01]  /*10a0*/  MOV R19, 0x0 ;  /* 0x0000000000137802 */ /* 0x000fe20000000f00 */
[----:B------:R-:W-:Y:S02]  /*10b0*/  IMAD.MOV.U32 R18, RZ, RZ, 0x600 ;  /* 0x00000600ff127424 */ /* 0x000fe400078e00ff */
[----:B--2---:R-:W-:-:S05]  /*10c0*/  FMUL R23, R16, R16 ;  /* 0x0000001010177220 */ /* 0x004fca0000400000 */
[----:B------:R2:W-:Y:S04]  /*10d0*/  STG.E desc[UR4][R8.64+-0x200], R23 ;  /* 0xfffe001708007986 */ /* 0x0005e8000c101904 */
[----:B------:R-:W3:Y:S01]  /*10e0*/  LDG.E R22, desc[UR4][R10.64] ;  /* 0x000000040a167981 */ /* 0x000ee2000c1e1900 */
[----:B------:R-:W-:-:S03]  /*10f0*/  IMAD.WIDE R18, R12, 0x4, R18 ;  /* 0x000000040c127825 */ /* 0x000fc600078e0212 */
[----:B------:R-:W-:-:S04]  /*1100*/  IADD3 R16, P1, PT, R18, R4, RZ ;  /* 0x0000000412107210 */ /* 0x000fc80007f3e0ff */
[----:B0-----:R-:W-:Y:S01]  /*1110*/  IADD3.X R17, PT, PT, R19, R5, RZ, P1, !PT ;  /* 0x0000000513117210 */ /* 0x001fe20000ffe4ff */
[----:B---3--:R-:W-:-:S05]  /*1120*/  FMUL R25, R22, R22 ;  /* 0x0000001616197220 */ /* 0x008fca0000400000 */
[----:B------:R0:W-:Y:S04]  /*1130*/  STG.E desc[UR4][R8.64], R25 ;  /* 0x0000001908007986 */ /* 0x0001e8000c101904 */
[----:B-1----:R-:W3:Y:S01]  /*1140*/  LDG.E R21, desc[UR4][R16.64+-0x600] ;  /* 0xfffa000410157981 */ /* 0x002ee2000c1e1900 */
[----:B------:R-:W-:-:S05]  /*1150*/  IADD3 R18, P1, PT, R18, R2, RZ ;  /* 0x0000000212127210 */ /* 0x000fca0007f3e0ff */
[----:B------:R-:W-:Y:S02]  /*1160*/  IMAD.X R19, R19, 0x1, R3, P1 ;  /* 0x0000000113137824 */ /* 0x000fe400008e0603 */
[----:B---3--:R-:W-:-:S05]  /*1170*/  FMUL R21, R21, R21 ;  /* 0x0000001515157220 */ /* 0x008fca0000400000 */
[----:B------:R1:W-:Y:S04]  /*1180*/  STG.E desc[UR4][R18.64+-0x600], R21 ;  /* 0xfffa001512007986 */ /* 0x0003e8000c101904 */
[----:B------:R-:W3:Y:S02]  /*1190*/  LDG.E R10, desc[UR4][R16.64+-0x400] ;  /* 0xfffc0004100a7981 */ /* 0x000ee4000c1e1900 */
[----:B---3--:R-:W-:-:S05]  /*11a0*/  FMUL R11, R10, R10 ;  /* 0x0000000a0a0b7220 */ /* 0x008fca0000400000 */
[----:B------:R3:W-:Y:S04]  /*11b0*/  STG.E desc[UR4][R18.64+-0x400], R11 ;  /* 0xfffc000b12007986 */ /* 0x0007e8000c101904 */
[----:B------:R-:W2:Y:S02]  /*11c0*/  LDG.E R10, desc[UR4][R16.64+-0x200] ;  /* 0xfffe0004100a7981 */ /* 0x000ea4000c1e1900 */
[----:B--2---:R-:W-:-:S05]  /*11d0*/  FMUL R23, R10, R10 ;  /* 0x0000000a0a177220 */ /* 0x004fca0000400000 */
[----:B------:R2:W-:Y:S04]  /*11e0*/  STG.E desc[UR4][R18.64+-0x200], R23 ;  /* 0xfffe001712007986 */ /* 0x0005e8000c101904 */
[----:B0-----:R-:W4:Y:S02]  /*11f0*/  LDG.E R8, desc[UR4][R16.64] ;  /* 0x0000000410087981 */ /* 0x001f24000c1e1900 */
[----:B----4-:R-:W-:-:S05]  /*1200*/  FMUL R9, R8, R8 ;  /* 0x0000000808097220 */ /* 0x010fca0000400000 */
[----:B------:R0:W-:Y:S04]  /*1210*/  STG.E desc[UR4][R18.64], R9 ;  /* 0x0000000912007986 */ /* 0x0001e8000c101904 */
[----:B------:R-:W1:Y:S02]  /*1220*/  LDG.E R8, desc[UR4][R16.64+0x200] ;  /* 0x0002000410087981 */ /* 0x000e64000c1e1900 */
[----:B-1----:R-:W-:-:S05]  /*1230*/  FMUL R21, R8, R8 ;  /* 0x0000000808157220 */ /* 0x002fca0000400000 */
[----:B------:R0:W-:Y:S04]  /*1240*/  STG.E desc[UR4][R18.64+0x200], R21 ;  /* 0x0002001512007986 */ /* 0x0001e8000c101904 */
[----:B------:R-:W3:Y:S02]  /*1250*/  LDG.E R8, desc[UR4][R16.64+0x400] ;  /* 0x0004000410087981 */ /* 0x000ee4000c1e1900 */
[----:B---3--:R-:W-:-:S05]  /*1260*/  FMUL R11, R8, R8 ;  /* 0x00000008080b7220 */ /* 0x008fca0000400000 */
[----:B------:R0:W-:Y:S04]  /*1270*/  STG.E desc[UR4][R18.64+0x400], R11 ;  /* 0x0004000b12007986 */ /* 0x0001e8000c101904 */
[----:B------:R-:W2:Y:S01]  /*1280*/  LDG.E R8, desc[UR4][R16.64+0x600] ;  /* 0x0006000410087981 */ /* 0x000ea2000c1e1900 */
[----:B------:R-:W-:Y:S01]  /*1290*/  IADD3 R14, PT, PT, R14, 0x10, RZ ;  /* 0x000000100e0e7810 */ /* 0x000fe20007ffe0ff */
[----:B------:R-:W-:Y:S01]  /*12a0*/  VIADD R12, R12, 0x800 ;  /* 0x000008000c0c7836 */ /* 0x000fe20000000000 */
[----:B------:R-:W-:Y:S02]  /*12b0*/  IADD3 R13, P2, PT, R13, 0x2000, RZ ;  /* 0x000020000d0d7810 */ /* 0x000fe40007f5e0ff */
[----:B------:R-:W-:Y:S02]  /*12c0*/  ISETP.NE.AND P1, PT, R14, RZ, PT ;  /* 0x000000ff0e00720c */ /* 0x000fe40003f25270 */
[----:B------:R-:W-:Y:S01]  /*12d0*/  IADD3.X R15, PT, PT, RZ, R15, RZ, P2, !PT ;  /* 0x0000000fff0f7210 */ /* 0x000fe200017fe4ff */
[----:B--2---:R-:W-:-:S05]  /*12e0*/  FMUL R23, R8, R8 ;  /* 0x0000000808177220 */ /* 0x004fca0000400000 */
[----:B------:R0:W-:Y:S05]  /*12f0*/  STG.E desc[UR4][R18.64+0x600], R23 ;  /* 0x0006001712007986 */ /* 0x0001ea000c101904 */
[----:B------:R-:W-:Y:S05]  /*1300*/  @P1 BRA `(.L_x_258) ;  /* 0xfffffff800fc1947 */ /* 0x000fea000383ffff */
.L_x_257:
[----:B------:R-:W-:Y:S05]  /*1310*/  @!P0 EXIT ;  /* 0x000000000000894d */ /* 0x000fea0003800000 */
[----:B------:R-:W-:Y:S02]  /*1320*/  ISETP.GE.U32.AND P0, PT, R20, 0x8, PT ;  /* 0x000000081400780c */ /* 0x000fe40003f06070 */
[----:B------:R-:W-:-:S04]  /*1330*/  LOP3.LUT R14, R0, 0x7, RZ, 0xc0, !PT ;  /* 0x00000007000e7812 */ /* 0x000fc800078ec0ff */
[----:B------:R-:W-:-:S07]  /*1340*/  ISETP.NE.AND P1, PT, R14, RZ, PT ;  /* 0x000000ff0e00720c */ /* 0x000fce0003f25270 */
[----:B------:R-:W-:Y:S06]  /*1350*/  @!P0 BRA `(.L_x_259) ;  /* 0x0000000000708947 */ /* 0x000fec0003800000 */
[----:B0-----:R-:W-:-:S05]  /*1360*/  LEA R11, R6, R7, 0x7 ;  /* 0x00000007060b7211 */ /* 0x001fca00078e38ff */
[----:B------:R-:W-:-:S05]  /*1370*/  IMAD.WIDE R8, R11, 0x4, R4 ;  /* 0x000000040b087825 */ /* 0x000fca00078e0204 */
[----:B------:R-:W2:Y:S01]  /*1380*/  LDG.E R12, desc[UR4][R8.64] ;  /* 0x00000004080c7981 */ /* 0x000ea2000c1e1900 */
[----:B------:R-:W-:-:S04]  /*1390*/  IMAD.WIDE R10, R11, 0x4, R2 ;  /* 0x000000040b0a7825 */ /* 0x000fc800078e0202 */
[----:B--2---:R-:W-:-:S05]  /*13a0*/  FMUL R13, R12, R12 ;  /* 0x0000000c0c0d7220 */ /* 0x004fca0000400000 */
[----:B------:R0:W-:Y:S04]  /*13b0*/  STG.E desc[UR4][R10.64], R13 ;  /* 0x0000000d0a007986 */ /* 0x0001e8000c101904 */
[----:B------:R-:W2:Y:S02]  /*13c0*/  LDG.E R12, desc[UR4][R8.64+0x200] ;  /* 0x00020004080c7981 */ /* 0x000ea4000c1e1900 */
[----:B--2---:R-:W-:-:S05]  /*13d0*/  FMUL R15, R12, R12 ;  /* 0x0000000c0c0f7220 */ /* 0x004fca0000400000 */
[----:B------:R1:W-:Y:S04]  /*13e0*/  STG.E desc[UR4][R10.64+0x200], R15 ;  /* 0x0002000f0a007986 */ /* 0x0003e8000c101904 */
[----:B------:R-:W2:Y:S02]  /*13f0*/  LDG.E R12, desc[UR4][R8.64+0x400] ;  /* 0x00040004080c7981 */ /* 0x000ea4000c1e1900 */
[----:B--2---:R-:W-:-:S05]  /*1400*/  FMUL R17, R12, R12 ;  /* 0x0000000c0c117220 */ /* 0x004fca0000400000 */
[----:B------:R2:W-:Y:S04]  /*1410*/  STG.E desc[UR4][R10.64+0x400], R17 ;  /* 0x000400110a007986 */ /* 0x0005e8000c101904 */
[----:B------:R-:W3:Y:S02]  /*1420*/  LDG.E R12, desc[UR4][R8.64+0x600] ;  /* 0x00060004080c7981 */ /* 0x000ee4000c1e1900 */
[----:B---3--:R-:W-:-:S05]  /*1430*/  FMUL R19, R12, R12 ;  /* 0x0000000c0c137220 */ /* 0x008fca0000400000 */
[----:B------:R3:W-:Y:S04]  /*1440*/  STG.E desc[UR4][R10.64+0x600], R19 ;  /* 0x000600130a007986 */ /* 0x0007e8000c101904 */
[----:B------:R-:W0:Y:S02]  /*1450*/  LDG.E R12, desc[UR4][R8.64+0x800] ;  /* 0x00080004080c7981 */ /* 0x000e24000c1e1900 */
[----:B0-----:R-:W-:-:S05]  /*1460*/  FMUL R13, R12, R12 ;  /* 0x0000000c0c0d7220 */ /* 0x001fca0000400000 */
[----:B------:R4:W-:Y:S04]  /*1470*/  STG.E desc[UR4][R10.64+0x800], R13 ;  /* 0x0008000d0a007986 */ /* 0x0009e8000c101904 */
[----:B------:R-:W1:Y:S02]  /*1480*/  LDG.E R12, desc[UR4][R8.64+0xa00] ;  /* 0x000a0004080c7981 */ /* 0x000e64000c1e1900 */
[----:B-1----:R-:W-:-:S05]  /*1490*/  FMUL R15, R12, R12 ;  /* 0x0000000c0c0f7220 */ /* 0x002fca0000400000 */
[----:B------:R4:W-:Y:S04]  /*14a0*/  STG.E desc[UR4][R10.64+0xa00], R15 ;  /* 0x000a000f0a007986 */ /* 0x0009e8000c101904 */
[----:B------:R-:W2:Y:S02]  /*14b0*/  LDG.E R12, desc[UR4][R8.64+0xc00] ;  /* 0x000c0004080c7981 */ /* 0x000ea4000c1e1900 */
[----:B--2---:R-:W-:-:S05]  /*14c0*/  FMUL R17, R12, R12 ;  /* 0x0000000c0c117220 */ /* 0x004fca0000400000 */
[----:B------:R4:W-:Y:S04]  /*14d0*/  STG.E desc[UR4][R10.64+0xc00], R17 ;  /* 0x000c00110a007986 */ /* 0x0009e8000c101904 */
[----:B------:R-:W3:Y:S01]  /*14e0*/  LDG.E R12, desc[UR4][R8.64+0xe00] ;  /* 0x000e0004080c7981 */ /* 0x000ee2000c1e1900 */
[----:B------:R-:W-:Y:S01]  /*14f0*/  IADD3 R6, PT, PT, R6, 0x8, RZ ;  /* 0x0000000806067810 */ /* 0x000fe20007ffe0ff */
[----:B---3--:R-:W-:-:S05]  /*1500*/  FMUL R19, R12, R12 ;  /* 0x0000000c0c137220 */ /* 0x008fca0000400000 */
[----:B------:R4:W-:Y:S02]  /*1510*/  STG.E desc[UR4][R10.64+0xe00], R19 ;  /* 0x000e00130a007986 */ /* 0x0009e4000c101904 */
.L_x_259:
[----:B------:R-:W-:Y:S05]  /*1520*/  @!P1 EXIT ;  /* 0x000000000000994d */ /* 0x000fea0003800000 */
[----:B------:R-:W-:Y:S02]  /*1530*/  ISETP.GE.U32.AND P0, PT, R14, 0x4, PT ;  /* 0x000000040e00780c */ /* 0x000fe40003f06070 */
[----:B------:R-:W-:-:S04]  /*1540*/  LOP3.LUT R12, R0, 0x3, RZ, 0xc0, !PT ;  /* 0x00000003000c7812 */ /* 0x000fc800078ec0ff */
[----:B------:R-:W-:-:S07]  /*1550*/  ISETP.NE.AND P1, PT, R12, RZ, PT ;  /* 0x000000ff0c00720c */ /* 0x000fce0003f25270 */
[----:B------:R-:W-:Y:S06]  /*1560*/  @!P0 BRA `(.L_x_260) ;  /* 0x0000000000408947 */ /* 0x000fec0003800000 */
[----:B0-----:R-:W-:-:S04]  /*1570*/  IMAD R9, R6, 0x80, R7 ;  /* 0x0000008006097824 */ /* 0x001fc800078e0207 */
[----:B----4-:R-:W-:-:S05]  /*1580*/  IMAD.WIDE R10, R9, 0x4, R4 ;  /* 0x00000004090a7825 */ /* 0x010fca00078e0204 */
        /* <DEDUP_REMOVED lines=10> */
[----:B------:R-:W2:Y:S01]  /*1630*/  LDG.E R0, desc[UR4][R10.64+0x600] ;  /* 0x000600040a007981 */ /* 0x000ea2000c1e1900 */
[----:B------:R-:W-:Y:S01]  /*1640*/  IADD3 R6, PT, PT, R6, 0x4, RZ ;  /* 0x0000000406067810 */ /* 0x000fe20007ffe0ff */
[----:B--2---:R-:W-:-:S05]  /*1650*/  FMUL R19, R0, R0 ;  /* 0x0000000000137220 */ /* 0x004fca0000400000 */
[----:B------:R1:W-:Y:S02]  /*1660*/  STG.E desc[UR4][R8.64+0x600], R19 ;  /* 0x0006001308007986 */ /* 0x0003e4000c101904 */
.L_x_260:
[----:B------:R-:W-:Y:S05]  /*1670*/  @!P1 EXIT ;  /* 0x000000000000994d */ /* 0x000fea0003800000 */
[----:B0---4-:R-:W-:Y:S01]  /*1680*/  LEA R11, R6, R7, 0x7 ;  /* 0x00000007060b7211 */ /* 0x011fe200078e38ff */
[----:B------:R-:W-:-:S07]  /*1690*/  IMAD.MOV R0, RZ, RZ, -R12 ;  /* 0x000000ffff007224 */ /* 0x000fce00078e0a0c */
.L_x_261:
[----:B-1----:R-:W-:-:S06]  /*16a0*/  IMAD.WIDE R8, R11, 0x4, R4 ;  /* 0x000000040b087825 */ /* 0x002fcc00078e0204 */
[----:B------:R-:W2:Y:S01]  /*16b0*/  LDG.E R8, desc[UR4][R8.64] ;  /* 0x0000000408087981 */ /* 0x000ea2000c1e1900 */
[----:B------:R-:W-:Y:S01]  /*16c0*/  IADD3 R0, PT, PT, R0, 0x1, RZ ;  /* 0x0000000100007810 */ /* 0x000fe20007ffe0ff */
[----:B0-----:R-:W-:-:S03]  /*16d0*/  IMAD.WIDE R6, R11, 0x4, R2 ;  /* 0x000000040b067825 */ /* 0x001fc600078e0202 */
[----:B------:R-:W-:Y:S01]  /*16e0*/  ISETP.NE.AND P0, PT, R0, RZ, PT ;  /* 0x000000ff0000720c */ /* 0x000fe20003f05270 */
[----:B--2---:R-:W-:-:S05]  /*16f0*/  FMUL R13, R8, R8 ;  /* 0x00000008080d7220 */ /* 0x004fca0000400000 */
[----:B------:R0:W-:Y:S07]  /*1700*/  STG.E desc[UR4][R6.64], R13 ;  /* 0x0000000d06007986 */ /* 0x0001ee000c101904 */
[----:B------:R-:W-:Y:S05]  /*1710*/  @!P0 EXIT ;  /* 0x000000000000894d */ /* 0x000fea0003800000 */
[----:B------:R-:W-:Y:S01]  /*1720*/  IADD3 R11, PT, PT, R11, 0x80, RZ ;  /* 0x000000800b0b7810 */ /* 0x000fe20007ffe0ff */
[----:B------:R-:W-:Y:S06]  /*1730*/  BRA `(.L_x_261) ;  /* 0xfffffffc00d87947 */ /* 0x000fec000383ffff */
.L_x_262:
        /* <DEDUP_REMOVED lines=12> */
.L_x_286:


//--------------------- .text._ZN3cub18CUB_300001_SM_10006detail9transform16transform_kernelINS2_10policy_hubILb1EN4cuda3std3__45tupleIJN6thrust24THRUST_300001_SM_1000_NS6detail15normal_iteratorINSA_10device_ptrIfEEEEEEEE10policy1000Ei6squareSF_JPfEEEvT0_iT1_T2_DpNS2_10kernel_argIT3_EE --------------------------
	.section	.text._ZN3cub18CUB_300001_SM_10006detail9transform16transform_kernelINS2_10policy_hubILb1EN4cuda3std3__45tupleIJN6thrust24THRUST_300001_SM_1000_NS6detail15normal_iteratorINSA_10device_ptrIfEEEEEEEE10policy1000Ei6squareSF_JPfEEEvT0_iT1_T2_DpNS2_10kernel_argIT3_EE,"ax",@progbits
	.align	128
        .global         _ZN3cub18CUB_300001_SM_10006detail9transform16transform_kernelINS2_10policy_hubILb1EN4cuda3std3__45tupleIJN6thrust24THRUST_300001_SM_1000_NS6detail15normal_iteratorINSA_10device_ptrIfEEEEEEEE10policy1000Ei6squareSF_JPfEEEvT0_iT1_T2_DpNS2_10kernel_argIT3_EE
        .type           _ZN3cub18CUB_300001_SM_10006detail9transform16transform_kernelINS2_10policy_hubILb1EN4cuda3std3__45tupleIJN6thrust24THRUST_300001_SM_1000_NS6detail15normal_iteratorINSA_10device_ptrIfEEEEEEEE10policy1000Ei6squareSF_JPfEEEvT0_iT1_T2_DpNS2_10kernel_argIT3_EE,@function
        .size           _ZN3cub18CUB_300001_SM_10006detail9transform16transform_kernelINS2_10policy_hubILb1EN4cuda3std3__45tupleIJN6thrust24THRUST_300001_SM_1000_NS6detail15normal_iteratorINSA_10device_ptrIfEEEEEEEE10policy1000Ei6squareSF_JPfEEEvT0_iT1_T2_DpNS2_10kernel_argIT3_EE,(.L_x_287 - _ZN3cub18CUB_300001_SM_10006detail9transform16transform_kernelINS2_10policy_hubILb1EN4cuda3std3__45tupleIJN6thrust24THRUST_300001_SM_1000_NS6detail15normal_iteratorINSA_10device_ptrIfEEEEEEEE10policy1000Ei6squareSF_JPfEEEvT0_iT1_T2_DpNS2_10kernel_argIT3_EE)
        .other          _ZN3cub18CUB_300001_SM_10006detail9transform16transform_kernelINS2_10policy_hubILb1EN4cuda3std3__45tupleIJN6thrust24THRUST_300001_SM_1000_NS6detail15normal_iteratorINSA_10device_ptrIfEEEEEEEE10policy1000Ei6squareSF_JPfEEEvT0_iT1_T2_DpNS2_10kernel_argIT3_EE,@"STO_CUDA_ENTRY STV_DEFAULT"
_ZN3cub18CUB_300001_SM_10006detail9transform16transform_kernelINS2_10policy_hubILb1EN4cuda3std3__45tupleIJN6thrust24THRUST_300001_SM_1000_NS6detail15normal_iteratorINSA_10device_ptrIfEEEEEEEE10policy1000Ei6squareSF_JPfEEEvT0_iT1_T2_DpNS2_10kernel_argIT3_EE:
.text._ZN3cub18CUB_300001_SM_10006detail9transform16transform_kernelINS2_10policy_hubILb1EN4cuda3std3__45tupleIJN6thrust24THRUST_300001_SM_1000_NS6detail15normal_iteratorINSA_10device_ptrIfEEEEEEEE10policy1000Ei6squareSF_JPfEEEvT0_iT1_T2_DpNS2_10kernel_argIT3_EE:
[----:B------:R-:W-:Y:S08]  /*0000*/  LDC R1, c[0x0][0x37c] ;  /* 0x0000df00ff017b82 */ /* 0x000ff00000000800 */
[----:B------:R-:W0:Y:S01]  /*0010*/  LDC.64 R8, c[0x0][0x380] ;  /* 0x0000e000ff087b82 */ /* 0x000e220000000a00 */
[----:B------:R-:W1:Y:S01]  /*0020*/  S2R R0, SR_TID.X ;  /* 0x0000000000007919 */ /* 0x000e620000002100 */
[----:B------:R-:W2:Y:S01]  /*0030*/  LDCU.64 UR6, c[0x0][0x358] ;  /* 0x00006b00ff0677ac */ /* 0x000ea20008000a00 */
[----:B------:R-:W-:Y:S05]  /*0040*/  BSSY.RECONVERGENT B0, `(.L_x_263) ;  /* 0x0000016000007945 */ /* 0x000fea0003800200 */
[----:B------:R-:W3:Y:S08]  /*0050*/  S2UR UR4, SR_CTAID.X ;  /* 0x00000000000479c3 */ /* 0x000ef00000002500 */
[----:B------:R-:W4:Y:S01]  /*0060*/  LDC.64 R2, c[0x0][0x398] ;  /* 0x0000e600ff027b82 */ /* 0x000f220000000a00 */
[----:B0-----:R-:W-:-:S07]  /*0070*/  SHF.L.U32 R7, R9, 0x7, RZ ;  /* 0x0000000709077819 */ /* 0x001fce00000006ff */
[----:B------:R-:W0:Y:S01]  /*0080*/  LDC.64 R4, c[0x0][0x390] ;  /* 0x0000e400ff047b82 */ /* 0x000e220000000a00 */
[----:B---3--:R-:W-:Y:S01]  /*0090*/  IMAD R13, R7, UR4, RZ ;  /* 0x00000004070d7c24 */ /* 0x008fe2000f8e02ff */
[----:B-1----:R-:W-:-:S04]  /*00a0*/  SHF.L.U32 R15, R0, 0x7, RZ ;  /* 0x00000007000f7819 */ /* 0x002fc800000006ff */
[----:B------:R-:W-:-:S04]  /*00b0*/  IADD3 R8, PT, PT, -R13, R8, RZ ;  /* 0x000000080d087210 */ /* 0x000fc80007ffe1ff */
[CC--:B------:R-:W-:Y:S02]  /*00c0*/  VIMNMX R6, PT, PT, R7.reuse, R8.reuse, PT ;  /* 0x0000000807067248 */ /* 0x0c0fe40003fe0100 */
[----:B------:R-:W-:Y:S02]  /*00d0*/  ISETP.GT.AND P0, PT, R7, R8, PT ;  /* 0x000000080700720c */ /* 0x000fe40003f04270 */
[----:B------:R-:W-:-:S04]  /*00e0*/  SHF.L.U32 R12, R6, 0x2, RZ ;  /* 0x00000002060c7819 */ /* 0x000fc800000006ff */
[----:B------:R-:W-:-:S13]  /*00f0*/  ISETP.GE.AND P1, PT, R15, R12, PT ;  /* 0x0000000c0f00720c */ /* 0x000fda0003f26270 */
[----:B--2-4-:R-:W-:Y:S05]  /*0100*/  @P1 BRA `(.L_x_264) ;  /* 0x0000000000241947 */ /* 0x014fea0003800000 */
[----:B------:R-:W1:Y:S02]  /*0110*/  LDC.64 R10, c[0x0][0x398] ;  /* 0x0000e600ff0a7b82 */ /* 0x000e640000000a00 */
[----:B-1----:R-:W-:-:S04]  /*0120*/  IMAD.WIDE.U32 R10, R0, 0x80, R10 ;  /* 0x00000080000a7825 */ /* 0x002fc800078e000a */
[----:B------:R-:W-:-:S07]  /*0130*/  IMAD.WIDE R10, R13, 0x4, R10 ;  /* 0x000000040d0a7825 */ /* 0x000fce00078e020a */
.L_x_265:
[----:B------:R-:W-:Y:S01]  /*0140*/  VIADD R15, R15, 0x4000 ;  /* 0x000040000f0f7836 */ /* 0x000fe20000000000 */
[----:B------:R1:W-:Y:S04]  /*0150*/  CCTL.E.PF2 [R10] ;  /* 0x000000000a00798f */ /* 0x0003e80000800100 */
[----:B------:R-:W-:Y:S02]  /*0160*/  ISETP.GE.AND P1, PT, R15, R12, PT ;  /* 0x0000000c0f00720c */ /* 0x000fe40003f26270 */
[----:B-1----:R-:W-:-:S04]  /*0170*/  IADD3 R10, P2, PT, R10, 0x4000, RZ ;  /* 0x000040000a0a7810 */ /* 0x002fc80007f5e0ff */
[----:B------:R-:W-:-:S07]  /*0180*/  IADD3.X R11, PT, PT, RZ, R11, RZ, P2, !PT ;  /* 0x0000000bff0b7210 */ /* 0x000fce00017fe4ff */
[----:B------:R-:W-:Y:S05]  /*0190*/  @!P1 BRA `(.L_x_265) ;  /* 0xfffffffc00e89947 */ /* 0x000fea000383ffff */
.L_x_264:
[----:B------:R-:W-:Y:S05]  /*01a0*/  BSYNC.RECONVERGENT B0 ;  /* 0x0000000000007941 */ /* 0x000fea0003800200 */
.L_x_263:
[----:B------:R-:W-:-:S04]  /*01b0*/  IMAD.WIDE R2, R13, 0x4, R2 ;  /* 0x000000040d027825 */ /* 0x000fc800078e0202 */
[----:B0-----:R-:W-:Y:S01]  /*01c0*/  IMAD.WIDE R4, R13, 0x4, R4 ;  /* 0x000000040d047825 */ /* 0x001fe200078e0204 */
[----:B------:R-:W-:Y:S06]  /*01d0*/  @P0 BRA `(.L_x_266) ;  /* 0x0000000800440947 */ /* 0x000fec0003800000 */
        /* <DEDUP_REMOVED lines=10> */
[----:B------:R-:W-:Y:S02]  /*0280*/  LOP3.LUT R13, R14, 0x1000, RZ, 0xfc, !PT ;  /* 0x000010000e0d7812 */ /* 0x000fe400078efcff */
[----:B------:R-:W-:-:S07]  /*0290*/  IADD3 R12, PT, PT, -R7, RZ, RZ ;  /* 0x000000ff070c7210 */ /* 0x000fce0007ffe1ff */
.L_x_268:
[----:B------:R-:W-:-:S05]  /*02a0*/  IADD3 R10, P1, PT, R2, R13, RZ ;  /* 0x0000000d020a7210 */ /* 0x000fca0007f3e0ff */
[----:B0-----:R-:W-:-:S05]  /*02b0*/  IMAD.X R11, R3, 0x1, R15, P1 ;  /* 0x00000001030b7824 */ /* 0x001fca00008e060f */
        /* <DEDUP_REMOVED lines=24> */
[----:B------:R-:W-:Y:S01]  /*0440*/  HFMA2 R19, -RZ, RZ, 0, 0 ;  /* 0x00000000ff137431 */ /* 0x000fe200000001ff */
[----:B------:R-:W-:Y:S01]  /*0450*/  MOV R18, 0x600 ;  /* 0x0000060000127802 */ /* 0x000fe20000000f00 */
        /* <DEDUP_REMOVED lines=8> */
[----:B------:R-:W1:Y:S01]  /*04e0*/  LDG.E R14, desc[UR6][R16.64+-0x600] ;  /* 0xfffa0006100e7981 */ /* 0x000e62000c1e1900 */
[----:B------:R-:W-:-:S05]  /*04f0*/  IADD3 R18, P1, PT, R4, R18, RZ ;  /* 0x0000001204127210 */ /* 0x000fca0007f3e0ff */
[----:B------:R-:W-:Y:S02]  /*0500*/  IMAD.X R19, R5, 0x1, R19, P1 ;  /* 0x0000000105137824 */ /* 0x000fe400008e0613 */
[----:B-1----:R-:W-:-:S05]  /*0510*/  FMUL R21, R14, R14 ;  /* 0x0000000e0e157220 */ /* 0x002fca0000400000 */
        /* <DEDUP_REMOVED lines=17> */
[----:B------:R-:W-:Y:S02]  /*0630*/  IADD3 R12, PT, PT, R12, 0x10, RZ ;  /* 0x000000100c0c7810 */ /* 0x000fe40007ffe0ff */
[----:B------:R-:W-:Y:S02]  /*0640*/  IADD3 R13, P2, PT, R13, 0x2000, RZ ;  /* 0x000020000d0d7810 */ /* 0x000fe40007f5e0ff */
[----:B------:R-:W-:Y:S02]  /*0650*/  ISETP.NE.AND P1, PT, R12, RZ, PT ;  /* 0x000000ff0c00720c */ /* 0x000fe40003f25270 */
[----:B------:R-:W-:-:S02]  /*0660*/  IADD3.X R15, PT, PT, RZ, R15, RZ, P2, !PT ;  /* 0x0000000fff0f7210 */ /* 0x000fc400017fe4ff */
[----:B------:R-:W-:Y:S01]  /*0670*/  IADD3 R6, PT, PT, R6, 0x800, RZ ;  /* 0x0000080006067810 */ /* 0x000fe20007ffe0ff */
[----:B--2---:R-:W-:-:S05]  /*0680*/  FMUL R23, R8, R8 ;  /* 0x0000000808177220 */ /* 0x004fca0000400000 */
[----:B------:R0:W-:Y:S03]  /*0690*/  STG.E desc[UR6][R18.64+0x600], R23 ;  /* 0x0006001712007986 */ /* 0x0001e6000c101906 */
[----:B------:R-:W-:Y:S05]  /*06a0*/  @P1 BRA `(.L_x_268) ;  /* 0xfffffff800fc1947 */ /* 0x000fea000383ffff */
.L_x_267:
[----:B------:R-:W-:Y:S05]  /*06b0*/  @!P0 EXIT ;  /* 0x000000000000894d */ /* 0x000fea0003800000 */
[----:B------:R-:W1:Y:S01]  /*06c0*/  LDCU UR4, c[0x0][0x384] ;  /* 0x00007080ff0477ac */ /* 0x000e620008000800 */
[----:B------:R-:W-:Y:S01]  /*06d0*/  ISETP.GE.U32.AND P0, PT, R20, 0x8, PT ;  /* 0x000000081400780c */ /* 0x000fe20003f06070 */
[----:B-1----:R-:W-:-:S06]  /*06e0*/  ULOP3.LUT UR5, UR4, 0x7, URZ, 0xc0, !UPT ;  /* 0x0000000704057892 */ /* 0x002fcc000f8ec0ff */
[----:B------:R-:W-:-:S06]  /*06f0*/  ISETP.NE.AND P1, PT, RZ, UR5, PT ;  /* 0x00000005ff007c0c */ /* 0x000fcc000bf25270 */
[----:B------:R-:W-:Y:S07]  /*0700*/  @!P0 BRA `(.L_x_269) ;  /* 0x0000000000708947 */ /* 0x000fee0003800000 */
        /* <DEDUP_REMOVED lines=25> */
[----:B------:R-:W-:Y:S02]  /*08a0*/  VIADD R7, R7, 0x8 ;  /* 0x0000000807077836 */ /* 0x000fe40000000000 */
[----:B---3--:R-:W-:-:S05]  /*08b0*/  FMUL R19, R6, R6 ;  /* 0x0000000606137220 */ /* 0x008fca0000400000 */
[----:B------:R4:W-:Y:S02]  /*08c0*/  STG.E desc[UR6][R10.64+0xe00], R19 ;  /* 0x000e00130a007986 */ /* 0x0009e4000c101906 */
.L_x_269:
[----:B------:R-:W-:Y:S05]  /*08d0*/  @!P1 EXIT ;  /* 0x000000000000994d */ /* 0x000fea0003800000 */
[----:B------:R-:W-:Y:S02]  /*08e0*/  UISETP.GE.U32.AND UP0, UPT, UR5, 0x4, UPT ;  /* 0x000000040500788c */ /* 0x000fe4000bf06070 */
[----:B------:R-:W-:-:S06]  /*08f0*/  ULOP3.LUT UR4, UR4, 0x3, URZ, 0xc0, !UPT ;  /* 0x0000000304047892 */ /* 0x000fcc000f8ec0ff */
[----:B------:R-:W-:Y:S01]  /*0900*/  ISETP.NE.AND P0, PT, RZ, UR4, PT ;  /* 0x00000004ff007c0c */ /* 0x000fe2000bf05270 */
[----:B------:R-:W-:-:S12]  /*0910*/  BRA.U !UP0, `(.L_x_270) ;  /* 0x0000000108407547 */ /* 0x000fd8000b800000 */
[----:B0---4-:R-:W-:-:S05]  /*0920*/  LEA R11, R7, R0, 0x7 ;  /* 0x00000000070b7211 */ /* 0x011fca00078e38ff */
        /* <DEDUP_REMOVED lines=15> */
.L_x_270:
[----:B------:R-:W-:Y:S05]  /*0a20*/  @!P0 EXIT ;  /* 0x000000000000894d */ /* 0x000fea0003800000 */
[----:B01--4-:R-:W-:Y:S01]  /*0a30*/  LEA R11, R7, R0, 0x7 ;  /* 0x00000000070b7211 */ /* 0x013fe200078e38ff */
[----:B------:R-:W-:-:S12]  /*0a40*/  UIADD3 UR4, UPT, UPT, -UR4, URZ, URZ ;  /* 0x000000ff04047290 */ /* 0x000fd8000fffe1ff */
.L_x_271:
[----:B------:R-:W-:-:S06]  /*0a50*/  IMAD.WIDE R8, R11, 0x4, R2 ;  /* 0x000000040b087825 */ /* 0x000fcc00078e0202 */
[----:B------:R-:W2:Y:S01]  /*0a60*/  LDG.E R8, desc[UR6][R8.64] ;  /* 0x0000000608087981 */ /* 0x000ea2000c1e1900 */
[C---:B0-----:R-:W-:Y:S01]  /*0a70*/  IMAD.WIDE R6, R11.reuse, 0x4, R4 ;  /* 0x000000040b067825 */ /* 0x041fe200078e0204 */
[----:B------:R-:W-:Y:S01]  /*0a80*/  UIADD3 UR4, UPT, UPT, UR4, 0x1, URZ ;  /* 0x0000000104047890 */ /* 0x000fe2000fffe0ff */
[----:B------:R-:W-:-:S03]  /*0a90*/  IADD3 R11, PT, PT, R11, 0x80, RZ ;  /* 0x000000800b0b7810 */ /* 0x000fc60007ffe0ff */
[----:B------:R-:W-:Y:S01]  /*0aa0*/  UISETP.NE.AND UP0, UPT, UR4, URZ, UPT ;  /* 0x000000ff0400728c */ /* 0x000fe2000bf05270 */
[----:B--2---:R-:W-:-:S05]  /*0ab0*/  FMUL R13, R8, R8 ;  /* 0x00000008080d7220 */ /* 0x004fca0000400000 */
[----:B------:R0:W-:Y:S03]  /*0ac0*/  STG.E desc[UR6][R6.64], R13 ;  /* 0x0000000d06007986 */ /* 0x0001e6000c101906 */
[----:B------:R-:W-:Y:S05]  /*0ad0*/  BRA.U UP0, `(.L_x_271) ;  /* 0xfffffffd00dc7547 */ /* 0x000fea000b83ffff */
[----:B------:R-:W-:Y:S05]  /*0ae0*/  EXIT ;  /* 0x000000000000794d */ /* 0x000fea0003800000 */
.L_x_266:
[----:B------:R-:W-:-:S13]  /*0af0*/  ISETP.GE.AND P0, PT, R9, 0x1, PT ;  /* 0x000000010900780c */ /* 0x000fda0003f06270 */
[----:B------:R-:W-:Y:S05]  /*0b00*/  @!P0 EXIT ;  /* 0x000000000000894d */ /* 0x000fea0003800000 */
[C---:B------:R-:W-:Y:S01]  /*0b10*/  ISETP.GE.U32.AND P0, PT, R9.reuse, 0x8, PT ;  /* 0x000000080900780c */ /* 0x040fe20003f06070 */
[----:B------:R-:W-:Y:S01]  /*0b20*/  IMAD.MOV.U32 R7, RZ, RZ, RZ ;  /* 0x000000ffff077224 */ /* 0x000fe200078e00ff */
[----:B------:R-:W-:-:S11]  /*0b30*/  LOP3.LUT R20, R9, 0x7, RZ, 0xc0, !PT ;  /* 0x0000000709147812 */ /* 0x000fd600078ec0ff */
[----:B------:R-:W-:Y:S05]  /*0b40*/  @!P0 BRA `(.L_x_272) ;  /* 0x0000000000d08947 */ /* 0x000fea0003800000 */
[----:B------:R-:W-:Y:S02]  /*0b50*/  LOP3.LUT R7, R9, 0x7ffffff8, RZ, 0xc0, !PT ;  /* 0x7ffffff809077812 */ /* 0x000fe400078ec0ff */
[----:B------:R-:W-:-:S07]  /*0b60*/  MOV R12, RZ ;  /* 0x000000ff000c7202 */ /* 0x000fce0000000f00 */
.L_x_275:
[----:B0-----:R-:W-:-:S04]  /*0b70*/  LEA R13, R12, R0, 0x7 ;  /* 0x000000000c0d7211 */ /* 0x001fc800078e38ff */
        /* <DEDUP_REMOVED lines=10> */
[----:B------:R-:W-:Y:S01]  /*0c20*/  IADD3 R21, PT, PT, R13, 0x100, RZ ;  /* 0x000001000d157810 */ /* 0x000fe20007ffe0ff */
[----:B------:R-:W-:-:S03]  /*0c30*/  IMAD.WIDE R10, R11, 0x4, R4 ;  /* 0x000000040b0a7825 */ /* 0x000fc600078e0204 */
[----:B------:R-:W-:Y:S01]  /*0c40*/  ISETP.GE.AND P0, PT, R21, R6, PT ;  /* 0x000000061500720c */ /* 0x000fe20003f06270 */
[----:B------:R-:W-:Y:S02]  /*0c50*/  VIADD R21, R13, 0x180 ;  /* 0x000001800d157836 */ /* 0x000fe40000000000 */
[----:B--2---:R-:W-:-:S05]  /*0c60*/  @!P1 FMUL R15, R18, R18 ;  /* 0x00000012120f9220 */ /* 0x004fca0000400000 */
[----:B------:R1:W-:Y:S05]  /*0c70*/  @!P1 STG.E desc[UR6][R10.64], R15 ;  /* 0x0000000f0a009986 */ /* 0x0003ea000c101906 */
[----:B------:R-:W2:Y:S01]  /*0c80*/  @!P0 LDG.E R14, desc[UR6][R8.64+0x200] ;  /* 0x00020006080e8981 */ /* 0x000ea2000c1e1900 */
[----:B------:R-:W-:Y:S02]  /*0c90*/  ISETP.GE.AND P1, PT, R21, R6, PT ;  /* 0x000000061500720c */ /* 0x000fe40003f26270 */
[----:B0-----:R-:W-:Y:S01]  /*0ca0*/  IADD3 R17, PT, PT, R13, 0x200, RZ ;  /* 0x000002000d117810 */ /* 0x001fe20007ffe0ff */
[----:B--2---:R-:W-:-:S05]  /*0cb0*/  @!P0 FMUL R21, R14, R14 ;  /* 0x0000000e0e158220 */ /* 0x004fca0000400000 */
[----:B------:R-:W-:Y:S05]  /*0cc0*/  @!P0 STG.E desc[UR6][R10.64+0x200], R21 ;  /* 0x000200150a008986 */ /* 0x000fea000c101906 */
[----:B------:R-:W2:Y:S01]  /*0cd0*/  @!P1 LDG.E R14, desc[UR6][R8.64+0x400] ;  /* 0x00040006080e9981 */ /* 0x000ea2000c1e1900 */
[----:B------:R-:W-:Y:S02]  /*0ce0*/  ISETP.GE.AND P0, PT, R17, R6, PT ;  /* 0x000000061100720c */ /* 0x000fe40003f06270 */
[----:B-1----:R-:W-:Y:S01]  /*0cf0*/  IADD3 R15, PT, PT, R13, 0x280, RZ ;  /* 0x000002800d0f7810 */ /* 0x002fe20007ffe0ff */
[----:B--2---:R-:W-:-:S05]  /*0d00*/  @!P1 FMUL R17, R14, R14 ;  /* 0x0000000e0e119220 */ /* 0x004fca0000400000 */
[----:B------:R0:W-:Y:S05]  /*0d10*/  @!P1 STG.E desc[UR6][R10.64+0x400], R17 ;  /* 0x000400110a009986 */ /* 0x0001ea000c101906 */
[----:B------:R-:W2:Y:S01]  /*0d20*/  @!P0 LDG.E R14, desc[UR6][R8.64+0x600] ;  /* 0x00060006080e8981 */ /* 0x000ea2000c1e1900 */
[----:B------:R-:W-:Y:S02]  /*0d30*/  ISETP.GE.AND P1, PT, R15, R6, PT ;  /* 0x000000060f00720c */ /* 0x000fe40003f26270 */
[----:B------:R-:W-:Y:S01]  /*0d40*/  IADD3 R19, PT, PT, R13, 0x300, RZ ;  /* 0x000003000d137810 */ /* 0x000fe20007ffe0ff */
[----:B--2---:R-:W-:-:S05]  /*0d50*/  @!P0 FMUL R15, R14, R14 ;  /* 0x0000000e0e0f8220 */ /* 0x004fca0000400000 */
[----:B------:R1:W-:Y:S05]  /*0d60*/  @!P0 STG.E desc[UR6][R10.64+0x600], R15 ;  /* 0x0006000f0a008986 */ /* 0x0003ea000c101906 */
[----:B------:R-:W2:Y:S01]  /*0d70*/  @!P1 LDG.E R14, desc[UR6][R8.64+0x800] ;  /* 0x00080006080e9981 */ /* 0x000ea2000c1e1900 */
[----:B------:R-:W-:Y:S01]  /*0d80*/  ISETP.GE.AND P0, PT, R19, R6, PT ;  /* 0x000000061300720c */ /* 0x000fe20003f06270 */
[----:B--2---:R-:W-:-:S05]  /*0d90*/  @!P1 FMUL R19, R14, R14 ;  /* 0x0000000e0e139220 */ /* 0x004fca0000400000 */
[----:B------:R1:W-:Y:S07]  /*0da0*/  @!P1 STG.E desc[UR6][R10.64+0x800], R19 ;  /* 0x000800130a009986 */ /* 0x0003ee000c101906 */
[----:B------:R-:W0:Y:S01]  /*0db0*/  @!P0 LDG.E R14, desc[UR6][R8.64+0xa00] ;  /* 0x000a0006080e8981 */ /* 0x000e22000c1e1900 */
[----:B------:R-:W-:Y:S01]  /*0dc0*/  IADD3 R13, PT, PT, R13, 0x380, RZ ;  /* 0x000003800d0d7810 */ /* 0x000fe20007ffe0ff */
[----:B------:R-:W-:Y:S01]  /*0dd0*/  VIADD R12, R12, 0x8 ;  /* 0x000000080c0c7836 */ /* 0x000fe20000000000 */
[----:B------:R-:W-:Y:S04]  /*0de0*/  BSSY.RECONVERGENT B0, `(.L_x_273) ;  /* 0x0000009000007945 */ /* 0x000fe80003800200 */
[----:B------:R-:W-:Y:S01]  /*0df0*/  ISETP.NE.AND P1, PT, R12, R7, PT ;  /* 0x000000070c00720c */ /* 0x000fe20003f25270 */
[----:B0-----:R-:W-:-:S05]  /*0e00*/  @!P0 FMUL R17, R14, R14 ;  /* 0x0000000e0e118220 */ /* 0x001fca0000400000 */
[----:B------:R1:W-:Y:S01]  /*0e10*/  @!P0 STG.E desc[UR6][R10.64+0xa00], R17 ;  /* 0x000a00110a008986 */ /* 0x0003e2000c101906 */
[----:B------:R-:W-:-:S13]  /*0e20*/  ISETP.GE.AND P0, PT, R13, R6, PT ;  /* 0x000000060d00720c */ /* 0x000fda0003f06270 */
[----:B-1----:R-:W-:Y:S05]  /*0e30*/  @P0 BRA `(.L_x_274) ;  /* 0x00000000000c0947 */ /* 0x002fea0003800000 */
[----:B------:R-:W2:Y:S02]  /*0e40*/  LDG.E R8, desc[UR6][R8.64+0xc00] ;  /* 0x000c000608087981 */ /* 0x000ea4000c1e1900 */
[----:B--2---:R-:W-:-:S05]  /*0e50*/  FMUL R13, R8, R8 ;  /* 0x00000008080d7220 */ /* 0x004fca0000400000 */
[----:B------:R0:W-:Y:S02]  /*0e60*/  STG.E desc[UR6][R10.64+0xc00], R13 ;  /* 0x000c000d0a007986 */ /* 0x0001e4000c101906 */
.L_x_274:
[----:B------:R-:W-:Y:S05]  /*0e70*/  BSYNC.RECONVERGENT B0 ;  /* 0x0000000000007941 */ /* 0x000fea0003800200 */
.L_x_273:
[----:B------:R-:W-:Y:S05]  /*0e80*/  @P1 BRA `(.L_x_275) ;  /* 0xfffffffc00381947 */ /* 0x000fea000383ffff */
.L_x_272:
[----:B------:R-:W-:-:S13]  /*0e90*/  ISETP.NE.AND P0, PT, R20, RZ, PT ;  /* 0x000000ff1400720c */ /* 0x000fda0003f05270 */
[----:B------:R-:W-:Y:S05]  /*0ea0*/  @!P0 EXIT ;  /* 0x000000000000894d */ /* 0x000fea0003800000 */
[----:B------:R-:W1:Y:S01]  /*0eb0*/  LDC R8, c[0x0][0x384] ;  /* 0x0000e100ff087b82 */ /* 0x000e620000000800 */
[----:B------:R-:W-:Y:S02]  /*0ec0*/  ISETP.GE.U32.AND P1, PT, R20, 0x4, PT ;  /* 0x000000041400780c */ /* 0x000fe40003f26070 */
[----:B-1----:R-:W-:-:S04]  /*0ed0*/  LOP3.LUT R21, R8, 0x3, RZ, 0xc0, !PT ;  /* 0x0000000308157812 */ /* 0x002fc800078ec0ff */
[----:B------:R-:W-:-:S07]  /*0ee0*/  ISETP.NE.AND P0, PT, R21, RZ, PT ;  /* 0x000000ff1500720c */ /* 0x000fce0003f05270 */
[----:B------:R-:W-:Y:S06]  /*0ef0*/  @!P1 BRA `(.L_x_276) ;  /* 0x0000000000749947 */ /* 0x000fec0003800000 */
[----:B------:R-:W-:-:S04]  /*0f00*/  LEA R19, R7, R0, 0x7 ;  /* 0x0000000007137211 */ /* 0x000fc800078e38ff */
[----:B------:R-:W-:-:S13]  /*0f10*/  ISETP.GE.AND P2, PT, R19, R6, PT ;  /* 0x000000061300720c */ /* 0x000fda0003f46270 */
[----:B0-----:R-:W-:-:S06]  /*0f20*/  @!P2 IMAD.WIDE R10, R19, 0x4, R2 ;  /* 0x00000004130aa825 */ /* 0x001fcc00078e0202 */
        /* <DEDUP_REMOVED lines=8> */
[----:B------:R-:W-:Y:S01]  /*0fb0*/  IADD3 R25, PT, PT, R19, 0x100, RZ ;  /* 0x0000010013197810 */ /* 0x000fe20007ffe0ff */
        /* <DEDUP_REMOVED lines=13> */
[----:B------:R-:W-:-:S04]  /*1090*/  @!P1 IMAD.WIDE R18, R19, 0x4, R4 ;  /* 0x0000000413129825 */ /* 0x000fc800078e0204 */
[----:B------:R-:W-:Y:S02]  /*10a0*/  VIADD R7, R7, 0x4 ;  /* 0x0000000407077836 */ /* 0x000fe40000000000 */
[----:B--2---:R-:W-:-:S05]  /*10b0*/  @!P1 FMUL R25, R14, R14 ;  /* 0x0000000e0e199220 */ /* 0x004fca0000400000 */
[----:B------:R1:W-:Y:S02]  /*10c0*/  @!P1 STG.E desc[UR6][R18.64], R25 ;  /* 0x0000001912009986 */ /* 0x0003e4000c101906 */
.L_x_276:
[----:B------:R-:W-:Y:S05]  /*10d0*/  @!P0 EXIT ;  /* 0x000000000000894d */ /* 0x000fea0003800000 */
[----:B------:R-:W-:Y:S02]  /*10e0*/  ISETP.NE.AND P1, PT, R21, 0x1, PT ;  /* 0x000000011500780c */ /* 0x000fe40003f25270 */
[----:B------:R-:W-:-:S04]  /*10f0*/  LOP3.LUT R8, R8, 0x1, RZ, 0xc0, !PT ;  /* 0x0000000108087812 */ /* 0x000fc800078ec0ff */
[----:B------:R-:W-:-:S07]  /*1100*/  ISETP.NE.U32.AND P0, PT, R8, 0x1, PT ;  /* 0x000000010800780c */ /* 0x000fce0003f05070 */
[----:B------:R-:W-:Y:S06]  /*1110*/  @!P1 BRA `(.L_x_277) ;  /* 0x00000000003c9947 */ /* 0x000fec0003800000 */
[----:B0-----:R-:W-:-:S04]  /*1120*/  LEA R11, R7, R0, 0x7 ;  /* 0x00000000070b7211 */ /* 0x001fc800078e38ff */
[----:B------:R-:W-:-:S13]  /*1130*/  ISETP.GE.AND P1, PT, R11, R6, PT ;  /* 0x000000060b00720c */ /* 0x000fda0003f26270 */
[----:B-1----:R-:W-:-:S06]  /*1140*/  @!P1 IMAD.WIDE R8, R11, 0x4, R2 ;  /* 0x000000040b089825 */ /* 0x002fcc00078e0202 */
[----:B------:R-:W2:Y:S01]  /*1150*/  @!P1 LDG.E R8, desc[UR6][R8.64] ;  /* 0x0000000608089981 */ /* 0x000ea2000c1e1900 */
[C---:B------:R-:W-:Y:S01]  /*1160*/  IADD3 R15, PT, PT, R11.reuse, 0x80, RZ ;  /* 0x000000800b0f7810 */ /* 0x040fe20007ffe0ff */
[----:B------:R-:W-:-:S03]  /*1170*/  @!P1 IMAD.WIDE R10, R11, 0x4, R4 ;  /* 0x000000040b0a9825 */ /* 0x000fc600078e0204 */
[----:B------:R-:W-:-:S13]  /*1180*/  ISETP.GE.AND P2, PT, R15, R6, PT ;  /* 0x000000060f00720c */ /* 0x000fda0003f46270 */
[----:B------:R-:W-:-:S04]  /*1190*/  @!P2 IMAD.WIDE R12, R15, 0x4, R2 ;  /* 0x000000040f0ca825 */ /* 0x000fc800078e0202 */
[----:B--2---:R-:W-:-:S05]  /*11a0*/  @!P1 FMUL R17, R8, R8 ;  /* 0x0000000808119220 */ /* 0x004fca0000400000 */
[----:B------:R2:W-:Y:S04]  /*11b0*/  @!P1 STG.E desc[UR6][R10.64], R17 ;  /* 0x000000110a009986 */ /* 0x0005e8000c101906 */
[----:B------:R-:W3:Y:S01]  /*11c0*/  @!P2 LDG.E R12, desc[UR6][R12.64] ;  /* 0x000000060c0ca981 */ /* 0x000ee2000c1e1900 */
[----:B------:R-:W-:Y:S01]  /*11d0*/  @!P2 IMAD.WIDE R14, R15, 0x4, R4 ;  /* 0x000000040f0ea825 */ /* 0x000fe200078e0204 */
[----:B------:R-:W-:-:S03]  /*11e0*/  IADD3 R7, PT, PT, R7, 0x2, RZ ;  /* 0x0000000207077810 */ /* 0x000fc60007ffe0ff */
[----:B---3--:R-:W-:-:S05]  /*11f0*/  @!P2 FMUL R19, R12, R12 ;  /* 0x0000000c0c13a220 */ /* 0x008fca0000400000 */
[----:B------:R2:W-:Y:S02]  /*1200*/  @!P2 STG.E desc[UR6][R14.64], R19 ;  /* 0x000000130e00a986 */ /* 0x0005e4000c101906 */
.L_x_277:
[----:B------:R-:W-:Y:S05]  /*1210*/  @P0 EXIT ;  /* 0x000000000000094d */ /* 0x000fea0003800000 */
[----:B------:R-:W-:-:S04]  /*1220*/  LEA R7, R7, R0, 0x7 ;  /* 0x0000000007077211 */ /* 0x000fc800078e38ff */
[----:B------:R-:W-:-:S13]  /*1230*/  ISETP.GE.AND P0, PT, R7, R6, PT ;  /* 0x000000060700720c */ /* 0x000fda0003f06270 */
[----:B------:R-:W-:Y:S05]  /*1240*/  @P0 EXIT ;  /* 0x000000000000094d */ /* 0x000fea0003800000 */
[----:B------:R-:W-:-:S06]  /*1250*/  IMAD.WIDE R2, R7, 0x4, R2 ;  /* 0x0000000407027825 */ /* 0x000fcc00078e0202 */
[----:B------:R-:W3:Y:S01]  /*1260*/  LDG.E R2, desc[UR6][R2.64] ;  /* 0x0000000602027981 */ /* 0x000ee2000c1e1900 */
[----:B------:R-:W-:-:S04]  /*1270*/  IMAD.WIDE R4, R7, 0x4, R4 ;  /* 0x0000000407047825 */ /* 0x000fc800078e0204 */
[----:B---3--:R-:W-:-:S05]  /*1280*/  FMUL R7, R2, R2 ;  /* 0x0000000202077220 */ /* 0x008fca0000400000 */
[----:B------:R-:W-:Y:S01]  /*1290*/  STG.E desc[UR6][R4.64], R7 ;  /* 0x0000000704007986 */ /* 0x000fe2000c101906 */
[----:B------:R-:W-:Y:S05]  /*12a0*/  EXIT ;  /* 0x000000000000794d */ /* 0x000fea0003800000 */
.L_x_278:
        /* <DEDUP_REMOVED lines=13> */
.L_x_287:


//--------------------- .text._ZN3cub18CUB_300001_SM_10006detail11EmptyKernelIvEEvv --------------------------
	.section	.text._ZN3cub18CUB_300001_SM_10006detail11EmptyKernelIvEEvv,"ax",@progbits
	.align	128
        .global         _ZN3cub18CUB_300001_SM_10006detail11EmptyKernelIvEEvv
        .type           _ZN3cub18CUB_300001_SM_10006detail11EmptyKernelIvEEvv,@function
        .size           _ZN3cub18CUB_300001_SM_10006detail11EmptyKernelIvEEvv,(.L_x_288 - _ZN3cub18CUB_300001_SM_10006detail11EmptyKernelIvEEvv)
        .other          _ZN3cub18CUB_300001_SM_10006detail11EmptyKernelIvEEvv,@"STO_CUDA_ENTRY STV_DEFAULT"
_ZN3cub18CUB_300001_SM_10006detail11EmptyKernelIvEEvv:
.text._ZN3cub18CUB_300001_SM_10006detail11EmptyKernelIvEEvv:
[----:B------:R-:W-:Y:S01]  /*0000*/  LDC R1, c[0x0][0x37c] ;  /* 0x0000df00ff017b82 */ /* 0x000fe20000000800 */
[----:B------:R-:W-:Y:S05]  /*0010*/  EXIT ;  /* 0x000000000000794d */ /* 0x000fea0003800000 */
.L_x_279:
        /* <DEDUP_REMOVED lines=14> */
.L_x_288:


//--------------------- .nv.shared._ZN3cub18CUB_300001_SM_10006detail6reduce28DeviceReduceSingleTileKernelINS2_10policy_hubIfyN4cuda3std3__44plusIfEEE10Policy1000EPfSC_iS9_ffNS7_10__identityEEEvT0_T1_T2_T3_T4_T6_ --------------------------
	.section	.nv.shared._ZN3cub18CUB_300001_SM_10006detail6reduce28DeviceReduceSingleTileKernelINS2_10policy_hubIfyN4cuda3std3__44plusIfEEE10Policy1000EPfSC_iS9_ffNS7_10__identityEEEvT0_T1_T2_T3_T4_T6_,"aw",@nobits
	.sectionflags	@""
	.align	4
.nv.shared._ZN3cub18CUB_300001_SM_10006detail6reduce28DeviceReduceSingleTileKernelINS2_10policy_hubIfyN4cuda3std3__44plusIfEEE10Policy1000EPfSC_iS9_ffNS7_10__identityEEEvT0_T1_T2_T3_T4_T6_:
	.zero		1068


//--------------------- .nv.shared.reserved.0     --------------------------
	.section	.nv.shared.reserved.0,"aw",@nobits
	.weak		__nv_reservedSMEM_offset_0_alias
	.size		__nv_reservedSMEM_offset_0_alias, 0, 64
	.other		__nv_reservedSMEM_offset_0_alias,@"STO_CUDA_RESERVED_SHARED STV_DEFAULT"
__nv_reservedSMEM_offset_0_alias:
	.zero		0
	.zero		64


//--------------------- .nv.global                --------------------------
	.section	.nv.global,"aw",@nobits
.nv.global:
	.type		_ZN34_INTERNAL_d9945eff_4_k_cu_596b96576thrust24THRUST_300001_SM_1000_NS3seqE,@object
	.size		_ZN34_INTERNAL_d9945eff_4_k_cu_596b96576thrust24THRUST_300001_SM_1000_NS3seqE,(_ZN34_INTERNAL_d9945eff_4_k_cu_596b96574cuda3std3__48in_placeE - _ZN34_INTERNAL_d9945eff_4_k_cu_596b96576thrust24THRUST_300001_SM_1000_NS3seqE)
_ZN34_INTERNAL_d9945eff_4_k_cu_596b96576thrust24THRUST_300001_SM_1000_NS3seqE:
	.zero		1
	.type		_ZN34_INTERNAL_d9945eff_4_k_cu_596b96574cuda3std3__48in_placeE,@object
	.size		_ZN34_INTERNAL_d9945eff_4_k_cu_596b96574cuda3std3__48in_placeE,(_ZN34_INTERNAL_d9945eff_4_k_cu_596b96574cuda3std6ranges3__45__cpo4sizeE - _ZN34_INTERNAL_d9945eff_4_k_cu_596b96574cuda3std3__48in_placeE)
_ZN34_INTERNAL_d9945eff_4_k_cu_596b96574cuda3std3__48in_placeE:
	.zero		1
	.type		_ZN34_INTERNAL_d9945eff_4_k_cu_596b96574cuda3std6ranges3__45__cpo4sizeE,@object
	.size		_ZN34_INTERNAL_d9945eff_4_k_cu_596b96574cuda3std6ranges3__45__cpo4sizeE,(_ZN34_INTERNAL_d9945eff_4_k_cu_596b96576thrust24THRUST_300001_SM_1000_NS12placeholders2_3E - _ZN34_INTERNAL_d9945eff_4_k_cu_596b96574cuda3std6ranges3__45__cpo4sizeE)
_ZN34_INTERNAL_d9945eff_4_k_cu_596b96574cuda3std6ranges3__45__cpo4sizeE:
	.zero		1
	.type		_ZN34_INTERNAL_d9945eff_4_k_cu_596b96576thrust24THRUST_300001_SM_1000_NS12placeholders2_3E,@object
	.size		_ZN34_INTERNAL_d9945eff_4_k_cu_596b96576thrust24THRUST_300001_SM_1000_NS12placeholders2_3E,(_ZN34_INTERNAL_d9945eff_4_k_cu_596b96574cuda3std3__45__cpo6cbeginE - _ZN34_INTERNAL_d9945eff_4_k_cu_596b96576thrust24THRUST_300001_SM_1000_NS12placeholders2_3E)
_ZN34_INTERNAL_d9945eff_4_k_cu_596b96576thrust24THRUST_300001_SM_1000_NS12placeholders2_3E:
	.zero		1
	.type		_ZN34_INTERNAL_d9945eff_4_k_cu_596b96574cuda3std3__45__cpo6cbeginE,@object
	.size		_ZN34_INTERNAL_d9945eff_4_k_cu_596b96574cuda3std3__45__cpo6cbeginE,(_ZN34_INTERNAL_d9945eff_4_k_cu_596b96574cuda3std6ranges3__45__cpo6cbeginE - _ZN34_INTERNAL_d9945eff_4_k_cu_596b96574cuda3std3__45__cpo6cbeginE)
_ZN34_INTERNAL_d9945eff_4_k_cu_596b96574cuda3std3__45__cpo6cbeginE:
	.zero		1
	.type		_ZN34_INTERNAL_d9945eff_4_k_cu_596b96574cuda3std6ranges3__45__cpo6cbeginE,@object
	.size		_ZN34_INTERNAL_d9945eff_4_k_cu_596b96574cuda3std6ranges3__45__cpo6cbeginE,(_ZN34_INTERNAL_d9945eff_4_k_cu_596b96576thrust24THRUST_300001_SM_1000_NS12placeholders2_7E - _ZN34_INTERNAL_d9945eff_4_k_cu_596b96574cuda3std6ranges3__45__cpo6cbeginE)
_ZN34_INTERNAL_d9945eff_4_k_cu_596b96574cuda3std6ranges3__45__cpo6cbeginE:
	.zero		1
	.type		_ZN34_INTERNAL_d9945eff_4_k_cu_596b96576thrust24THRUST_300001_SM_1000_NS12placeholders2_7E,@object
	.size		_ZN34_INTERNAL_d9945eff_4_k_cu_596b96576thrust24THRUST_300001_SM_1000_NS12placeholders2_7E,(_ZN34_INTERNAL_d9945eff_4_k_cu_596b96574cuda3std3__45__cpo7crbeginE - _ZN34_INTERNAL_d9945eff_4_k_cu_596b96576thrust24THRUST_300001_SM_1000_NS12placeholders2_7E)
_ZN34_INTERNAL_d9945eff_4_k_cu_596b96576thrust24THRUST_300001_SM_1000_NS12placeholders2_7E:
	.zero		1
	.type		_ZN34_INTERNAL_d9945eff_4_k_cu_596b96574cuda3std3__45__cpo7crbeginE,@object
	.size		_ZN34_INTERNAL_d9945eff_4_k_cu_596b96574cuda3std3__45__cpo7crbeginE,(_ZN34_INTERNAL_d9945eff_4_k_cu_596b96574cuda3std6ranges3__45__cpo4nextE - _ZN34_INTERNAL_d9945eff_4_k_cu_596b96574cuda3std3__45__cpo7crbeginE)
_ZN34_INTERNAL_d9945eff_4_k_cu_596b96574cuda3std3__45__cpo7crbeginE:
	.zero		1
	.type		_ZN34_INTERNAL_d9945eff_4_k_cu_596b96574cuda3std6ranges3__45__cpo4nextE,@object
	.size		_ZN34_INTERNAL_d9945eff_4_k_cu_596b96574cuda3std6ranges3__45__cpo4nextE,(_ZN34_INTERNAL_d9945eff_4_k_cu_596b96574cuda3std6ranges3__45__cpo4swapE - _ZN34_INTERNAL_d9945eff_4_k_cu_596b96574cuda3std6ranges3__45__cpo4nextE)
_ZN34_INTERNAL_d9945eff_4_k_cu_596b96574cuda3std6ranges3__45__cpo4nextE:
	.zero		1
	.type		_ZN34_INTERNAL_d9945eff_4_k_cu_596b96574cuda3std6ranges3__45__cpo4swapE,@object
	.size		_ZN34_INTERNAL_d9945eff_4_k_cu_596b96574cuda3std6ranges3__45__cpo4swapE,(_ZN34_INTERNAL_d9945eff_4_k_cu_596b96576thrust24THRUST_300001_SM_1000_NS8cuda_cub10par_nosyncE - _ZN34_INTERNAL_d9945eff_4_k_cu_596b96574cuda3std6ranges3__45__cpo4swapE)
_ZN34_INTERNAL_d9945eff_4_k_cu_596b96574cuda3std6ranges3__45__cpo4swapE:
	.zero		1
	.type		_ZN34_INTERNAL_d9945eff_4_k_cu_596b96576thrust24THRUST_300001_SM_1000_NS8cuda_cub10par_nosyncE,@object
	.size		_ZN34_INTERNAL_d9945eff_4_k_cu_596b96576thrust24THRUST_300001_SM_1000_NS8cuda_cub10par_nosyncE,(_ZN34_INTERNAL_d9945eff_4_k_cu_596b96576thrust24THRUST_300001_SM_1000_NS12placeholders2_9E - _ZN34_INTERNAL_d9945eff_4_k_cu_596b96576thrust24THRUST_300001_SM_1000_NS8cuda_cub10par_nosyncE)
_ZN34_INTERNAL_d9945eff_4_k_cu_596b96576thrust24THRUST_300001_SM_1000_NS8cuda_cub10par_nosyncE:
	.zero		1
	.type		_ZN34_INTERNAL_d9945eff_4_k_cu_596b96576thrust24THRUST_300001_SM_1000_NS12placeholders2_9E,@object
	.size		_ZN34_INTERNAL_d9945eff_4_k_cu_596b96576thrust24THRUST_300001_SM_1000_NS12placeholders2_9E,(_ZN34_INTERNAL_d9945eff_4_k_cu_596b96574cuda3std3__436_GLOBAL__N__d9945eff_4_k_cu_596b96576ignoreE - _ZN34_INTERNAL_d9945eff_4_k_cu_596b96576thrust24THRUST_300001_SM_1000_NS12placeholders2_9E)
_ZN34_INTERNAL_d9945eff_4_k_cu_596b96576thrust24THRUST_300001_SM_1000_NS12placeholders2_9E:
	.zero		1
	.type		_ZN34_INTERNAL_d9945eff_4_k_cu_596b96574cuda3std3__436_GLOBAL__N__d9945eff_4_k_cu_596b96576ignoreE,@object
	.size		_ZN34_INTERNAL_d9945eff_4_k_cu_596b96574cuda3std3__436_GLOBAL__N__d9945eff_4_k_cu_596b96576ignoreE,(_ZN34_INTERNAL_d9945eff_4_k_cu_596b96574cuda3std6ranges3__45__cpo4dataE - _ZN34_INTERNAL_d9945eff_4_k_cu_596b96574cuda3std3__436_GLOBAL__N__d9945eff_4_k_cu_596b96576ignoreE)
_ZN34_INTERNAL_d9945eff_4_k_cu_596b96574cuda3std3__436_GLOBAL__N__d9945eff_4_k_cu_596b96576ignoreE:
	.zero		1
	.type		_ZN34_INTERNAL_d9945eff_4_k_cu_596b96574cuda3std6ranges3__45__cpo4dataE,@object
	.size		_ZN34_INTERNAL_d9945eff_4_k_cu_596b96574cuda3std6ranges3__45__cpo4dataE,(_ZN34_INTERNAL_d9945eff_4_k_cu_596b96576thrust24THRUST_300001_SM_1000_NS12placeholders2_1E - _ZN34_INTERNAL_d9945eff_4_k_cu_596b96574cuda3std6ranges3__45__cpo4dataE)
_ZN34_INTERNAL_d9945eff_4_k_cu_596b96574cuda3std6ranges3__45__cpo4dataE:
	.zero		1
	.type		_ZN34_INTERNAL_d9945eff_4_k_cu_596b96576thrust24THRUST_300001_SM_1000_NS12placeholders2_1E,@object
	.size		_ZN34_INTERNAL_d9945eff_4_k_cu_596b96576thrust24THRUST_300001_SM_1000_NS12placeholders2_1E,(_ZN34_INTERNAL_d9945eff_4_k_cu_596b96574cuda3std3__45__cpo5beginE - _ZN34_INTERNAL_d9945eff_4_k_cu_596b96576thrust24THRUST_300001_SM_1000_NS12placeholders2_1E)
_ZN34_INTERNAL_d9945eff_4_k_cu_596b96576thrust24THRUST_300001_SM_1000_NS12placeholders2_1E:
	.zero		1
	.type		_ZN34_INTERNAL_d9945eff_4_k_cu_596b96574cuda3std3__45__cpo5beginE,@object
	.size		_ZN34_INTERNAL_d9945eff_4_k_cu_596b96574cuda3std3__45__cpo5beginE,(_ZN34_INTERNAL_d9945eff_4_k_cu_596b96574cuda3std6ranges3__45__cpo5beginE - _ZN34_INTERNAL_d9945eff_4_k_cu_596b96574cuda3std3__45__cpo5beginE)
_ZN34_INTERNAL_d9945eff_4_k_cu_596b96574cuda3std3__45__cpo5beginE:
	.zero		1
	.type		_ZN34_INTERNAL_d9945eff_4_k_cu_596b96574cuda3std6ranges3__45__cpo5beginE,@object
	.size		_ZN34_INTERNAL_d9945eff_4_k_cu_596b96574cuda3std6ranges3__45__cpo5beginE,(_ZN34_INTERNAL_d9945eff_4_k_cu_596b96576thrust24THRUST_300001_SM_1000_NS12placeholders2_5E - _ZN34_INTERNAL_d9945eff_4_k_cu_596b96574cuda3std6ranges3__45__cpo5beginE)
_ZN34_INTERNAL_d9945eff_4_k_cu_596b96574cuda3std6ranges3__45__cpo5beginE:
	.zero		1
	.type		_ZN34_INTERNAL_d9945eff_4_k_cu_596b96576thrust24THRUST_300001_SM_1000_NS12placeholders2_5E,@object
	.size		_ZN34_INTERNAL_d9945eff_4_k_cu_596b96576thrust24THRUST_300001_SM_1000_NS12placeholders2_5E,(_ZN34_INTERNAL_d9945eff_4_k_cu_596b96574cuda3std3__45__cpo6rbeginE - _ZN34_INTERNAL_d9945eff_4_k_cu_596b96576thrust24THRUST_300001_SM_1000_NS12placeholders2_5E)
_ZN34_INTERNAL_d9945eff_4_k_cu_596b96576thrust24THRUST_300001_SM_1000_NS12placeholders2_5E:
	.zero		1
	.type		_ZN34_INTERNAL_d9945eff_4_k_cu_596b96574cuda3std3__45__cpo6rbeginE,@object
	.size		_ZN34_INTERNAL_d9945eff_4_k_cu_596b96574cuda3std3__45__cpo6rbeginE,(_ZN34_INTERNAL_d9945eff_4_k_cu_596b96574cuda3std6ranges3__45__cpo7advanceE - _ZN34_INTERNAL_d9945eff_4_k_cu_596b96574cuda3std3__45__cpo6rbeginE)
_ZN34_INTERNAL_d9945eff_4_k_cu_596b96574cuda3std3__45__cpo6rbeginE:
	.zero		1
	.type		_ZN34_INTERNAL_d9945eff_4_k_cu_596b96574cuda3std6ranges3__45__cpo7advanceE,@object
	.size		_ZN34_INTERNAL_d9945eff_4_k_cu_596b96574cuda3std6ranges3__45__cpo7advanceE,(_ZN34_INTERNAL_d9945eff_4_k_cu_596b96574cuda3std3__47nulloptE - _ZN34_INTERNAL_d9945eff_4_k_cu_596b96574cuda3std6ranges3__45__cpo7advanceE)
_ZN34_INTERNAL_d9945eff_4_k_cu_596b96574cuda3std6ranges3__45__cpo7advanceE:
	.zero		1
	.type		_ZN34_INTERNAL_d9945eff_4_k_cu_596b96574cuda3std3__47nulloptE,@object
	.size		_ZN34_INTERNAL_d9945eff_4_k_cu_596b96574cuda3std3__47nulloptE,(_ZN34_INTERNAL_d9945eff_4_k_cu_596b96574cuda3std6ranges3__45__cpo8distanceE - _ZN34_INTERNAL_d9945eff_4_k_cu_596b96574cuda3std3__47nulloptE)
_ZN34_INTERNAL_d9945eff_4_k_cu_596b96574cuda3std3__47nulloptE:
	.zero		1
	.type		_ZN34_INTERNAL_d9945eff_4_k_cu_596b96574cuda3std6ranges3__45__cpo8distanceE,@object
	.size		_ZN34_INTERNAL_d9945eff_4_k_cu_596b96574cuda3std6ranges3__45__cpo8distanceE,(_ZN34_INTERNAL_d9945eff_4_k_cu_596b96576thrust24THRUST_300001_SM_1000_NS12placeholders3_10E - _ZN34_INTERNAL_d9945eff_4_k_cu_596b96574cuda3std6ranges3__45__cpo8distanceE)
_ZN34_INTERNAL_d9945eff_4_k_cu_596b96574cuda3std6ranges3__45__cpo8distanceE:
	.zero		1
	.type		_ZN34_INTERNAL_d9945eff_4_k_cu_596b96576thrust24THRUST_300001_SM_1000_NS12placeholders3_10E,@object
	.size		_ZN34_INTERNAL_d9945eff_4_k_cu_596b96576thrust24THRUST_300001_SM_1000_NS12placeholders3_10E,(_ZN34_INTERNAL_d9945eff_4_k_cu_596b96574cuda3std3__419piecewise_constructE - _ZN34_INTERNAL_d9945eff_4_k_cu_596b96576thrust24THRUST_300001_SM_1000_NS12placeholders3_10E)
_ZN34_INTERNAL_d9945eff_4_k_cu_596b96576thrust24THRUST_300001_SM_1000_NS12placeholders3_10E:
	.zero		1
	.type		_ZN34_INTERNAL_d9945eff_4_k_cu_596b96574cuda3std3__419piecewise_constructE,@object
	.size		_ZN34_INTERNAL_d9945eff_4_k_cu_596b96574cuda3std3__419piecewise_constructE,(_ZN34_INTERNAL_d9945eff_4_k_cu_596b96574cuda3std6ranges3__45__cpo5cdataE - _ZN34_INTERNAL_d9945eff_4_k_cu_596b96574cuda3std3__419piecewise_constructE)
_ZN34_INTERNAL_d9945eff_4_k_cu_596b96574cuda3std3__419piecewise_constructE:
	.zero		1
	.type		_ZN34_INTERNAL_d9945eff_4_k_cu_596b96574cuda3std6ranges3__45__cpo5cdataE,@object
	.size		_ZN34_INTERNAL_d9945eff_4_k_cu_596b96574cuda3std6ranges3__45__cpo5cdataE,(_ZN34_INTERNAL_d9945eff_4_k_cu_596b96576thrust24THRUST_300001_SM_1000_NS12placeholders2_2E - _ZN34_INTERNAL_d9945eff_4_k_cu_596b96574cuda3std6ranges3__45__cpo5cdataE)
_ZN34_INTERNAL_d9945eff_4_k_cu_596b96574cuda3std6ranges3__45__cpo5cdataE:
	.zero		1
	.type		_ZN34_INTERNAL_d9945eff_4_k_cu_596b96576thrust24THRUST_300001_SM_1000_NS12placeholders2_2E,@object
	.size		_ZN34_INTERNAL_d9945eff_4_k_cu_596b96576thrust24THRUST_300001_SM_1000_NS12placeholders2_2E,(_ZN34_INTERNAL_d9945eff_4_k_cu_596b96574cuda3std3__45__cpo3endE - _ZN34_INTERNAL_d9945eff_4_k_cu_596b96576thrust24THRUST_300001_SM_1000_NS12placeholders2_2E)
_ZN34_INTERNAL_d9945eff_4_k_cu_596b96576thrust24THRUST_300001_SM_1000_NS12placeholders2_2E:
	.zero		1
	.type		_ZN34_INTERNAL_d9945eff_4_k_cu_596b96574cuda3std3__45__cpo3endE,@object
	.size		_ZN34_INTERNAL_d9945eff_4_k_cu_596b96574cuda3std3__45__cpo3endE,(_ZN34_INTERNAL_d9945eff_4_k_cu_596b96574cuda3std6ranges3__45__cpo3endE - _ZN34_INTERNAL_d9945eff_4_k_cu_596b96574cuda3std3__45__cpo3endE)
_ZN34_INTERNAL_d9945eff_4_k_cu_596b96574cuda3std3__45__cpo3endE:
	.zero		1
	.type		_ZN34_INTERNAL_d9945eff_4_k_cu_596b96574cuda3std6ranges3__45__cpo3endE,@object
	.size		_ZN34_INTERNAL_d9945eff_4_k_cu_596b96574cuda3std6ranges3__45__cpo3endE,(_ZN34_INTERNAL_d9945eff_4_k_cu_596b96576thrust24THRUST_300001_SM_1000_NS12placeholders2_6E - _ZN34_INTERNAL_d9945eff_4_k_cu_596b96574cuda3std6ranges3__45__cpo3endE)
_ZN34_INTERNAL_d9945eff_4_k_cu_596b96574cuda3std6ranges3__45__cpo3endE:
	.zero		1
	.type		_ZN34_INTERNAL_d9945eff_4_k_cu_596b96576thrust24THRUST_300001_SM_1000_NS12placeholders2_6E,@object
	.size		_ZN34_INTERNAL_d9945eff_4_k_cu_596b96576thrust24THRUST_300001_SM_1000_NS12placeholders2_6E,(_ZN34_INTERNAL_d9945eff_4_k_cu_596b96574cuda3std3__45__cpo4rendE - _ZN34_INTERNAL_d9945eff_4_k_cu_596b96576thrust24THRUST_300001_SM_1000_NS12placeholders2_6E)
_ZN34_INTERNAL_d9945eff_4_k_cu_596b96576thrust24THRUST_300001_SM_1000_NS12placeholders2_6E:
	.zero		1
	.type		_ZN34_INTERNAL_d9945eff_4_k_cu_596b96574cuda3std3__45__cpo4rendE,@object
	.size		_ZN34_INTERNAL_d9945eff_4_k_cu_596b96574cuda3std3__45__cpo4rendE,(_ZN34_INTERNAL_d9945eff_4_k_cu_596b96574cuda3std6ranges3__45__cpo9iter_swapE - _ZN34_INTERNAL_d9945eff_4_k_cu_596b96574cuda3std3__45__cpo4rendE)
_ZN34_INTERNAL_d9945eff_4_k_cu_596b96574cuda3std3__45__cpo4rendE:
	.zero		1
	.type		_ZN34_INTERNAL_d9945eff_4_k_cu_596b96574cuda3std6ranges3__45__cpo9iter_swapE,@object
	.size		_ZN34_INTERNAL_d9945eff_4_k_cu_596b96574cuda3std6ranges3__45__cpo9iter_swapE,(_ZN34_INTERNAL_d9945eff_4_k_cu_596b96574cuda3std3__48unexpectE - _ZN34_INTERNAL_d9945eff_4_k_cu_596b96574cuda3std6ranges3__45__cpo9iter_swapE)
_ZN34_INTERNAL_d9945eff_4_k_cu_596b96574cuda3std6ranges3__45__cpo9iter_swapE:
	.zero		1
	.type		_ZN34_INTERNAL_d9945eff_4_k_cu_596b96574cuda3std3__48unexpectE,@object
	.size		_ZN34_INTERNAL_d9945eff_4_k_cu_596b96574cuda3std3__48unexpectE,(_ZN34_INTERNAL_d9945eff_4_k_cu_596b96576thrust24THRUST_300001_SM_1000_NS8cuda_cub3parE - _ZN34_INTERNAL_d9945eff_4_k_cu_596b96574cuda3std3__48unexpectE)
_ZN34_INTERNAL_d9945eff_4_k_cu_596b96574cuda3std3__48unexpectE:
	.zero		1
	.type		_ZN34_INTERNAL_d9945eff_4_k_cu_596b96576thrust24THRUST_300001_SM_1000_NS8cuda_cub3parE,@object
	.size		_ZN34_INTERNAL_d9945eff_4_k_cu_596b96576thrust24THRUST_300001_SM_1000_NS8cuda_cub3parE,(_ZN34_INTERNAL_d9945eff_4_k_cu_596b96576thrust24THRUST_300001_SM_1000_NS12placeholders2_4E - _ZN34_INTERNAL_d9945eff_4_k_cu_596b96576thrust24THRUST_300001_SM_1000_NS8cuda_cub3parE)
_ZN34_INTERNAL_d9945eff_4_k_cu_596b96576thrust24THRUST_300001_SM_1000_NS8cuda_cub3parE:
	.zero		1
	.type		_ZN34_INTERNAL_d9945eff_4_k_cu_596b96576thrust24THRUST_300001_SM_1000_NS12placeholders2_4E,@object
	.size		_ZN34_INTERNAL_d9945eff_4_k_cu_596b96576thrust24THRUST_300001_SM_1000_NS12placeholders2_4E,(_ZN34_INTERNAL_d9945eff_4_k_cu_596b96574cuda3std3__45__cpo4cendE - _ZN34_INTERNAL_d9945eff_4_k_cu_596b96576thrust24THRUST_300001_SM_1000_NS12placeholders2_4E)
_ZN34_INTERNAL_d9945eff_4_k_cu_596b96576thrust24THRUST_300001_SM_1000_NS12placeholders2_4E:
	.zero		1
	.type		_ZN34_INTERNAL_d9945eff_4_k_cu_596b96574cuda3std3__45__cpo4cendE,@object
	.size		_ZN34_INTERNAL_d9945eff_4_k_cu_596b96574cuda3std3__45__cpo4cendE,(_ZN34_INTERNAL_d9945eff_4_k_cu_596b96574cuda3std6ranges3__45__cpo4cendE - _ZN34_INTERNAL_d9945eff_4_k_cu_596b96574cuda3std3__45__cpo4cendE)
_ZN34_INTERNAL_d9945eff_4_k_cu_596b96574cuda3std3__45__cpo4cendE:
	.zero		1
	.type		_ZN34_INTERNAL_d9945eff_4_k_cu_596b96574cuda3std6ranges3__45__cpo4cendE,@object
	.size		_ZN34_INTERNAL_d9945eff_4_k_cu_596b96574cuda3std6ranges3__45__cpo4cendE,(_ZN34_INTERNAL_d9945eff_4_k_cu_596b96574cuda3std3__420unreachable_sentinelE - _ZN34_INTERNAL_d9945eff_4_k_cu_596b96574cuda3std6ranges3__45__cpo4cendE)
_ZN34_INTERNAL_d9945eff_4_k_cu_596b96574cuda3std6ranges3__45__cpo4cendE:
	.zero		1
	.type		_ZN34_INTERNAL_d9945eff_4_k_cu_596b96574cuda3std3__420unreachable_sentinelE,@object
	.size		_ZN34_INTERNAL_d9945eff_4_k_cu_596b96574cuda3std3__420unreachable_sentinelE,(_ZN34_INTERNAL_d9945eff_4_k_cu_596b96574cuda3std6ranges3__45__cpo5ssizeE - _ZN34_INTERNAL_d9945eff_4_k_cu_596b96574cuda3std3__420unreachable_sentinelE)
_ZN34_INTERNAL_d9945eff_4_k_cu_596b96574cuda3std3__420unreachable_sentinelE:
	.zero		1
	.type		_ZN34_INTERNAL_d9945eff_4_k_cu_596b96574cuda3std6ranges3__45__cpo5ssizeE,@object
	.size		_ZN34_INTERNAL_d9945eff_4_k_cu_596b96574cuda3std6ranges3__45__cpo5ssizeE,(_ZN34_INTERNAL_d9945eff_4_k_cu_596b96576thrust24THRUST_300001_SM_1000_NS12placeholders2_8E - _ZN34_INTERNAL_d9945eff_4_k_cu_596b96574cuda3std6ranges3__45__cpo5ssizeE)
_ZN34_INTERNAL_d9945eff_4_k_cu_596b96574cuda3std6ranges3__45__cpo5ssizeE:
	.zero		1
	.type		_ZN34_INTERNAL_d9945eff_4_k_cu_596b96576thrust24THRUST_300001_SM_1000_NS12placeholders2_8E,@object
	.size		_ZN34_INTERNAL_d9945eff_4_k_cu_596b96576thrust24THRUST_300001_SM_1000_NS12placeholders2_8E,(_ZN34_INTERNAL_d9945eff_4_k_cu_596b96574cuda3std3__45__cpo5crendE - _ZN34_INTERNAL_d9945eff_4_k_cu_596b96576thrust24THRUST_300001_SM_1000_NS12placeholders2_8E)
_ZN34_INTERNAL_d9945eff_4_k_cu_596b96576thrust24THRUST_300001_SM_1000_NS12placeholders2_8E:
	.zero		1
	.type		_ZN34_INTERNAL_d9945eff_4_k_cu_596b96574cuda3std3__45__cpo5crendE,@object
	.size		_ZN34_INTERNAL_d9945eff_4_k_cu_596b96574cuda3std3__45__cpo5crendE,(_ZN34_INTERNAL_d9945eff_4_k_cu_596b96574cuda3std6ranges3__45__cpo4prevE - _ZN34_INTERNAL_d9945eff_4_k_cu_596b96574cuda3std3__45__cpo5crendE)
_ZN34_INTERNAL_d9945eff_4_k_cu_596b96574cuda3std3__45__cpo5crendE:
	.zero		1
	.type		_ZN34_INTERNAL_d9945eff_4_k_cu_596b96574cuda3std6ranges3__45__cpo4prevE,@object
	.size		_ZN34_INTERNAL_d9945eff_4_k_cu_596b96574cuda3std6ranges3__45__cpo4prevE,(_ZN34_INTERNAL_d9945eff_4_k_cu_596b96574cuda3std6ranges3__45__cpo9iter_moveE - _ZN34_INTERNAL_d9945eff_4_k_cu_596b96574cuda3std6ranges3__45__cpo4prevE)
_ZN34_INTERNAL_d9945eff_4_k_cu_596b96574cuda3std6ranges3__45__cpo4prevE:
	.zero		1
	.type		_ZN34_INTERNAL_d9945eff_4_k_cu_596b96574cuda3std6ranges3__45__cpo9iter_moveE,@object
	.size		_ZN34_INTERNAL_d9945eff_4_k_cu_596b96574cuda3std6ranges3__45__cpo9iter_moveE,(_ZN34_INTERNAL_d9945eff_4_k_cu_596b96576thrust24THRUST_300001_SM_1000_NS6system6detail10sequential3seqE - _ZN34_INTERNAL_d9945eff_4_k_cu_596b96574cuda3std6ranges3__45__cpo9iter_moveE)
_ZN34_INTERNAL_d9945eff_4_k_cu_596b96574cuda3std6ranges3__45__cpo9iter_moveE:
	.zero		1
	.type		_ZN34_INTERNAL_d9945eff_4_k_cu_596b96576thrust24THRUST_300001_SM_1000_NS6system6detail10sequential3seqE,@object
	.size		_ZN34_INTERNAL_d9945eff_4_k_cu_596b96576thrust24THRUST_300001_SM_1000_NS6system6detail10sequential3seqE,(.L_31 - _ZN34_INTERNAL_d9945eff_4_k_cu_596b96576thrust24THRUST_300001_SM_1000_NS6system6detail10sequential3seqE)
_ZN34_INTERNAL_d9945eff_4_k_cu_596b96576thrust24THRUST_300001_SM_1000_NS6system6detail10sequential3seqE:
	.zero		1
.L_31:


//--------------------- .nv.shared._ZN3cub18CUB_300001_SM_10006detail6reduce18DeviceReduceKernelINS2_10policy_hubIfyN4cuda3std3__44plusIfEEE10Policy1000EN6thrust24THRUST_300001_SM_1000_NS6detail15normal_iteratorINSD_10device_ptrIfEEEEyS9_fNS7_10__identityEEEvT0_PT3_T1_NS0_13GridEvenShareISN_EET2_T4_ --------------------------
	.section	.nv.shared._ZN3cub18CUB_300001_SM_10006detail6reduce18DeviceReduceKernelINS2_10policy_hubIfyN4cuda3std3__44plusIfEEE10Policy1000EN6thrust24THRUST_300001_SM_1000_NS6detail15normal_iteratorINSD_10device_ptrIfEEEEyS9_fNS7_10__identityEEEvT0_PT3_T1_NS0_13GridEvenShareISN_EET2_T4_,"aw",@nobits
	.sectionflags	@""
	.align	4
.nv.shared._ZN3cub18CUB_300001_SM_10006detail6reduce18DeviceReduceKernelINS2_10policy_hubIfyN4cuda3std3__44plusIfEEE10Policy1000EN6thrust24THRUST_300001_SM_1000_NS6detail15normal_iteratorINSD_10device_ptrIfEEEEyS9_fNS7_10__identityEEEvT0_PT3_T1_NS0_13GridEvenShareISN_EET2_T4_:
	.zero		1068


//--------------------- .nv.shared._ZN3cub18CUB_300001_SM_10006detail6reduce28DeviceReduceSingleTileKernelINS2_10policy_hubIfyN4cuda3std3__44plusIfEEE10Policy1000EN6thrust24THRUST_300001_SM_1000_NS6detail15normal_iteratorINSD_10device_ptrIfEEEEPfyS9_ffNS7_10__identityEEEvT0_T1_T2_T3_T4_T6_ --------------------------
	.section	.nv.shared._ZN3cub18CUB_300001_SM_10006detail6reduce28DeviceReduceSingleTileKernelINS2_10policy_hubIfyN4cuda3std3__44plusIfEEE10Policy1000EN6thrust24THRUST_300001_SM_1000_NS6detail15normal_iteratorINSD_10device_ptrIfEEEEPfyS9_ffNS7_10__identityEEEvT0_T1_T2_T3_T4_T6_,"aw",@nobits
	.sectionflags	@""
	.align	4
.nv.shared._ZN3cub18CUB_300001_SM_10006detail6reduce28DeviceReduceSingleTileKernelINS2_10policy_hubIfyN4cuda3std3__44plusIfEEE10Policy1000EN6thrust24THRUST_300001_SM_1000_NS6detail15normal_iteratorINSD_10device_ptrIfEEEEPfyS9_ffNS7_10__identityEEEvT0_T1_T2_T3_T4_T6_:
	.zero		1068


//--------------------- .nv.shared._ZN3cub18CUB_300001_SM_10006detail6reduce28DeviceReduceSingleTileKernelINS2_10policy_hubIfjN4cuda3std3__44plusIfEEE10Policy1000EPfSC_iS9_ffNS7_10__identityEEEvT0_T1_T2_T3_T4_T6_ --------------------------
	.section	.nv.shared._ZN3cub18CUB_300001_SM_10006detail6reduce28DeviceReduceSingleTileKernelINS2_10policy_hubIfjN4cuda3std3__44plusIfEEE10Policy1000EPfSC_iS9_ffNS7_10__identityEEEvT0_T1_T2_T3_T4_T6_,"aw",@nobits
	.sectionflags	@""
	.align	4
.nv.shared._ZN3cub18CUB_300001_SM_10006detail6reduce28DeviceReduceSingleTileKernelINS2_10policy_hubIfjN4cuda3std3__44plusIfEEE10Policy1000EPfSC_iS9_ffNS7_10__identityEEEvT0_T1_T2_T3_T4_T6_:
	.zero		1108


//--------------------- .nv.shared._ZN3cub18CUB_300001_SM_10006detail6reduce18DeviceReduceKernelINS2_10policy_hubIfjN4cuda3std3__44plusIfEEE10Policy1000EN6thrust24THRUST_300001_SM_1000_NS6detail15normal_iteratorINSD_10device_ptrIfEEEEjS9_fNS7_10__identityEEEvT0_PT3_T1_NS0_13GridEvenShareISN_EET2_T4_ --------------------------
	.section	.nv.shared._ZN3cub18CUB_300001_SM_10006detail6reduce18DeviceReduceKernelINS2_10policy_hubIfjN4cuda3std3__44plusIfEEE10Policy1000EN6thrust24THRUST_300001_SM_1000_NS6detail15normal_iteratorINSD_10device_ptrIfEEEEjS9_fNS7_10__identityEEEvT0_PT3_T1_NS0_13GridEvenShareISN_EET2_T4_,"aw",@nobits
	.sectionflags	@""
	.align	4
.nv.shared._ZN3cub18CUB_300001_SM_10006detail6reduce18DeviceReduceKernelINS2_10policy_hubIfjN4cuda3std3__44plusIfEEE10Policy1000EN6thrust24THRUST_300001_SM_1000_NS6detail15normal_iteratorINSD_10device_ptrIfEEEEjS9_fNS7_10__identityEEEvT0_PT3_T1_NS0_13GridEvenShareISN_EET2_T4_:
	.zero		1108


//--------------------- .nv.shared._ZN3cub18CUB_300001_SM_10006detail6reduce28DeviceReduceSingleTileKernelINS2_10policy_hubIfjN4cuda3std3__44plusIfEEE10Policy1000EN6thrust24THRUST_300001_SM_1000_NS6detail15normal_iteratorINSD_10device_ptrIfEEEEPfjS9_ffNS7_10__identityEEEvT0_T1_T2_T3_T4_T6_ --------------------------
	.section	.nv.shared._ZN3cub18CUB_300001_SM_10006detail6reduce28DeviceReduceSingleTileKernelINS2_10policy_hubIfjN4cuda3std3__44plusIfEEE10Policy1000EN6thrust24THRUST_300001_SM_1000_NS6detail15normal_iteratorINSD_10device_ptrIfEEEEPfjS9_ffNS7_10__identityEEEvT0_T1_T2_T3_T4_T6_,"aw",@nobits
	.sectionflags	@""
	.align	4
.nv.shared._ZN3cub18CUB_300001_SM_10006detail6reduce28DeviceReduceSingleTileKernelINS2_10policy_hubIfjN4cuda3std3__44plusIfEEE10Policy1000EN6thrust24THRUST_300001_SM_1000_NS6detail15normal_iteratorINSD_10device_ptrIfEEEEPfjS9_ffNS7_10__identityEEEvT0_T1_T2_T3_T4_T6_:
	.zero		1108


//--------------------- .nv.constant0._ZN3cub18CUB_300001_SM_10006detail6reduce28DeviceReduceSingleTileKernelINS2_10policy_hubIfyN4cuda3std3__44plusIfEEE10Policy1000EPfSC_iS9_ffNS7_10__identityEEEvT0_T1_T2_T3_T4_T6_ --------------------------
	.section	.nv.constant0._ZN3cub18CUB_300001_SM_10006detail6reduce28DeviceReduceSingleTileKernelINS2_10policy_hubIfyN4cuda3std3__44plusIfEEE10Policy1000EPfSC_iS9_ffNS7_10__identityEEEvT0_T1_T2_T3_T4_T6_,"a",@progbits
	.sectionflags	@""
	.align	4
.nv.constant0._ZN3cub18CUB_300001_SM_10006detail6reduce28DeviceReduceSingleTileKernelINS2_10policy_hubIfyN4cuda3std3__44plusIfEEE10Policy1000EPfSC_iS9_ffNS7_10__identityEEEvT0_T1_T2_T3_T4_T6_:
	.zero		925


//--------------------- .nv.constant0._ZN3cub18CUB_300001_SM_10006detail6reduce18DeviceReduceKernelINS2_10policy_hubIfyN4cuda3std3__44plusIfEEE10Policy1000EN6thrust24THRUST_300001_SM_1000_NS6detail15normal_iteratorINSD_10device_ptrIfEEEEyS9_fNS7_10__identityEEEvT0_PT3_T1_NS0_13GridEvenShareISN_EET2_T4_ --------------------------
	.section	.nv.constant0._ZN3cub18CUB_300001_SM_10006detail6reduce18DeviceReduceKernelINS2_10policy_hubIfyN4cuda3std3__44plusIfEEE10Policy1000EN6thrust24THRUST_300001_SM_1000_NS6detail15normal_iteratorINSD_10device_ptrIfEEEEyS9_fNS7_10__identityEEEvT0_PT3_T1_NS0_13GridEvenShareISN_EET2_T4_,"a",@progbits
	.sectionflags	@""
	.align	4
.nv.constant0._ZN3cub18CUB_300001_SM_10006detail6reduce18DeviceReduceKernelINS2_10policy_hubIfyN4cuda3std3__44plusIfEEE10Policy1000EN6thrust24THRUST_300001_SM_1000_NS6detail15normal_iteratorINSD_10device_ptrIfEEEEyS9_fNS7_10__identityEEEvT0_PT3_T1_NS0_13GridEvenShareISN_EET2_T4_:
	.zero		994


//--------------------- .nv.constant0._ZN3cub18CUB_300001_SM_10006detail6reduce28DeviceReduceSingleTileKernelINS2_10policy_hubIfyN4cuda3std3__44plusIfEEE10Policy1000EN6thrust24THRUST_300001_SM_1000_NS6detail15normal_iteratorINSD_10device_ptrIfEEEEPfyS9_ffNS7_10__identityEEEvT0_T1_T2_T3_T4_T6_ --------------------------
	.section	.nv.constant0._ZN3cub18CUB_300001_SM_10006detail6reduce28DeviceReduceSingleTileKernelINS2_10policy_hubIfyN4cuda3std3__44plusIfEEE10Policy1000EN6thrust24THRUST_300001_SM_1000_NS6detail15normal_iteratorINSD_10device_ptrIfEEEEPfyS9_ffNS7_10__identityEEEvT0_T1_T2_T3_T4_T6_,"a",@progbits
	.sectionflags	@""
	.align	4
.nv.constant0._ZN3cub18CUB_300001_SM_10006detail6reduce28DeviceReduceSingleTileKernelINS2_10policy_hubIfyN4cuda3std3__44plusIfEEE10Policy1000EN6thrust24THRUST_300001_SM_1000_NS6detail15normal_iteratorINSD_10device_ptrIfEEEEPfyS9_ffNS7_10__identityEEEvT0_T1_T2_T3_T4_T6_:
	.zero		929


//--------------------- .nv.constant0._ZN3cub18CUB_300001_SM_10006detail6reduce28DeviceReduceSingleTileKernelINS2_10policy_hubIfjN4cuda3std3__44plusIfEEE10Policy1000EPfSC_iS9_ffNS7_10__identityEEEvT0_T1_T2_T3_T4_T6_ --------------------------
	.section	.nv.constant0._ZN3cub18CUB_300001_SM_10006detail6reduce28DeviceReduceSingleTileKernelINS2_10policy_hubIfjN4cuda3std3__44plusIfEEE10Policy1000EPfSC_iS9_ffNS7_10__identityEEEvT0_T1_T2_T3_T4_T6_,"a",@progbits
	.sectionflags	@""
	.align	4
.nv.constant0._ZN3cub18CUB_300001_SM_10006detail6reduce28DeviceReduceSingleTileKernelINS2_10policy_hubIfjN4cuda3std3__44plusIfEEE10Policy1000EPfSC_iS9_ffNS7_10__identityEEEvT0_T1_T2_T3_T4_T6_:
	.zero		925


//--------------------- .nv.constant0._ZN3cub18CUB_300001_SM_10006detail6reduce18DeviceReduceKernelINS2_10policy_hubIfjN4cuda3std3__44plusIfEEE10Policy1000EN6thrust24THRUST_300001_SM_1000_NS6detail15normal_iteratorINSD_10device_ptrIfEEEEjS9_fNS7_10__identityEEEvT0_PT3_T1_NS0_13GridEvenShareISN_EET2_T4_ --------------------------
	.section	.nv.constant0._ZN3cub18CUB_300001_SM_10006detail6reduce18DeviceReduceKernelINS2_10policy_hubIfjN4cuda3std3__44plusIfEEE10Policy1000EN6thrust24THRUST_300001_SM_1000_NS6detail15normal_iteratorINSD_10device_ptrIfEEEEjS9_fNS7_10__identityEEEvT0_PT3_T1_NS0_13GridEvenShareISN_EET2_T4_,"a",@progbits
	.sectionflags	@""
	.align	4
.nv.constant0._ZN3cub18CUB_300001_SM_10006detail6reduce18DeviceReduceKernelINS2_10policy_hubIfjN4cuda3std3__44plusIfEEE10Policy1000EN6thrust24THRUST_300001_SM_1000_NS6detail15normal_iteratorINSD_10device_ptrIfEEEEjS9_fNS7_10__identityEEEvT0_PT3_T1_NS0_13GridEvenShareISN_EET2_T4_:
	.zero		958


//--------------------- .nv.constant0._ZN3cub18CUB_300001_SM_10006detail6reduce28DeviceReduceSingleTileKernelINS2_10policy_hubIfjN4cuda3std3__44plusIfEEE10Policy1000EN6thrust24THRUST_300001_SM_1000_NS6detail15normal_iteratorINSD_10device_ptrIfEEEEPfjS9_ffNS7_10__identityEEEvT0_T1_T2_T3_T4_T6_ --------------------------
	.section	.nv.constant0._ZN3cub18CUB_300001_SM_10006detail6reduce28DeviceReduceSingleTileKernelINS2_10policy_hubIfjN4cuda3std3__44plusIfEEE10Policy1000EN6thrust24THRUST_300001_SM_1000_NS6detail15normal_iteratorINSD_10device_ptrIfEEEEPfjS9_ffNS7_10__identityEEEvT0_T1_T2_T3_T4_T6_,"a",@progbits
	.sectionflags	@""
	.align	4
.nv.constant0._ZN3cub18CUB_300001_SM_10006detail6reduce28DeviceReduceSingleTileKernelINS2_10policy_hubIfjN4cuda3std3__44plusIfEEE10Policy1000EN6thrust24THRUST_300001_SM_1000_NS6detail15normal_iteratorINSD_10device_ptrIfEEEEPfjS9_ffNS7_10__identityEEEvT0_T1_T2_T3_T4_T6_:
	.zero		925


//--------------------- .nv.constant0._ZN3cub18CUB_300001_SM_10006detail9transform16transform_kernelINS2_10policy_hubILb1EN4cuda3std3__45tupleIJN6thrust24THRUST_300001_SM_1000_NS6detail15normal_iteratorINSA_10device_ptrIfEEEEEEEE10policy1000El6squareSF_JPfEEEvT0_iT1_T2_DpNS2_10kernel_argIT3_EE --------------------------
	.section	.nv.constant0._ZN3cub18CUB_300001_SM_10006detail9transform16transform_kernelINS2_10policy_hubILb1EN4cuda3std3__45tupleIJN6thrust24THRUST_300001_SM_1000_NS6detail15normal_iteratorINSA_10device_ptrIfEEEEEEEE10policy1000El6squareSF_JPfEEEvT0_iT1_T2_DpNS2_10kernel_argIT3_EE,"a",@progbits
	.sectionflags	@""
	.align	4
.nv.constant0._ZN3cub18CUB_300001_SM_10006detail9transform16transform_kernelINS2_10policy_hubILb1EN4cuda3std3__45tupleIJN6thrust24THRUST_300001_SM_1000_NS6detail15normal_iteratorINSA_10device_ptrIfEEEEEEEE10policy1000El6squareSF_JPfEEEvT0_iT1_T2_DpNS2_10kernel_argIT3_EE:
	.zero		936


//--------------------- .nv.constant0._ZN3cub18CUB_300001_SM_10006detail9transform16transform_kernelINS2_10policy_hubILb1EN4cuda3std3__45tupleIJN6thrust24THRUST_300001_SM_1000_NS6detail15normal_iteratorINSA_10device_ptrIfEEEEEEEE10policy1000Ei6squareSF_JPfEEEvT0_iT1_T2_DpNS2_10kernel_argIT3_EE --------------------------
	.section	.nv.constant0._ZN3cub18CUB_300001_SM_10006detail9transform16transform_kernelINS2_10policy_hubILb1EN4cuda3std3__45tupleIJN6thrust24THRUST_300001_SM_1000_NS6detail15normal_iteratorINSA_10device_ptrIfEEEEEEEE10policy1000Ei6squareSF_JPfEEEvT0_iT1_T2_DpNS2_10kernel_argIT3_EE,"a",@progbits
	.sectionflags	@""
	.align	4
.nv.constant0._ZN3cub18CUB_300001_SM_10006detail9transform16transform_kernelINS2_10policy_hubILb1EN4cuda3std3__45tupleIJN6thrust24THRUST_300001_SM_1000_NS6detail15normal_iteratorINSA_10device_ptrIfEEEEEEEE10policy1000Ei6squareSF_JPfEEEvT0_iT1_T2_DpNS2_10kernel_argIT3_EE:
	.zero		936


//--------------------- .nv.constant0._ZN3cub18CUB_300001_SM_10006detail11EmptyKernelIvEEvv --------------------------
	.section	.nv.constant0._ZN3cub18CUB_300001_SM_10006detail11EmptyKernelIvEEvv,"a",@progbits
	.sectionflags	@""
	.align	4
.nv.constant0._ZN3cub18CUB_300001_SM_10006detail11EmptyKernelIvEEvv:
	.zero		896


//--------------------- SYMBOLS --------------------------

	.type		.nv.reservedSmem.offset0,@object
	.size		.nv.reservedSmem.offset0,0x4
	.type		.nv.reservedSmem.cap,@object
	.size		.nv.reservedSmem.cap,0x4
